	.target	sm_90a

	.elftype	@"ET_EXEC"


//--------------------- .note.nv.tkinfo           --------------------------
	.section	.note.nv.tkinfo,"",@"SHT_NOTE"
	.sectionflags	@"SHF_NOTE_NV_TKINFO"
	.tkinfo
        /*0018*/ 	.word	0x00000002
        /*0030*/ 	.string	""
        /*0030*/ 	.string	"ptxas"
        /*0030*/ 	.string	"Cuda compilation tools, release 13.0, V13.0.88"
        /*0030*/ 	.string	"Build cuda_13.0.r13.0/compiler.36424714_0"
        /*0030*/ 	.string	"-v  -suppress-debug-info  -lineinfo  -arch sm_90a "



//--------------------- .note.nv.cuinfo           --------------------------
	.section	.note.nv.cuinfo,"",@"SHT_NOTE"
	.sectionflags	@"SHF_NOTE_NV_CUINFO"
        /*0018*/ 	.short	0x0002
        /*001a*/ 	.short	0x005a
        /*001c*/ 	.short	0x0082
	.zero		2


//--------------------- .nv.info                  --------------------------
	.section	.nv.info,"",@"SHT_CUDA_INFO"
	.align	4


	//----- nvinfo : EIATTR_REGCOUNT
	.align		4
        /*0000*/ 	.byte	0x04, 0x2f
        /*0002*/ 	.short	(.L_1 - .L_0)
	.align		4
.L_0:
        /*0004*/ 	.word	index@(matmul_kernel)
        /*0008*/ 	.word	0x000000ff


	//----- nvinfo : EIATTR_FRAME_SIZE
	.align		4
.L_1:
        /*000c*/ 	.byte	0x04, 0x11
        /*000e*/ 	.short	(.L_3 - .L_2)
	.align		4
.L_2:
        /*0010*/ 	.word	index@(matmul_kernel)
        /*0014*/ 	.word	0x000012f0


	//----- nvinfo : EIATTR_MIN_STACK_SIZE
	.align		4
.L_3:
        /*0018*/ 	.byte	0x04, 0x12
        /*001a*/ 	.short	(.L_5 - .L_4)
	.align		4
.L_4:
        /*001c*/ 	.word	index@(matmul_kernel)
        /*0020*/ 	.word	0x000012f0
.L_5:


//--------------------- .nv.compat                --------------------------
	.section	.nv.compat,"",@"SHT_CUDA_COMPAT_INFO"
	.align	4
        /*0000*/ 	.byte	0x02, 0x09, 0x01, 0x00, 0x02, 0x02, 0x04, 0x00, 0x02, 0x05, 0x05, 0x00, 0x03, 0x07, 0x01, 0x01
        /*0010*/ 	.byte	0x02, 0x03, 0x00, 0x00, 0x02, 0x06, 0x01, 0x00, 0x04, 0x0b, 0x08, 0x00, 0x00, 0x00, 0x00, 0x00
        /*0020*/ 	.byte	0x00, 0x00, 0x00, 0x00


//--------------------- .nv.info.matmul_kernel    --------------------------
	.section	.nv.info.matmul_kernel,"",@"SHT_CUDA_INFO"
	.sectionflags	@""
	.align	4


	//----- nvinfo : EIATTR_CUDA_API_VERSION
	.align		4
        /*0000*/ 	.byte	0x04, 0x37
        /*0002*/ 	.short	(.L_7 - .L_6)
.L_6:
        /*0004*/ 	.word	0x00000082


	//----- nvinfo : EIATTR_KPARAM_INFO
	.align		4
.L_7:
        /*0008*/ 	.byte	0x04, 0x17
        /*000a*/ 	.short	(.L_9 - .L_8)
.L_8:
        /*000c*/ 	.word	0x00000000
        /*0010*/ 	.short	0x000d
        /*0012*/ 	.short	0x0048
        /*0014*/ 	.byte	0x00, 0xf4, 0x21, 0x00


	//----- nvinfo : EIATTR_KPARAM_INFO
	.align		4
.L_9:
        /*0018*/ 	.byte	0x04, 0x17
        /*001a*/ 	.short	(.L_11 - .L_10)
.L_10:
        /*001c*/ 	.word	0x00000000
        /*0020*/ 	.short	0x000c
        /*0022*/ 	.short	0x0040
        /*0024*/ 	.byte	0x00, 0xf4, 0x21, 0x00


	//----- nvinfo : EIATTR_KPARAM_INFO
	.align		4
.L_11:
        /*0028*/ 	.byte	0x04, 0x17
        /*002a*/ 	.short	(.L_13 - .L_12)
.L_12:
        /*002c*/ 	.word	0x00000000
        /*0030*/ 	.short	0x000b
        /*0032*/ 	.short	0x0038
        /*0034*/ 	.byte	0x00, 0xf0, 0x11, 0x00


	//----- nvinfo : EIATTR_KPARAM_INFO
	.align		4
.L_13:
        /*0038*/ 	.byte	0x04, 0x17
        /*003a*/ 	.short	(.L_15 - .L_14)
.L_14:
        /*003c*/ 	.word	0x00000000
        /*0040*/ 	.short	0x000a
        /*0042*/ 	.short	0x0034
        /*0044*/ 	.byte	0x00, 0xf0, 0x11, 0x00


	//----- nvinfo : EIATTR_KPARAM_INFO
	.align		4
.L_15:
        /*0048*/ 	.byte	0x04, 0x17
        /*004a*/ 	.short	(.L_17 - .L_16)
.L_16:
        /*004c*/ 	.word	0x00000000
        /*0050*/ 	.short	0x0009
        /*0052*/ 	.short	0x0030
        /*0054*/ 	.byte	0x00, 0xf0, 0x11, 0x00


	//----- nvinfo : EIATTR_KPARAM_INFO
	.align		4
.L_17:
        /*0058*/ 	.byte	0x04, 0x17
        /*005a*/ 	.short	(.L_19 - .L_18)
.L_18:
        /*005c*/ 	.word	0x00000000
        /*0060*/ 	.short	0x0008
        /*0062*/ 	.short	0x002c
        /*0064*/ 	.byte	0x00, 0xf0, 0x11, 0x00


	//----- nvinfo : EIATTR_KPARAM_INFO
	.align		4
.L_19:
        /*0068*/ 	.byte	0x04, 0x17
        /*006a*/ 	.short	(.L_21 - .L_20)
.L_20:
        /*006c*/ 	.word	0x00000000
        /*0070*/ 	.short	0x0007
        /*0072*/ 	.short	0x0028
        /*0074*/ 	.byte	0x00, 0xf0, 0x11, 0x00


	//----- nvinfo : EIATTR_KPARAM_INFO
	.align		4
.L_21:
        /*0078*/ 	.byte	0x04, 0x17
        /*007a*/ 	.short	(.L_23 - .L_22)
.L_22:
        /*007c*/ 	.word	0x00000000
        /*0080*/ 	.short	0x0006
        /*0082*/ 	.short	0x0024
        /*0084*/ 	.byte	0x00, 0xf0, 0x11, 0x00


	//----- nvinfo : EIATTR_KPARAM_INFO
	.align		4
.L_23:
        /*0088*/ 	.byte	0x04, 0x17
        /*008a*/ 	.short	(.L_25 - .L_24)
.L_24:
        /*008c*/ 	.word	0x00000000
        /*0090*/ 	.short	0x0005
        /*0092*/ 	.short	0x0020
        /*0094*/ 	.byte	0x00, 0xf0, 0x11, 0x00


	//----- nvinfo : EIATTR_KPARAM_INFO
	.align		4
.L_25:
        /*0098*/ 	.byte	0x04, 0x17
        /*009a*/ 	.short	(.L_27 - .L_26)
.L_26:
        /*009c*/ 	.word	0x00000000
        /*00a0*/ 	.short	0x0004
        /*00a2*/ 	.short	0x001c
        /*00a4*/ 	.byte	0x00, 0xf0, 0x11, 0x00


	//----- nvinfo : EIATTR_KPARAM_INFO
	.align		4
.L_27:
        /*00a8*/ 	.byte	0x04, 0x17
        /*00aa*/ 	.short	(.L_29 - .L_28)
.L_28:
        /*00ac*/ 	.word	0x00000000
        /*00b0*/ 	.short	0x0003
        /*00b2*/ 	.short	0x0018
        /*00b4*/ 	.byte	0x00, 0xf0, 0x11, 0x00


	//----- nvinfo : EIATTR_KPARAM_INFO
	.align		4
.L_29:
        /*00b8*/ 	.byte	0x04, 0x17
        /*00ba*/ 	.short	(.L_31 - .L_30)
.L_30:
        /*00bc*/ 	.word	0x00000000
        /*00c0*/ 	.short	0x0002
        /*00c2*/ 	.short	0x0010
        /*00c4*/ 	.byte	0x00, 0xf4, 0x21, 0x00


	//----- nvinfo : EIATTR_KPARAM_INFO
	.align		4
.L_31:
        /*00c8*/ 	.byte	0x04, 0x17
        /*00ca*/ 	.short	(.L_33 - .L_32)
.L_32:
        /*00cc*/ 	.word	0x00000000
        /*00d0*/ 	.short	0x0001
        /*00d2*/ 	.short	0x0008
        /*00d4*/ 	.byte	0x00, 0xf4, 0x21, 0x00


	//----- nvinfo : EIATTR_KPARAM_INFO
	.align		4
.L_33:
        /*00d8*/ 	.byte	0x04, 0x17
        /*00da*/ 	.short	(.L_35 - .L_34)
.L_34:
        /*00dc*/ 	.word	0x00000000
        /*00e0*/ 	.short	0x0000
        /*00e2*/ 	.short	0x0000
        /*00e4*/ 	.byte	0x00, 0xf4, 0x21, 0x00


	//----- nvinfo : EIATTR_SPARSE_MMA_MASK
	.align		4
.L_35:
        /*00e8*/ 	.byte	0x03, 0x50
        /*00ea*/ 	.short	0x0000


	//----- nvinfo : EIATTR_MAXREG_COUNT
	.align		4
        /*00ec*/ 	.byte	0x03, 0x1b
        /*00ee*/ 	.short	0x00ff


	//----- nvinfo : EIATTR_NUM_BARRIERS
	.align		4
        /*00f0*/ 	.byte	0x02, 0x4c
        /*00f2*/ 	.byte	0x01
	.zero		1


	//----- nvinfo : EIATTR_ANNOTATIONS
	.align		4
        /*00f4*/ 	.byte	0x04, 0x55
        /*00f6*/ 	.short	(.L_37 - .L_36)


	//   ....[0]....
.L_36:
        /*00f8*/ 	.word	0x00000001
        /*00fc*/ 	.byte	0xa0, 0x01, 0x00, 0x00, 0x01, 0x00, 0x00, 0x00, 0xd0, 0x07, 0x00, 0x00, 0x01, 0x00, 0x00, 0x00
        /* <DEDUP_REMOVED lines=1907> */
        /*783c*/ 	.byte	0x70, 0x80, 0x02, 0x00, 0x01, 0x00, 0x00, 0x00, 0x80, 0x80, 0x02, 0x00


	//----- nvinfo : EIATTR_MERCURY_ISA_VERSION
	.align		4
.L_37:
        /*7848*/ 	.byte	0x03, 0x5f
        /*784a*/ 	.short	0x0101


	//----- nvinfo : EIATTR_EXIT_INSTR_OFFSETS
	.align		4
        /*784c*/ 	.byte	0x04, 0x1c
        /*784e*/ 	.short	(.L_39 - .L_38)


	//   ....[0]....
.L_38:
        /*7850*/ 	.word	0x0002f0d0


	//   ....[1]....
        /*7854*/ 	.word	0x0002f100


	//----- nvinfo : EIATTR_REQNTID
	.align		4
.L_39:
        /*7858*/ 	.byte	0x04, 0x10
        /*785a*/ 	.short	(.L_41 - .L_40)
.L_40:
        /*785c*/ 	.word	0x00000080
        /*7860*/ 	.word	0x00000001
        /*7864*/ 	.word	0x00000001


	//----- nvinfo : EIATTR_CBANK_PARAM_SIZE
	.align		4
.L_41:
        /*7868*/ 	.byte	0x03, 0x19
        /*786a*/ 	.short	0x0050


	//----- nvinfo : EIATTR_PARAM_CBANK
	.align		4
        /*786c*/ 	.byte	0x04, 0x0a
        /*786e*/ 	.short	(.L_43 - .L_42)
	.align		4
.L_42:
        /*7870*/ 	.word	index@(.nv.constant0.matmul_kernel)
        /*7874*/ 	.short	0x0210
        /*7876*/ 	.short	0x0050


	//----- nvinfo : EIATTR_SW_WAR
	.align		4
.L_43:
        /*7878*/ 	.byte	0x04, 0x36
        /*787a*/ 	.short	(.L_45 - .L_44)
.L_44:
        /*787c*/ 	.word	0x00000008
.L_45:


//--------------------- .nv.callgraph             --------------------------
	.section	.nv.callgraph,"",@"SHT_CUDA_CALLGRAPH"
	.align	4
	.sectionentsize	8
	.align		4
        /*0000*/ 	.word	0x00000000
	.align		4
        /*0004*/ 	.word	0xffffffff
	.align		4
        /*0008*/ 	.word	0x00000000
	.align		4
        /*000c*/ 	.word	0xfffffffe
	.align		4
        /*0010*/ 	.word	0x00000000
	.align		4
        /*0014*/ 	.word	0xfffffffd
	.align		4
        /*0018*/ 	.word	0x00000000
	.align		4
        /*001c*/ 	.word	0xfffffffc


//--------------------- .text.matmul_kernel       --------------------------
	.section	.text.matmul_kernel,"ax",@progbits
	.align	128
        .global         matmul_kernel
        .type           matmul_kernel,@function
        .size           matmul_kernel,(.L_x_3 - matmul_kernel)
        .other          matmul_kernel,@"STO_CUDA_ENTRY STV_DEFAULT"
matmul_kernel:
.text.matmul_kernel:
[----:B------:R-:W0:Y:S08]  /*0000*/  LDC R1, c[0x0][0x28] ;  /* 0x00000a00ff017b82 */ /* 0x000e300000000800 */
[----:B------:R-:W1:Y:S01]  /*0010*/  LDC.64 R184, c[0x0][0x228] ;  /* 0x00008a00ffb87b82 */ /* 0x000e620000000a00 */
[----:B------:R-:W2:Y:S01]  /*0020*/  S2R R5, SR_CTAID.X ;  /* 0x0000000000057919 */ /* 0x000ea20000002500 */
[----:B0-----:R-:W-:Y:S01]  /*0030*/  VIADD R1, R1, 0xffffed10 ;  /* 0xffffed1001017836 */ /* 0x001fe20000000000 */
[----:B------:R-:W-:-:S02]  /*0040*/  CS2R R148, SRZ ;  /* 0x0000000000947805 */ /* 0x000fc4000001ff00 */
[----:B------:R-:W-:Y:S01]  /*0050*/  CS2R R150, SRZ ;  /* 0x0000000000967805 */ /* 0x000fe2000001ff00 */
[----:B------:R-:W0:Y:S01]  /*0060*/  S2R R12, SR_TID.X ;  /* 0x00000000000c7919 */ /* 0x000e220000002100 */
[----:B------:R-:W-:Y:S02]  /*0070*/  CS2R R92, SRZ ;  /* 0x00000000005c7805 */ /* 0x000fe4000001ff00 */
[----:B------:R-:W-:Y:S02]  /*0080*/  CS2R R94, SRZ ;  /* 0x00000000005e7805 */ /* 0x000fe4000001ff00 */
[----:B------:R-:W-:Y:S02]  /*0090*/  CS2R R144, SRZ ;  /* 0x0000000000907805 */ /* 0x000fe4000001ff00 */
[----:B------:R-:W-:Y:S02]  /*00a0*/  CS2R R146, SRZ ;  /* 0x0000000000927805 */ /* 0x000fe4000001ff00 */
[----:B------:R-:W-:-:S02]  /*00b0*/  CS2R R96, SRZ ;  /* 0x0000000000607805 */ /* 0x000fc4000001ff00 */
[----:B------:R-:W-:Y:S02]  /*00c0*/  CS2R R98, SRZ ;  /* 0x0000000000627805 */ /* 0x000fe4000001ff00 */
        /* <DEDUP_REMOVED lines=11> */
[----:B------:R-:W-:Y:S01]  /*0180*/  CS2R R110, SRZ ;  /* 0x00000000006e7805 */ /* 0x000fe2000001ff00 */
[----:B-1----:R-:W-:Y:S01]  /*0190*/  VIADD R0, R185, 0x7f ;  /* 0x0000007fb9007836 */ /* 0x002fe20000000000 */
[----:B------:R-:W-:Y:S01]  /*01a0*/  STL [R1+0xda0], R185 ;  /* 0x000da0b901007387 */ /* 0x000fe20000100800 */
[----:B------:R-:W-:Y:S02]  /*01b0*/  CS2R R44, SRZ ;  /* 0x00000000002c7805 */ /* 0x000fe4000001ff00 */
[----:B------:R-:W-:Y:S02]  /*01c0*/  CS2R R46, SRZ ;  /* 0x00000000002e7805 */ /* 0x000fe4000001ff00 */
[----:B------:R-:W-:Y:S02]  /*01d0*/  CS2R R112, SRZ ;  /* 0x0000000000707805 */ /* 0x000fe4000001ff00 */
[----:B------:R-:W-:Y:S02]  /*01e0*/  SHF.R.S32.HI R3, RZ, 0x1f, R0 ;  /* 0x0000001fff037819 */ /* 0x000fe40000011400 */
[----:B------:R-:W-:-:S02]  /*01f0*/  CS2R R114, SRZ ;  /* 0x0000000000727805 */ /* 0x000fc4000001ff00 */
[----:B------:R-:W-:Y:S02]  /*0200*/  CS2R R48, SRZ ;  /* 0x0000000000307805 */ /* 0x000fe4000001ff00 */
[----:B------:R-:W-:Y:S02]  /*0210*/  CS2R R50, SRZ ;  /* 0x0000000000327805 */ /* 0x000fe4000001ff00 */
[----:B------:R-:W-:Y:S02]  /*0220*/  LEA.HI R3, R3, R0, RZ, 0x7 ;  /* 0x0000000003037211 */ /* 0x000fe400078f38ff */
[----:B------:R-:W-:Y:S02]  /*0230*/  CS2R R116, SRZ ;  /* 0x0000000000747805 */ /* 0x000fe4000001ff00 */
[----:B--2---:R-:W-:Y:S02]  /*0240*/  IABS R8, R5 ;  /* 0x0000000500087213 */ /* 0x004fe40000000000 */
[----:B------:R-:W-:-:S02]  /*0250*/  CS2R R118, SRZ ;  /* 0x0000000000767805 */ /* 0x000fc4000001ff00 */
[----:B------:R-:W-:Y:S02]  /*0260*/  SHF.R.S32.HI R3, RZ, 0x7, R3 ;  /* 0x00000007ff037819 */ /* 0x000fe40000011403 */
[----:B------:R-:W-:Y:S02]  /*0270*/  CS2R R52, SRZ ;  /* 0x0000000000347805 */ /* 0x000fe4000001ff00 */
[----:B0-----:R-:W-:Y:S02]  /*0280*/  LOP3.LUT R12, R12, 0x7f, RZ, 0xc0, !PT ;  /* 0x0000007f0c0c7812 */ /* 0x001fe400078ec0ff */
[----:B------:R-:W-:Y:S02]  /*0290*/  CS2R R54, SRZ ;  /* 0x0000000000367805 */ /* 0x000fe4000001ff00 */
[----:B------:R-:W-:Y:S01]  /*02a0*/  CS2R R120, SRZ ;  /* 0x0000000000787805 */ /* 0x000fe2000001ff00 */
[----:B------:R-:W-:Y:S01]  /*02b0*/  IMAD.SHL.U32 R4, R3, 0x8, RZ ;  /* 0x0000000803047824 */ /* 0x000fe200078e00ff */
[----:B------:R-:W-:-:S02]  /*02c0*/  CS2R R122, SRZ ;  /* 0x00000000007a7805 */ /* 0x000fc4000001ff00 */
[----:B------:R-:W-:Y:S02]  /*02d0*/  CS2R R56, SRZ ;  /* 0x0000000000387805 */ /* 0x000fe4000001ff00 */
[----:B------:R-:W-:Y:S02]  /*02e0*/  CS2R R58, SRZ ;  /* 0x00000000003a7805 */ /* 0x000fe4000001ff00 */
[----:B------:R-:W-:Y:S02]  /*02f0*/  CS2R R124, SRZ ;  /* 0x00000000007c7805 */ /* 0x000fe4000001ff00 */
[-C--:B------:R-:W-:Y:S02]  /*0300*/  IABS R7, R4.reuse ;  /* 0x0000000400077213 */ /* 0x080fe40000000000 */
[----:B------:R-:W-:Y:S02]  /*0310*/  CS2R R126, SRZ ;  /* 0x00000000007e7805 */ /* 0x000fe4000001ff00 */
[----:B------:R-:W-:-:S02]  /*0320*/  IABS R10, R4 ;  /* 0x00000004000a7213 */ /* 0x000fc40000000000 */
[----:B------:R-:W-:Y:S01]  /*0330*/  CS2R R60, SRZ ;  /* 0x00000000003c7805 */ /* 0x000fe2000001ff00 */
[----:B------:R-:W0:Y:S01]  /*0340*/  I2F.RP R0, R7 ;  /* 0x0000000700007306 */ /* 0x000e220000209400 */
        /* <DEDUP_REMOVED lines=13> */
[----:B------:R-:W-:Y:S01]  /*0420*/  CS2R R80, SRZ ;  /* 0x0000000000507805 */ /* 0x000fe2000001ff00 */
[----:B0-----:R-:W0:Y:S01]  /*0430*/  MUFU.RCP R0, R0 ;  /* 0x0000000000007308 */ /* 0x001e220000001000 */
        /* <DEDUP_REMOVED lines=8> */
[----:B------:R-:W-:Y:S01]  /*04c0*/  CS2R R218, SRZ ;  /* 0x0000000000da7805 */ /* 0x000fe2000001ff00 */
[----:B0-----:R-:W-:-:S02]  /*04d0*/  VIADD R2, R0, 0xffffffe ;  /* 0x0ffffffe00027836 */ /* 0x001fc40000000000 */
[----:B------:R-:W-:Y:S02]  /*04e0*/  IMAD.MOV R0, RZ, RZ, -R10 ;  /* 0x000000ffff007224 */ /* 0x000fe400078e0a0a */
[----:B------:R0:W1:Y:S02]  /*04f0*/  F2I.FTZ.U32.TRUNC.NTZ R3, R2 ;  /* 0x0000000200037305 */ /* 0x000064000021f000 */
[----:B0-----:R-:W-:Y:S02]  /*0500*/  IMAD.MOV.U32 R2, RZ, RZ, RZ ;  /* 0x000000ffff027224 */ /* 0x001fe400078e00ff */
[----:B-1----:R-:W-:-:S04]  /*0510*/  IMAD.MOV R6, RZ, RZ, -R3 ;  /* 0x000000ffff067224 */ /* 0x002fc800078e0a03 */
[----:B------:R-:W-:Y:S02]  /*0520*/  IMAD R9, R6, R7, RZ ;  /* 0x0000000706097224 */ /* 0x000fe400078e02ff */
[----:B------:R-:W-:Y:S02]  /*0530*/  IMAD.MOV.U32 R6, RZ, RZ, R8 ;  /* 0x000000ffff067224 */ /* 0x000fe400078e0008 */
[----:B------:R-:W-:-:S06]  /*0540*/  IMAD.HI.U32 R3, R3, R9, R2 ;  /* 0x0000000903037227 */ /* 0x000fcc00078e0002 */
[----:B------:R-:W-:-:S04]  /*0550*/  IMAD.HI.U32 R3, R3, R6, RZ ;  /* 0x0000000603037227 */ /* 0x000fc800078e00ff */
[----:B------:R-:W-:-:S05]  /*0560*/  IMAD R0, R3, R0, R6 ;  /* 0x0000000003007224 */ /* 0x000fca00078e0206 */
[----:B------:R-:W-:-:S13]  /*0570*/  ISETP.GT.U32.AND P1, PT, R7, R0, PT ;  /* 0x000000000700720c */ /* 0x000fda0003f24070 */
[----:B------:R-:W-:Y:S02]  /*0580*/  @!P1 IMAD.IADD R0, R0, 0x1, -R7 ;  /* 0x0000000100009824 */ /* 0x000fe400078e0a07 */
[----:B------:R-:W-:Y:S01]  /*0590*/  @!P1 VIADD R3, R3, 0x1 ;  /* 0x0000000103039836 */ /* 0x000fe20000000000 */
[----:B------:R-:W-:Y:S02]  /*05a0*/  ISETP.NE.AND P1, PT, R4, RZ, PT ;  /* 0x000000ff0400720c */ /* 0x000fe40003f25270 */
[----:B------:R-:W-:Y:S02]  /*05b0*/  ISETP.GE.U32.AND P0, PT, R0, R7, PT ;  /* 0x000000070000720c */ /* 0x000fe40003f06070 */
[----:B------:R-:W-:-:S04]  /*05c0*/  LOP3.LUT R0, R5, R4, RZ, 0x3c, !PT ;  /* 0x0000000405007212 */ /* 0x000fc800078e3cff */
[----:B------:R-:W-:Y:S01]  /*05d0*/  ISETP.GE.AND P2, PT, R0, RZ, PT ;  /* 0x000000ff0000720c */ /* 0x000fe20003f46270 */
[----:B------:R-:W-:-:S06]  /*05e0*/  VIADD R0, R184, 0xff ;  /* 0x000000ffb8007836 */ /* 0x000fcc0000000000 */
[----:B------:R-:W-:-:S04]  /*05f0*/  @P0 VIADD R3, R3, 0x1 ;  /* 0x0000000103030836 */ /* 0x000fc80000000000 */
[----:B------:R-:W-:Y:S01]  /*0600*/  IMAD.MOV.U32 R2, RZ, RZ, R3 ;  /* 0x000000ffff027224 */ /* 0x000fe200078e0003 */
[----:B------:R-:W-:-:S03]  /*0610*/  SHF.R.S32.HI R3, RZ, 0x1f, R0 ;  /* 0x0000001fff037819 */ /* 0x000fc60000011400 */
[----:B------:R-:W-:Y:S01]  /*0620*/  @!P2 IMAD.MOV R2, RZ, RZ, -R2 ;  /* 0x000000ffff02a224 */ /* 0x000fe200078e0a02 */
[----:B------:R-:W-:Y:S02]  /*0630*/  @!P1 LOP3.LUT R2, RZ, R4, RZ, 0x33, !PT ;  /* 0x00000004ff029212 */ /* 0x000fe400078e33ff */
[----:B------:R-:W-:-:S03]  /*0640*/  LEA.HI R3, R3, R0, RZ, 0x8 ;  /* 0x0000000003037211 */ /* 0x000fc600078f40ff */
[----:B------:R-:W-:Y:S02]  /*0650*/  IMAD.SHL.U32 R6, R2, 0x8, RZ ;  /* 0x0000000802067824 */ /* 0x000fe400078e00ff */
[----:B------:R-:W-:-:S03]  /*0660*/  IMAD.MOV R2, RZ, RZ, -R2 ;  /* 0x000000ffff027224 */ /* 0x000fc600078e0a02 */
[----:B------:R-:W-:Y:S01]  /*0670*/  LEA.HI.SX32 R3, R3, -R6, 0x18 ;  /* 0x8000000603037211 */ /* 0x000fe200078fc2ff */
[----:B------:R-:W-:-:S03]  /*0680*/  IMAD R8, R4, R2, R5 ;  /* 0x0000000204087224 */ /* 0x000fc600078e0205 */
[----:B------:R-:W-:-:S04]  /*0690*/  VIMNMX R11, R3, 0x8, PT ;  /* 0x00000008030b7848 */ /* 0x000fc80003fe0100 */
[-C--:B------:R-:W-:Y:S02]  /*06a0*/  IABS R7, R11.reuse ;  /* 0x0000000b00077213 */ /* 0x080fe40000000000 */
[----:B------:R-:W-:Y:S02]  /*06b0*/  IABS R4, R11 ;  /* 0x0000000b00047213 */ /* 0x000fe40000000000 */
[----:B------:R-:W0:Y:S08]  /*06c0*/  I2F.RP R0, R7 ;  /* 0x0000000700007306 */ /* 0x000e300000209400 */
[----:B0-----:R-:W0:Y:S02]  /*06d0*/  MUFU.RCP R0, R0 ;  /* 0x0000000000007308 */ /* 0x001e240000001000 */
[----:B0-----:R-:W-:-:S02]  /*06e0*/  VIADD R3, R0, 0xffffffe ;  /* 0x0ffffffe00037836 */ /* 0x001fc40000000000 */
[----:B------:R-:W-:Y:S02]  /*06f0*/  IMAD.MOV R0, RZ, RZ, -R4 ;  /* 0x000000ffff007224 */ /* 0x000fe400078e0a04 */
[----:B------:R-:W0:Y:S02]  /*0700*/  S2R R4, SR_CgaCtaId ;  /* 0x0000000000047919 */ /* 0x000e240000008800 */
[----:B------:R-:W1:Y:S02]  /*0710*/  F2I.FTZ.U32.TRUNC.NTZ R3, R3 ;  /* 0x0000000300037305 */ /* 0x000e64000021f000 */
[----:B-1----:R-:W-:-:S04]  /*0720*/  IMAD.MOV R9, RZ, RZ, -R3 ;  /* 0x000000ffff097224 */ /* 0x002fc800078e0a03 */
[----:B------:R-:W-:Y:S01]  /*0730*/  IMAD.MOV.U32 R2, RZ, RZ, R9 ;  /* 0x000000ffff027224 */ /* 0x000fe200078e0009 */
[----:B------:R-:W-:-:S03]  /*0740*/  IABS R9, R8 ;  /* 0x0000000800097213 */ /* 0x000fc60000000000 */
[----:B------:R-:W-:Y:S02]  /*0750*/  IMAD R5, R2, R7, RZ ;  /* 0x0000000702057224 */ /* 0x000fe400078e02ff */
[----:B------:R-:W-:-:S04]  /*0760*/  IMAD.MOV.U32 R2, RZ, RZ, RZ ;  /* 0x000000ffff027224 */ /* 0x000fc800078e00ff */
[----:B------:R-:W-:Y:S01]  /*0770*/  IMAD.HI.U32 R2, R3, R5, R2 ;  /* 0x0000000503027227 */ /* 0x000fe200078e0002 */
[----:B------:R-:W-:-:S04]  /*0780*/  MOV R3, 0x400 ;  /* 0x0000040000037802 */ /* 0x000fc80000000f00 */
[----:B0-----:R-:W-:Y:S01]  /*0790*/  LEA R4, R4, R3, 0x18 ;  /* 0x0000000304047211 */ /* 0x001fe200078ec0ff */
[----:B------:R-:W-:Y:S01]  /*07a0*/  IMAD.HI.U32 R2, R2, R9, RZ ;  /* 0x0000000902027227 */ /* 0x000fe200078e00ff */
[----:B------:R-:W0:Y:S03]  /*07b0*/  LDC R3, c[0x0][0x230] ;  /* 0x00008c00ff037b82 */ /* 0x000e260000000800 */
[----:B------:R-:W-:Y:S01]  /*07c0*/  IMAD R0, R2, R0, R9 ;  /* 0x0000000002007224 */ /* 0x000fe200078e0209 */
[----:B------:R1:W-:Y:S04]  /*07d0*/  STL [R1+0xd9c], R4 ;  /* 0x000d9c0401007387 */ /* 0x0003e80000100800 */
[----:B------:R-:W-:Y:S01]  /*07e0*/  ISETP.GT.U32.AND P1, PT, R7, R0, PT ;  /* 0x000000000700720c */ /* 0x000fe20003f24070 */
[----:B------:R-:W-:Y:S01]  /*07f0*/  ULDC.64 UR60, c[0x0][0x208] ;  /* 0x00008200003c7ab9 */ /* 0x000fe20000000a00 */
[----:B-1----:R-:W-:-:S11]  /*0800*/  CS2R R4, SRZ ;  /* 0x0000000000047805 */ /* 0x002fd6000001ff00 */
[----:B------:R-:W-:Y:S02]  /*0810*/  @!P1 IMAD.IADD R0, R0, 0x1, -R7 ;  /* 0x0000000100009824 */ /* 0x000fe400078e0a07 */
[----:B------:R-:W-:Y:S01]  /*0820*/  @!P1 VIADD R2, R2, 0x1 ;  /* 0x0000000102029836 */ /* 0x000fe20000000000 */
[----:B------:R-:W-:Y:S01]  /*0830*/  ISETP.NE.AND P1, PT, R11, RZ, PT ;  /* 0x000000ff0b00720c */ /* 0x000fe20003f25270 */
[----:B0-----:R-:W-:Y:S01]  /*0840*/  VIADD R14, R3, 0x7f ;  /* 0x0000007f030e7836 */ /* 0x001fe20000000000 */
[----:B------:R-:W-:Y:S02]  /*0850*/  ISETP.GE.U32.AND P0, PT, R0, R7, PT ;  /* 0x000000070000720c */ /* 0x000fe40003f06070 */
[----:B------:R-:W-:-:S04]  /*0860*/  LOP3.LUT R0, R8, R11, RZ, 0x3c, !PT ;  /* 0x0000000b08007212 */ /* 0x000fc800078e3cff */
[----:B------:R-:W-:-:S07]  /*0870*/  ISETP.GE.AND P2, PT, R0, RZ, PT ;  /* 0x000000ff0000720c */ /* 0x000fce0003f46270 */
[----:B------:R-:W-:Y:S01]  /*0880*/  @P0 VIADD R2, R2, 0x1 ;  /* 0x0000000102020836 */ /* 0x000fe20000000000 */
[----:B------:R-:W-:-:S05]  /*0890*/  ISETP.GE.AND P0, PT, R14, 0x80, PT ;  /* 0x000000800e00780c */ /* 0x000fca0003f06270 */
[----:B------:R-:W-:Y:S01]  /*08a0*/  @!P2 IMAD.MOV R2, RZ, RZ, -R2 ;  /* 0x000000ffff02a224 */ /* 0x000fe200078e0a02 */
[----:B------:R-:W-:-:S05]  /*08b0*/  @!P1 LOP3.LUT R2, RZ, R11, RZ, 0x33, !PT ;  /* 0x0000000bff029212 */ /* 0x000fca00078e33ff */
[----:B------:R-:W-:Y:S02]  /*08c0*/  IMAD.MOV R0, RZ, RZ, -R2 ;  /* 0x000000ffff007224 */ /* 0x000fe400078e0a02 */
[----:B------:R-:W-:Y:S02]  /*08d0*/  IMAD.SHL.U32 R13, R2, 0x80, RZ ;  /* 0x00000080020d7824 */ /* 0x000fe400078e00ff */
[----:B------:R-:W-:Y:S01]  /*08e0*/  IMAD R0, R11, R0, R8 ;  /* 0x000000000b007224 */ /* 0x000fe200078e0208 */
[----:B------:R-:W-:Y:S01]  /*08f0*/  CS2R R8, SRZ ;  /* 0x0000000000087805 */ /* 0x000fe2000001ff00 */
[C---:B------:R-:W-:Y:S01]  /*0900*/  VIADD R14, R13.reuse, 0x1 ;  /* 0x000000010d0e7836 */ /* 0x040fe20000000000 */
[----:B------:R-:W-:Y:S01]  /*0910*/  CS2R R10, SRZ ;  /* 0x00000000000a7805 */ /* 0x000fe2000001ff00 */
[----:B------:R-:W-:Y:S01]  /*0920*/  IMAD.IADD R0, R6, 0x1, R0 ;  /* 0x0000000106007824 */ /* 0x000fe200078e0200 */
[----:B------:R-:W-:Y:S01]  /*0930*/  CS2R R6, SRZ ;  /* 0x0000000000067805 */ /* 0x000fe2000001ff00 */
[----:B------:R-:W-:-:S02]  /*0940*/  VIADD R3, R13, 0x2 ;  /* 0x000000020d037836 */ /* 0x000fc40000000000 */
[----:B------:R-:W-:Y:S02]  /*0950*/  IMAD R185, R0, 0x100, R12 ;  /* 0x0000010000b97824 */ /* 0x000fe400078e020c */
[C---:B------:R-:W-:Y:S02]  /*0960*/  VIADD R2, R13.reuse, 0x3 ;  /* 0x000000030d027836 */ /* 0x040fe40000000000 */
[C---:B------:R-:W-:Y:S01]  /*0970*/  VIADD R14, R13.reuse, 0x4 ;  /* 0x000000040d0e7836 */ /* 0x040fe20000000000 */
[----:B------:R0:W-:Y:S01]  /*0980*/  STL [R1+0x100], R185 ;  /* 0x000100b901007387 */ /* 0x0001e20000100800 */
[C---:B------:R-:W-:Y:S02]  /*0990*/  VIADD R3, R13.reuse, 0x5 ;  /* 0x000000050d037836 */ /* 0x040fe40000000000 */
[C---:B------:R-:W-:Y:S02]  /*09a0*/  VIADD R2, R13.reuse, 0x6 ;  /* 0x000000060d027836 */ /* 0x040fe40000000000 */
[----:B------:R-:W-:-:S02]  /*09b0*/  VIADD R252, R13, 0x7 ;  /* 0x000000070dfc7836 */ /* 0x000fc40000000000 */
[C---:B------:R-:W-:Y:S02]  /*09c0*/  VIADD R251, R13.reuse, 0x8 ;  /* 0x000000080dfb7836 */ /* 0x040fe40000000000 */
[----:B------:R-:W-:Y:S02]  /*09d0*/  VIADD R200, R13, 0x9 ;  /* 0x000000090dc87836 */ /* 0x000fe40000000000 */
[----:B0-----:R-:W-:Y:S02]  /*09e0*/  VIADD R185, R185, 0x80 ;  /* 0x00000080b9b97836 */ /* 0x001fe40000000000 */
[C---:B------:R-:W-:Y:S02]  /*09f0*/  VIADD R167, R13.reuse, 0xa ;  /* 0x0000000a0da77836 */ /* 0x040fe40000000000 */
[C---:B------:R-:W-:Y:S01]  /*0a00*/  VIADD R202, R13.reuse, 0xb ;  /* 0x0000000b0dca7836 */ /* 0x040fe20000000000 */
[----:B------:R0:W-:Y:S01]  /*0a10*/  STL [R1+0x104], R185 ;  /* 0x000104b901007387 */ /* 0x0001e20000100800 */
[----:B------:R-:W-:-:S02]  /*0a20*/  VIADD R230, R13, 0xc ;  /* 0x0000000c0de67836 */ /* 0x000fc40000000000 */
[C---:B------:R-:W-:Y:S02]  /*0a30*/  VIADD R159, R13.reuse, 0xd ;  /* 0x0000000d0d9f7836 */ /* 0x040fe40000000000 */
[C---:B------:R-:W-:Y:S02]  /*0a40*/  VIADD R179, R13.reuse, 0xe ;  /* 0x0000000e0db37836 */ /* 0x040fe40000000000 */
[C---:B------:R-:W-:Y:S02]  /*0a50*/  VIADD R222, R13.reuse, 0xf ;  /* 0x0000000f0dde7836 */ /* 0x040fe40000000000 */
[C---:B------:R-:W-:Y:S01]  /*0a60*/  VIADD R210, R13.reuse, 0x10 ;  /* 0x000000100dd27836 */ /* 0x040fe20000000000 */
[----:B0-----:R0:W5:Y:S01]  /*0a70*/  LDL.LU R185, [R1+0xda0] ;  /* 0x000da00001b97983 */ /* 0x0011620000300800 */
[C---:B------:R-:W-:Y:S02]  /*0a80*/  VIADD R155, R13.reuse, 0x11 ;  /* 0x000000110d9b7836 */ /* 0x040fe40000000000 */
[----:B------:R-:W-:-:S02]  /*0a90*/  VIADD R2, R13, 0x12 ;  /* 0x000000120d027836 */ /* 0x000fc40000000000 */
[C---:B------:R-:W-:Y:S02]  /*0aa0*/  VIADD R34, R13.reuse, 0x13 ;  /* 0x000000130d227836 */ /* 0x040fe40000000000 */
[C---:B------:R-:W-:Y:S02]  /*0ab0*/  VIADD R28, R13.reuse, 0x14 ;  /* 0x000000140d1c7836 */ /* 0x040fe40000000000 */
[C---:B------:R-:W-:Y:S02]  /*0ac0*/  VIADD R163, R13.reuse, 0x15 ;  /* 0x000000150da37836 */ /* 0x040fe40000000000 */
[C---:B------:R-:W-:Y:S02]  /*0ad0*/  VIADD R88, R13.reuse, 0x16 ;  /* 0x000000160d587836 */ /* 0x040fe40000000000 */
        /* <DEDUP_REMOVED lines=104> */
[----:B------:R-:W-:Y:S01]  /*1160*/  VIADD R0, R13, 0x7f ;  /* 0x0000007f0d007836 */ /* 0x000fe20000000000 */
[----:B0-----:R-:W-:Y:S06]  /*1170*/  @!P0 BRA `(.L_x_0) ;  /* 0x0000026c00a48947 */ /* 0x001fec0003800000 */
[----:B------:R-:W2:Y:S04]  /*1180*/  LDL R217, [R1+0x100] ;  /* 0x0001000001d97983 */ /* 0x000ea80000100800 */
[----:B------:R-:W3:Y:S04]  /*1190*/  LDL R218, [R1+0x104] ;  /* 0x0001040001da7983 */ /* 0x000ee80000100800 */
[----:B------:R-:W4:Y:S01]  /*11a0*/  LDL R219, [R1+0xd9c] ;  /* 0x000d9c0001db7983 */ /* 0x000f220000100800 */
[----:B------:R-:W-:Y:S01]  /*11b0*/  IABS R18, R184 ;  /* 0x000000b800127213 */ /* 0x000fe20000000000 */
[----:B------:R-:W-:Y:S01]  /*11c0*/  IMAD.MOV.U32 R22, RZ, RZ, RZ ;  /* 0x000000ffff167224 */ /* 0x000fe200078e00ff */
[----:B-----5:R-:W-:Y:S01]  /*11d0*/  IABS R8, R185 ;  /* 0x000000b900087213 */ /* 0x020fe20000000000 */
[C---:B------:R-:W-:Y:S01]  /*11e0*/  VIADD R140, R13.reuse, 0x6 ;  /* 0x000000060d8c7836 */ /* 0x040fe20000000000 */
[----:B------:R-:W0:Y:S01]  /*11f0*/  I2F.RP R9, R18 ;  /* 0x0000001200097306 */ /* 0x000e220000209400 */
[----:B------:R-:W-:Y:S01]  /*1200*/  IABS R23, R13 ;  /* 0x0000000d00177213 */ /* 0x000fe20000000000 */
[C---:B------:R-:W-:Y:S01]  /*1210*/  VIADD R216, R13.reuse, 0x5 ;  /* 0x000000050dd87836 */ /* 0x040fe20000000000 */
[----:B------:R-:W-:Y:S01]  /*1220*/  IABS R19, R206 ;  /* 0x000000ce00137213 */ /* 0x000fe20000000000 */
[C---:B------:R-:W-:Y:S01]  /*1230*/  VIADD R142, R13.reuse, 0x2 ;  /* 0x000000020d8e7836 */ /* 0x040fe20000000000 */
[----:B------:R-:W-:Y:S01]  /*1240*/  ISETP.GE.AND P4, PT, R0, RZ, PT ;  /* 0x000000ff0000720c */ /* 0x000fe20003f86270 */
[----:B------:R-:W-:Y:S01]  /*1250*/  VIADD R143, R13, 0x1 ;  /* 0x000000010d8f7836 */ /* 0x000fe20000000000 */
[----:B------:R-:W-:Y:S01]  /*1260*/  IABS R17, R27 ;  /* 0x0000001b00117213 */ /* 0x000fe20000000000 */
[----:B------:R-:W1:Y:S01]  /*1270*/  I2F.RP R10, R8 ;  /* 0x00000008000a7306 */ /* 0x000e620000209400 */
[----:B------:R-:W-:Y:S01]  /*1280*/  IABS R21, R38 ;  /* 0x0000002600157213 */ /* 0x000fe20000000000 */
[----:B------:R-:W-:Y:S01]  /*1290*/  UMOV UR35, 0x40000040 ;  /* 0x4000004000237882 */ /* 0x000fe20000000000 */
[----:B------:R-:W-:-:S02]  /*12a0*/  ISETP.GE.AND P3, PT, R27, RZ, PT ;  /* 0x000000ff1b00720c */ /* 0x000fc40003f66270 */
[----:B------:R-:W-:Y:S02]  /*12b0*/  IABS R27, R25 ;  /* 0x00000019001b7213 */ /* 0x000fe40000000000 */
[----:B------:R-:W-:Y:S01]  /*12c0*/  IABS R41, R198 ;  /* 0x000000c600297213 */ /* 0x000fe20000000000 */
[----:B0-----:R-:W0:Y:S01]  /*12d0*/  MUFU.RCP R9, R9 ;  /* 0x0000000900097308 */ /* 0x001e220000001000 */
[----:B------:R-:W-:Y:S02]  /*12e0*/  ISETP.GE.AND P2, PT, R206, RZ, PT ;  /* 0x000000ffce00720c */ /* 0x000fe40003f46270 */
[----:B------:R-:W-:Y:S01]  /*12f0*/  IABS R43, R89 ;  /* 0x00000059002b7213 */ /* 0x000fe20000000000 */
[----:B------:R-:W4:Y:S01]  /*1300*/  S2R R206, SR_TID.X ;  /* 0x0000000000ce7919 */ /* 0x000f220000002100 */
[----:B------:R-:W-:Y:S02]  /*1310*/  IABS R45, R91 ;  /* 0x0000005b002d7213 */ /* 0x000fe40000000000 */
[----:B------:R-:W-:Y:S01]  /*1320*/  IABS R47, R164 ;  /* 0x000000a4002f7213 */ /* 0x000fe20000000000 */
[----:B-1----:R-:W1:Y:S01]  /*1330*/  MUFU.RCP R10, R10 ;  /* 0x0000000a000a7308 */ /* 0x002e620000001000 */
[----:B------:R-:W-:-:S02]  /*1340*/  IABS R49, R32 ;  /* 0x0000002000317213 */ /* 0x000fc40000000000 */
[----:B------:R-:W-:Y:S02]  /*1350*/  IABS R51, R209 ;  /* 0x000000d100337213 */ /* 0x000fe40000000000 */
[----:B------:R-:W-:Y:S02]  /*1360*/  IABS R46, R166 ;  /* 0x000000a6002e7213 */ /* 0x000fe40000000000 */
[----:B------:R-:W-:Y:S01]  /*1370*/  IABS R53, R191 ;  /* 0x000000bf00357213 */ /* 0x000fe20000000000 */
[----:B0-----:R-:W-:Y:S01]  /*1380*/  VIADD R4, R9, 0xffffffe ;  /* 0x0ffffffe09047836 */ /* 0x001fe20000000000 */
[----:B------:R-:W-:Y:S02]  /*1390*/  IABS R55, R154 ;  /* 0x0000009a00377213 */ /* 0x000fe40000000000 */
[----:B------:R-:W-:Y:S01]  /*13a0*/  IABS R57, R203 ;  /* 0x000000cb00397213 */ /* 0x000fe20000000000 */
[----:B------:R0:W0:Y:S01]  /*13b0*/  F2I.FTZ.U32.TRUNC.NTZ R5, R4 ;  /* 0x0000000400057305 */ /* 0x000022000021f000 */
[----:B------:R-:W-:-:S02]  /*13c0*/  IABS R59, R176 ;  /* 0x000000b0003b7213 */ /* 0x000fc40000000000 */
[----:B------:R-:W-:Y:S01]  /*13d0*/  IABS R61, R183 ;  /* 0x000000b7003d7213 */ /* 0x000fe20000000000 */
[----:B-1----:R-:W-:Y:S01]  /*13e0*/  VIADD R6, R10, 0xffffffe ;  /* 0x0ffffffe0a067836 */ /* 0x002fe20000000000 */
[----:B------:R-:W-:Y:S02]  /*13f0*/  IABS R63, R189 ;  /* 0x000000bd003f7213 */ /* 0x000fe40000000000 */
[----:B------:R-:W-:Y:S01]  /*1400*/  IABS R60, R182 ;  /* 0x000000b6003c7213 */ /* 0x000fe20000000000 */
[----:B------:R1:W1:Y:S01]  /*1410*/  F2I.FTZ.U32.TRUNC.NTZ R7, R6 ;  /* 0x0000000600077305 */ /* 0x000262000021f000 */
[----:B0-----:R-:W-:Y:S01]  /*1420*/  IMAD.MOV.U32 R4, RZ, RZ, RZ ;  /* 0x000000ffff047224 */ /* 0x001fe200078e00ff */
[----:B------:R-:W-:Y:S02]  /*1430*/  IABS R67, R199 ;  /* 0x000000c700437213 */ /* 0x000fe40000000000 */
[----:B------:R-:W-:Y:S02]  /*1440*/  IABS R69, R205 ;  /* 0x000000cd00457213 */ /* 0x000fe40000000000 */
[----:B------:R-:W-:Y:S01]  /*1450*/  IABS R65, R194 ;  /* 0x000000c200417213 */ /* 0x000fe20000000000 */
[----:B------:R-:W-:Y:S01]  /*1460*/  IMAD.MOV R11, RZ, RZ, -R5 ;  /* 0x000000ffff0b7224 */ /* 0x000fe200078e0a05 */
[----:B------:R-:W-:Y:S01]  /*1470*/  IABS R71, R227 ;  /* 0x000000e300477213 */ /* 0x000fe20000000000 */
[----:B-1----:R-:W-:Y:S01]  /*1480*/  IMAD.MOV.U32 R6, RZ, RZ, RZ ;  /* 0x000000ffff067224 */ /* 0x002fe200078e00ff */
[----:B------:R-:W-:Y:S01]  /*1490*/  IABS R73, R201 ;  /* 0x000000c900497213 */ /* 0x000fe20000000000 */
[----:B------:R-:W-:Y:S01]  /*14a0*/  IMAD R11, R11, R18, RZ ;  /* 0x000000120b0b7224 */ /* 0x000fe200078e02ff */
[----:B------:R-:W-:-:S02]  /*14b0*/  IABS R75, R195 ;  /* 0x000000c3004b7213 */ /* 0x000fc40000000000 */
[----:B------:R-:W-:Y:S01]  /*14c0*/  IABS R81, R223 ;  /* 0x000000df00517213 */ /* 0x000fe20000000000 */
[----:B------:R-:W-:Y:S01]  /*14d0*/  IMAD.HI.U32 R5, R5, R11, R4 ;  /* 0x0000000b05057227 */ /* 0x000fe200078e0004 */
[----:B------:R-:W-:Y:S02]  /*14e0*/  IABS R77, R26 ;  /* 0x0000001a004d7213 */ /* 0x000fe40000000000 */
[----:B------:R-:W-:Y:S01]  /*14f0*/  IABS R79, R243 ;  /* 0x000000f3004f7213 */ /* 0x000fe20000000000 */
[----:B------:R-:W-:Y:S01]  /*1500*/  IMAD.MOV R11, RZ, RZ, -R7 ;  /* 0x000000ffff0b7224 */ /* 0x000fe200078e0a07 */
[----:B------:R-:W-:Y:S02]  /*1510*/  IABS R83, R165 ;  /* 0x000000a500537213 */ /* 0x000fe40000000000 */
[----:B------:R-:W-:Y:S01]  /*1520*/  IABS R80, R229 ;  /* 0x000000e500507213 */ /* 0x000fe20000000000 */
[----:B------:R-:W-:Y:S01]  /*1530*/  IMAD R11, R11, R8, RZ ;  /* 0x000000080b0b7224 */ /* 0x000fe200078e02ff */
[----:B------:R-:W-:-:S02]  /*1540*/  IABS R85, R236 ;  /* 0x000000ec00557213 */ /* 0x000fc40000000000 */
[----:B------:R-:W-:Y:S01]  /*1550*/  IABS R87, R239 ;  /* 0x000000ef00577213 */ /* 0x000fe20000000000 */
[----:B------:R-:W-:Y:S01]  /*1560*/  IMAD.HI.U32 R6, R7, R11, R6 ;  /* 0x0000000b07067227 */ /* 0x000fe200078e0006 */
[----:B------:R-:W-:Y:S02]  /*1570*/  IABS R11, R0 ;  /* 0x00000000000b7213 */ /* 0x000fe40000000000 */
[----:B------:R-:W-:Y:S02]  /*1580*/  IABS R86, R248 ;  /* 0x000000f800567213 */ /* 0x000fe40000000000 */
[----:B------:R-:W-:Y:S01]  /*1590*/  IABS R93, R245 ;  /* 0x000000f5005d7213 */ /* 0x000fe20000000000 */
[C---:B------:R-:W-:Y:S01]  /*15a0*/  IMAD.HI.U32 R0, R6.reuse, R11, RZ ;  /* 0x0000000b06007227 */ /* 0x040fe200078e00ff */
[----:B------:R-:W-:Y:S02]  /*15b0*/  IABS R95, R39 ;  /* 0x00000027005f7213 */ /* 0x000fe40000000000 */
[----:B------:R-:W-:Y:S01]  /*15c0*/  IABS R97, R249 ;  /* 0x000000f900617213 */ /* 0x000fe20000000000 */
[----:B------:R-:W-:Y:S01]  /*15d0*/  IMAD.HI.U32 R7, R6, R19, RZ ;  /* 0x0000001306077227 */ /* 0x000fe200078e00ff */
[----:B------:R-:W-:-:S02]  /*15e0*/  IABS R99, R14 ;  /* 0x0000000e00637213 */ /* 0x000fc40000000000 */
[----:B------:R-:W-:Y:S01]  /*15f0*/  IABS R103, R186 ;  /* 0x000000ba00677213 */ /* 0x000fe20000000000 */
[----:B------:R-:W-:Y:S01]  /*1600*/  IMAD.MOV R0, RZ, RZ, -R0 ;  /* 0x000000ffff007224 */ /* 0x000fe200078e0a00 */
[----:B------:R-:W-:Y:S01]  /*1610*/  IABS R101, R24 ;  /* 0x0000001800657213 */ /* 0x000fe20000000000 */
[----:B------:R-:W-:Y:S01]  /*1620*/  IMAD.MOV R7, RZ, RZ, -R7 ;  /* 0x000000ffff077224 */ /* 0x000fe200078e0a07 */
[----:B------:R-:W-:Y:S01]  /*1630*/  IABS R105, R169 ;  /* 0x000000a900697213 */ /* 0x000fe20000000000 */
[C---:B------:R-:W-:Y:S01]  /*1640*/  IMAD R11, R8.reuse, R0, R11 ;  /* 0x00000000080b7224 */ /* 0x040fe200078e020b */
[----:B------:R-:W-:Y:S01]  /*1650*/  IABS R107, R157 ;  /* 0x0000009d006b7213 */ /* 0x000fe20000000000 */
[----:B------:R-:W-:Y:S01]  /*1660*/  IMAD R16, R8, R7, R19 ;  /* 0x0000000708107224 */ /* 0x000fe200078e0213 */
[----:B------:R-:W-:Y:S01]  /*1670*/  IABS R19, R12 ;  /* 0x0000000c00137213 */ /* 0x000fe20000000000 */
[----:B------:R-:W-:Y:S01]  /*1680*/  IMAD.HI.U32 R7, R6, R21, RZ ;  /* 0x0000001506077227 */ /* 0x000fe200078e00ff */
[----:B------:R-:W-:-:S02]  /*1690*/  IABS R109, R90 ;  /* 0x0000005a006d7213 */ /* 0x000fc40000000000 */
[----:B------:R-:W-:Y:S01]  /*16a0*/  IABS R111, R228 ;  /* 0x000000e4006f7213 */ /* 0x000fe20000000000 */
[----:B------:R-:W-:Y:S01]  /*16b0*/  IMAD.HI.U32 R0, R6, R19, RZ ;  /* 0x0000001306007227 */ /* 0x000fe200078e00ff */
[----:B------:R-:W-:Y:S02]  /*16c0*/  IABS R106, R193 ;  /* 0x000000c1006a7213 */ /* 0x000fe40000000000 */
[----:B------:R-:W-:Y:S01]  /*16d0*/  IABS R113, R188 ;  /* 0x000000bc00717213 */ /* 0x000fe20000000000 */
[----:B------:R-:W-:Y:S01]  /*16e0*/  IMAD.MOV R0, RZ, RZ, -R0 ;  /* 0x000000ffff007224 */ /* 0x000fe200078e0a00 */
[----:B------:R-:W-:Y:S01]  /*16f0*/  IABS R115, R208 ;  /* 0x000000d000737213 */ /* 0x000fe20000000000 */
[----:B------:R-:W-:Y:S01]  /*1700*/  IMAD.MOV R7, RZ, RZ, -R7 ;  /* 0x000000ffff077224 */ /* 0x000fe200078e0a07 */
[----:B------:R-:W-:Y:S01]  /*1710*/  IABS R117, R232 ;  /* 0x000000e800757213 */ /* 0x000fe20000000000 */
[----:B------:R-:W-:Y:S01]  /*1720*/  IMAD R19, R8, R0, R19 ;  /* 0x0000000008137224 */ /* 0x000fe200078e0213 */
[----:B------:R-:W-:Y:S01]  /*1730*/  IABS R119, R244 ;  /* 0x000000f400777213 */ /* 0x000fe20000000000 */
[----:B------:R-:W-:Y:S01]  /*1740*/  IMAD.HI.U32 R0, R6, R27, RZ ;  /* 0x0000001b06007227 */ /* 0x000fe200078e00ff */
[----:B------:R-:W-:-:S02]  /*1750*/  IABS R121, R238 ;  /* 0x000000ee00797213 */ /* 0x000fc40000000000 */
[----:B------:R-:W-:Y:S01]  /*1760*/  IABS R123, R247 ;  /* 0x000000f7007b7213 */ /* 0x000fe20000000000 */
[----:B------:R-:W-:Y:S01]  /*1770*/  IMAD.MOV R0, RZ, RZ, -R0 ;  /* 0x000000ffff007224 */ /* 0x000fe200078e0a00 */
[----:B------:R-:W-:Y:S01]  /*1780*/  IABS R125, R88 ;  /* 0x00000058007d7213 */ /* 0x000fe20000000000 */
[C---:B------:R-:W-:Y:S01]  /*1790*/  IMAD.HI.U32 R40, R6.reuse, R47, RZ ;  /* 0x0000002f06287227 */ /* 0x040fe200078e00ff */
[----:B------:R-:W-:Y:S02]  /*17a0*/  IABS R127, R163 ;  /* 0x000000a3007f7213 */ /* 0x000fe40000000000 */
        /* <DEDUP_REMOVED lines=13> */
[----:B------:R-:W-:Y:S02]  /*1880*/  IMAD.MOV R50, RZ, RZ, -R50 ;  /* 0x000000ffff327224 */ /* 0x000fe400078e0a32 */
[----:B------:R-:W-:-:S04]  /*1890*/  IMAD.HI.U32 R58, R6, R61, RZ ;  /* 0x0000003d063a7227 */ /* 0x000fc800078e00ff */
[----:B------:R-:W-:Y:S01]  /*18a0*/  IMAD R50, R8, R50, R55 ;  /* 0x0000003208327224 */ /* 0x000fe200078e0237 */
[----:B------:R-:W-:Y:S01]  /*18b0*/  IABS R55, R180 ;  /* 0x000000b400377213 */ /* 0x000fe20000000000 */
[----:B------:R-:W-:Y:S02]  /*18c0*/  IMAD.MOV R58, RZ, RZ, -R58 ;  /* 0x000000ffff3a7224 */ /* 0x000fe400078e0a3a */
[----:B------:R-:W-:-:S04]  /*18d0*/  IMAD.HI.U32 R62, R6, R67, RZ ;  /* 0x00000043063e7227 */ /* 0x000fc800078e00ff */
[----:B------:R-:W-:-:S04]  /*18e0*/  IMAD.HI.U32 R54, R6, R55, RZ ;  /* 0x0000003706367227 */ /* 0x000fc800078e00ff */
[----:B------:R-:W-:Y:S02]  /*18f0*/  IMAD.MOV R54, RZ, RZ, -R54 ;  /* 0x000000ffff367224 */ /* 0x000fe400078e0a36 */
[----:B------:R-:W-:Y:S02]  /*1900*/  IMAD.MOV R62, RZ, RZ, -R62 ;  /* 0x000000ffff3e7224 */ /* 0x000fe400078e0a3e */
[----:B------:R-:W-:-:S04]  /*1910*/  IMAD.HI.U32 R64, R6, R71, RZ ;  /* 0x0000004706407227 */ /* 0x000fc800078e00ff */
[----:B------:R-:W-:Y:S02]  /*1920*/  IMAD.MOV R64, RZ, RZ, -R64 ;  /* 0x000000ffff407224 */ /* 0x000fe400078e0a40 */
[----:B------:R-:W-:-:S04]  /*1930*/  IMAD.HI.U32 R68, R6, R75, RZ ;  /* 0x0000004b06447227 */ /* 0x000fc800078e00ff */
[----:B------:R-:W-:Y:S02]  /*1940*/  IMAD.MOV R68, RZ, RZ, -R68 ;  /* 0x000000ffff447224 */ /* 0x000fe400078e0a44 */
[----:B------:R-:W-:-:S04]  /*1950*/  IMAD.HI.U32 R70, R6, R77, RZ ;  /* 0x0000004d06467227 */ /* 0x000fc800078e00ff */
[----:B------:R-:W-:Y:S02]  /*1960*/  IMAD.MOV R70, RZ, RZ, -R70 ;  /* 0x000000ffff467224 */ /* 0x000fe400078e0a46 */
[----:B------:R-:W-:-:S04]  /*1970*/  IMAD.HI.U32 R72, R6, R79, RZ ;  /* 0x0000004f06487227 */ /* 0x000fc800078e00ff */
[----:B------:R-:W-:Y:S01]  /*1980*/  IMAD R70, R8, R70, R77 ;  /* 0x0000004608467224 */ /* 0x000fe200078e024d */
[----:B------:R-:W-:Y:S01]  /*1990*/  IABS R77, R225 ;  /* 0x000000e1004d7213 */ /* 0x000fe20000000000 */
        /* <DEDUP_REMOVED lines=8> */
[----:B------:R-:W-:Y:S01]  /*1a20*/  IMAD.MOV R116, RZ, RZ, -R114 ;  /* 0x000000ffff747224 */ /* 0x000fe200078e0a72 */
[----:B--2---:R-:W-:Y:S02]  /*1a30*/  IABS R9, R217 ;  /* 0x000000d900097213 */ /* 0x004fe40000000000 */
[----:B------:R-:W-:Y:S01]  /*1a40*/  ISETP.GE.AND P5, PT, R217, RZ, PT ;  /* 0x000000ffd900720c */ /* 0x000fe20003fa6270 */
[----:B------:R-:W-:Y:S01]  /*1a50*/  VIADD R217, R13, 0x3 ;  /* 0x000000030dd97836 */ /* 0x000fe20000000000 */
[----:B---3--:R-:W-:Y:S01]  /*1a60*/  IABS R10, R218 ;  /* 0x000000da000a7213 */ /* 0x008fe20000000000 */
[----:B------:R-:W-:-:S03]  /*1a70*/  IMAD.HI.U32 R4, R5, R9, RZ ;  /* 0x0000000905047227 */ /* 0x000fc600078e00ff */
[----:B------:R-:W-:Y:S01]  /*1a80*/  IABS R139, R217 ;  /* 0x000000d9008b7213 */ /* 0x000fe20000000000 */
[----:B------:R-:W-:Y:S02]  /*1a90*/  IMAD.MOV R4, RZ, RZ, -R4 ;  /* 0x000000ffff047224 */ /* 0x000fe400078e0a04 */
[----:B------:R-:W-:-:S04]  /*1aa0*/  IMAD.HI.U32 R5, R5, R10, RZ ;  /* 0x0000000a05057227 */ /* 0x000fc800078e00ff */
[----:B------:R-:W-:Y:S02]  /*1ab0*/  IMAD R4, R18, R4, R9 ;  /* 0x0000000412047224 */ /* 0x000fe400078e0209 */
[----:B------:R-:W-:-:S03]  /*1ac0*/  IMAD.MOV R5, RZ, RZ, -R5 ;  /* 0x000000ffff057224 */ /* 0x000fc600078e0a05 */
[C---:B------:R-:W-:Y:S01]  /*1ad0*/  ISETP.GT.U32.AND P0, PT, R18.reuse, R4, PT ;  /* 0x000000041200720c */ /* 0x040fe20003f04070 */
[----:B------:R-:W-:Y:S02]  /*1ae0*/  IMAD R9, R18, R5, R10 ;  /* 0x0000000512097224 */ /* 0x000fe400078e020a */
[----:B------:R-:W-:-:S03]  /*1af0*/  IMAD.HI.U32 R10, R6, R23, RZ ;  /* 0x00000017060a7227 */ /* 0x000fc600078e00ff */
[----:B------:R-:W-:Y:S01]  /*1b00*/  ISETP.GT.U32.AND P1, PT, R18, R9, PT ;  /* 0x000000091200720c */ /* 0x000fe20003f24070 */
[----:B------:R-:W-:Y:S02]  /*1b10*/  IMAD.MOV R10, RZ, RZ, -R10 ;  /* 0x000000ffff0a7224 */ /* 0x000fe400078e0a0a */
[----:B------:R-:W-:-:S04]  /*1b20*/  IMAD.HI.U32 R5, R6, R17, RZ ;  /* 0x0000001106057227 */ /* 0x000fc800078e00ff */
[--C-:B------:R-:W-:Y:S02]  /*1b30*/  @!P0 IMAD.IADD R4, R4, 0x1, -R18.reuse ;  /* 0x0000000104048824 */ /* 0x100fe400078e0a12 */
[----:B------:R-:W-:Y:S02]  /*1b40*/  IMAD R23, R8, R10, R23 ;  /* 0x0000000a08177224 */ /* 0x000fe400078e0217 */
[----:B------:R-:W-:Y:S01]  /*1b50*/  IMAD.MOV R5, RZ, RZ, -R5 ;  /* 0x000000ffff057224 */ /* 0x000fe200078e0a05 */
[----:B------:R-:W-:Y:S01]  /*1b60*/  ISETP.GT.U32.AND P0, PT, R18, R4, PT ;  /* 0x000000041200720c */ /* 0x000fe20003f04070 */
[----:B------:R-:W-:Y:S01]  /*1b70*/  @!P1 IMAD.IADD R9, R9, 0x1, -R18 ;  /* 0x0000000109099824 */ /* 0x000fe200078e0a12 */
[C---:B------:R-:W-:Y:S01]  /*1b80*/  ISETP.GT.U32.AND P6, PT, R8.reuse, R23, PT ;  /* 0x000000170800720c */ /* 0x040fe20003fc4070 */
[----:B------:R-:W-:Y:S01]  /*1b90*/  IMAD R17, R8, R5, R17 ;  /* 0x0000000508117224 */ /* 0x000fe200078e0211 */
[----:B------:R-:W-:Y:S02]  /*1ba0*/  LOP3.LUT R5, RZ, R184, RZ, 0x33, !PT ;  /* 0x000000b8ff057212 */ /* 0x000fe400078e33ff */
[----:B------:R-:W-:-:S07]  /*1bb0*/  ISETP.GT.U32.AND P1, PT, R18, R9, PT ;  /* 0x000000091200720c */ /* 0x000fce0003f24070 */
[----:B------:R-:W-:Y:S01]  /*1bc0*/  @!P0 IMAD.IADD R4, R4, 0x1, -R18 ;  /* 0x0000000104048824 */ /* 0x000fe200078e0a12 */
[----:B------:R-:W-:Y:S01]  /*1bd0*/  ISETP.GE.AND P0, PT, R218, RZ, PT ;  /* 0x000000ffda00720c */ /* 0x000fe20003f06270 */
[----:B------:R-:W-:Y:S01]  /*1be0*/  @!P6 IMAD.IADD R23, R23, 0x1, -R8 ;  /* 0x000000011717e824 */ /* 0x000fe200078e0a08 */
[C---:B------:R-:W-:Y:S01]  /*1bf0*/  ISETP.GT.U32.AND P6, PT, R8.reuse, R11, PT ;  /* 0x0000000b0800720c */ /* 0x040fe20003fc4070 */
[----:B------:R-:W-:Y:S02]  /*1c00*/  @!P5 IMAD.MOV R4, RZ, RZ, -R4 ;  /* 0x000000ffff04d224 */ /* 0x000fe400078e0a04 */
[----:B------:R-:W-:Y:S01]  /*1c10*/  @!P1 IMAD.IADD R9, R9, 0x1, -R18 ;  /* 0x0000000109099824 */ /* 0x000fe200078e0a12 */
[C---:B------:R-:W-:Y:S01]  /*1c20*/  ISETP.GT.U32.AND P5, PT, R8.reuse, R23, PT ;  /* 0x000000170800720c */ /* 0x040fe20003fa4070 */
[----:B------:R-:W-:Y:S01]  /*1c30*/  IMAD R18, R8, R7, R21 ;  /* 0x0000000708127224 */ /* 0x000fe200078e0215 */
[----:B------:R-:W-:Y:S01]  /*1c40*/  ISETP.NE.AND P1, PT, R184, RZ, PT ;  /* 0x000000ffb800720c */ /* 0x000fe20003f25270 */
[C---:B------:R-:W-:Y:S01]  /*1c50*/  IMAD R21, R8.reuse, R0, R27 ;  /* 0x0000000008157224 */ /* 0x040fe200078e021b */
[----:B------:R-:W-:Y:S01]  /*1c60*/  IABS R27, R31 ;  /* 0x0000001f001b7213 */ /* 0x000fe20000000000 */
[----:B------:R-:W-:Y:S01]  /*1c70*/  VIADD R218, R13, 0x4 ;  /* 0x000000040dda7836 */ /* 0x000fe20000000000 */
[----:B------:R-:W-:Y:S01]  /*1c80*/  SEL R7, R5, R4, !P1 ;  /* 0x0000000405077207 */ /* 0x000fe20004800000 */
[----:B------:R-:W-:Y:S01]  /*1c90*/  @!P0 IMAD.MOV R9, RZ, RZ, -R9 ;  /* 0x000000ffff098224 */ /* 0x000fe200078e0a09 */
[C---:B------:R-:W-:Y:S01]  /*1ca0*/  ISETP.GT.U32.AND P0, PT, R8.reuse, R17, PT ;  /* 0x000000110800720c */ /* 0x040fe20003f04070 */
[--C-:B------:R-:W-:Y:S01]  /*1cb0*/  @!P6 IMAD.IADD R11, R11, 0x1, -R8.reuse ;  /* 0x000000010b0be824 */ /* 0x100fe200078e0a08 */
[----:B------:R-:W-:Y:S01]  /*1cc0*/  ISETP.GT.U32.AND P6, PT, R8, R19, PT ;  /* 0x000000130800720c */ /* 0x000fe20003fc4070 */
[----:B----4-:R-:W-:Y:S01]  /*1cd0*/  VIADD R4, R219, 0x10000 ;  /* 0x00010000db047836 */ /* 0x010fe20000000000 */
[----:B------:R-:W-:Y:S01]  /*1ce0*/  SEL R10, R5, R9, !P1 ;  /* 0x00000009050a7207 */ /* 0x000fe20004800000 */
[----:B------:R-:W-:Y:S01]  /*1cf0*/  @!P5 IMAD.IADD R23, R23, 0x1, -R8 ;  /* 0x000000011717d824 */ /* 0x000fe200078e0a08 */
[----:B------:R-:W-:-:S02]  /*1d00*/  ISETP.GE.AND P5, PT, R13, RZ, PT ;  /* 0x000000ff0d00720c */ /* 0x000fc40003fa6270 */
[C---:B------:R-:W-:Y:S01]  /*1d10*/  ISETP.GT.U32.AND P1, PT, R8.reuse, R16, PT ;  /* 0x000000100800720c */ /* 0x040fe20003f24070 */
[----:B------:R-:W-:Y:S01]  /*1d20*/  IMAD.MOV.U32 R0, RZ, RZ, R23 ;  /* 0x000000ffff007224 */ /* 0x000fe200078e0017 */
[----:B------:R-:W-:Y:S01]  /*1d30*/  SHF.R.U32.HI R4, RZ, 0x4, R4 ;  /* 0x00000004ff047819 */ /* 0x000fe20000011604 */
[----:B------:R-:W-:Y:S01]  /*1d40*/  IMAD.MOV.U32 R23, RZ, RZ, R27 ;  /* 0x000000ffff177224 */ /* 0x000fe200078e001b */
[----:B------:R-:W-:Y:S01]  /*1d50*/  IABS R27, R35 ;  /* 0x00000023001b7213 */ /* 0x000fe20000000000 */
[--C-:B------:R-:W-:Y:S01]  /*1d60*/  @!P0 IMAD.IADD R17, R17, 0x1, -R8.reuse ;  /* 0x0000000111118824 */ /* 0x100fe200078e0a08 */
[----:B------:R-:W-:Y:S01]  /*1d70*/  ISETP.GT.U32.AND P0, PT, R8, R11, PT ;  /* 0x0000000b0800720c */ /* 0x000fe20003f04070 */
[----:B------:R-:W-:Y:S01]  /*1d80*/  @!P6 IMAD.IADD R19, R19, 0x1, -R8 ;  /* 0x000000011313e824 */ /* 0x000fe200078e0a08 */
[----:B------:R-:W-:Y:S01]  /*1d90*/  SGXT.U32 R9, R4, 0xe ;  /* 0x0000000e0409781a */ /* 0x000fe20000000000 */
[----:B------:R-:W-:-:S03]  /*1da0*/  IMAD.HI.U32 R4, R6, R41, RZ ;  /* 0x0000002906047227 */ /* 0x000fc600078e00ff */
[----:B------:R-:W-:Y:S01]  /*1db0*/  ISETP.GT.U32.AND P6, PT, R8, R19, PT ;  /* 0x000000130800720c */ /* 0x000fe20003fc4070 */
[----:B------:R-:W-:Y:S01]  /*1dc0*/  @!P5 IMAD.MOV R0, RZ, RZ, -R0 ;  /* 0x000000ffff00d224 */ /* 0x000fe200078e0a00 */
[----:B------:R-:W-:Y:S01]  /*1dd0*/  IADD3 R5, P5, R9, 0x2, RZ ;  /* 0x0000000209057810 */ /* 0x000fe20007fbe0ff */
[----:B------:R-:W-:Y:S01]  /*1de0*/  @!P1 IMAD.IADD R16, R16, 0x1, -R8 ;  /* 0x0000000110109824 */ /* 0x000fe200078e0a08 */
[C---:B------:R-:W-:Y:S01]  /*1df0*/  ISETP.GT.U32.AND P1, PT, R8.reuse, R17, PT ;  /* 0x000000110800720c */ /* 0x040fe20003f24070 */
[----:B------:R-:W-:Y:S01]  /*1e00*/  IMAD.MOV R20, RZ, RZ, -R4 ;  /* 0x000000ffff147224 */ /* 0x000fe200078e0a04 */
[----:B------:R-:W-:Y:S01]  /*1e10*/  R2UR UR6, R5 ;  /* 0x00000000050672ca */ /* 0x000fe200000e0000 */
[--C-:B------:R-:W-:Y:S01]  /*1e20*/  @!P0 IMAD.IADD R11, R11, 0x1, -R8.reuse ;  /* 0x000000010b0b8824 */ /* 0x100fe200078e0a08 */
[C---:B------:R-:W-:Y:S01]  /*1e30*/  ISETP.GT.U32.AND P0, PT, R8.reuse, R16, PT ;  /* 0x000000100800720c */ /* 0x040fe20003f04070 */
[----:B------:R-:W-:Y:S01]  /*1e40*/  IMAD R20, R8, R20, R41 ;  /* 0x0000001408147224 */ /* 0x000fe200078e0229 */
[----:B------:R-:W-:Y:S01]  /*1e50*/  IABS R41, R162 ;  /* 0x000000a200297213 */ /* 0x000fe20000000000 */
[----:B------:R-:W-:Y:S01]  /*1e60*/  IMAD.MOV.U32 R4, RZ, RZ, R11 ;  /* 0x000000ffff047224 */ /* 0x000fe200078e000b */
[----:B------:R-:W-:Y:S01]  /*1e70*/  IADD3.X R11, R22, 0x40000040, RZ, P5, !PT ;  /* 0x40000040160b7810 */ /* 0x000fe20002ffe4ff */
[----:B------:R-:W-:Y:S01]  /*1e80*/  @!P6 IMAD.IADD R19, R19, 0x1, -R8 ;  /* 0x000000011313e824 */ /* 0x000fe200078e0a08 */
[C---:B------:R-:W-:Y:S01]  /*1e90*/  ISETP.GT.U32.AND P5, PT, R8.reuse, R18, PT ;  /* 0x000000120800720c */ /* 0x040fe20003fa4070 */
[----:B------:R-:W-:Y:S01]  /*1ea0*/  @!P4 IMAD.MOV R4, RZ, RZ, -R4 ;  /* 0x000000ffff04c224 */ /* 0x000fe200078e0a04 */
[C---:B------:R-:W-:Y:S01]  /*1eb0*/  ISETP.GT.U32.AND P6, PT, R8.reuse, R20, PT ;  /* 0x000000140800720c */ /* 0x040fe20003fc4070 */
[----:B------:R-:W-:Y:S01]  /*1ec0*/  @!P1 IMAD.IADD R17, R17, 0x1, -R8 ;  /* 0x0000000111119824 */ /* 0x000fe200078e0a08 */
[----:B------:R-:W-:Y:S01]  /*1ed0*/  ISETP.GT.U32.AND P1, PT, R8, R21, PT ;  /* 0x000000150800720c */ /* 0x000fe20003f24070 */
[----:B------:R-:W-:Y:S01]  /*1ee0*/  IMAD.HI.U32 R22, R6, R23, RZ ;  /* 0x0000001706167227 */ /* 0x000fe200078e00ff */
[----:B------:R-:W-:-:S02]  /*1ef0*/  ISETP.GE.AND P4, PT, R12, RZ, PT ;  /* 0x000000ff0c00720c */ /* 0x000fc40003f86270 */
[----:B------:R-:W-:Y:S01]  /*1f00*/  R2UR UR7, R11 ;  /* 0x000000000b0772ca */ /* 0x000fe200000e0000 */
[----:B------:R-:W-:Y:S01]  /*1f10*/  IMAD.MOV.U32 R12, RZ, RZ, R17 ;  /* 0x000000ffff0c7224 */ /* 0x000fe200078e0011 */
[----:B------:R-:W-:Y:S01]  /*1f20*/  R2UR UR34, R9 ;  /* 0x00000000092272ca */ /* 0x000fe200000e0000 */
[----:B------:R-:W-:Y:S02]  /*1f30*/  IMAD.MOV R22, RZ, RZ, -R22 ;  /* 0x000000ffff167224 */ /* 0x000fe400078e0a16 */
[----:B------:R-:W-:Y:S01]  /*1f40*/  @!P5 IMAD.IADD R18, R18, 0x1, -R8 ;  /* 0x000000011212d824 */ /* 0x000fe200078e0a08 */
[----:B------:R-:W-:Y:S01]  /*1f50*/  ISETP.GE.AND P5, PT, R25, RZ, PT ;  /* 0x000000ff1900720c */ /* 0x000fe20003fa6270 */
[----:B------:R-:W-:Y:S01]  /*1f60*/  @!P3 IMAD.MOV R12, RZ, RZ, -R12 ;  /* 0x000000ffff0cb224 */ /* 0x000fe200078e0a0c */
[----:B------:R-:W-:Y:S01]  /*1f70*/  IABS R25, R37 ;  /* 0x0000002500197213 */ /* 0x000fe20000000000 */
[----:B------:R-:W-:Y:S01]  /*1f80*/  @!P6 IMAD.IADD R20, R20, 0x1, -R8 ;  /* 0x000000011414e824 */ /* 0x000fe200078e0a08 */
[C---:B------:R-:W-:Y:S01]  /*1f90*/  ISETP.GT.U32.AND P3, PT, R8.reuse, R18, PT ;  /* 0x000000120800720c */ /* 0x040fe20003f64070 */
[----:B------:R-:W-:-:S02]  /*1fa0*/  IMAD R23, R8, R22, R23 ;  /* 0x0000001608177224 */ /* 0x000fc400078e0217 */
[--C-:B------:R-:W-:Y:S01]  /*1fb0*/  @!P0 IMAD.IADD R16, R16, 0x1, -R8.reuse ;  /* 0x0000000110108824 */ /* 0x100fe200078e0a08 */
[----:B------:R-:W-:Y:S01]  /*1fc0*/  ISETP.GT.U32.AND P6, PT, R8, R20, PT ;  /* 0x000000140800720c */ /* 0x000fe20003fc4070 */
[----:B------:R-:W-:Y:S01]  /*1fd0*/  @!P1 IMAD.IADD R21, R21, 0x1, -R8 ;  /* 0x0000000115159824 */ /* 0x000fe200078e0a08 */
[----:B------:R-:W-:Y:S01]  /*1fe0*/  ISETP.GE.AND P1, PT, R198, RZ, PT ;  /* 0x000000ffc600720c */ /* 0x000fe20003f26270 */
[----:B------:R-:W-:Y:S01]  /*1ff0*/  IMAD.HI.U32 R22, R6, R25, RZ ;  /* 0x0000001906167227 */ /* 0x000fe200078e00ff */
[----:B------:R-:W-:Y:S01]  /*2000*/  ISETP.GE.AND P0, PT, R38, RZ, PT ;  /* 0x000000ff2600720c */ /* 0x000fe20003f06270 */
[----:B------:R-:W-:Y:S02]  /*2010*/  UIADD3.64 UR18, UR6, 0x3fe, URZ ;  /* 0x000003fe06127897 */ /* 0x000fe4000fffe03f */
[----:B------:R-:W-:Y:S01]  /*2020*/  @!P2 IMAD.MOV R16, RZ, RZ, -R16 ;  /* 0x000000ffff10a224 */ /* 0x000fe200078e0a10 */
[----:B------:R-:W-:Y:S01]  /*2030*/  ISETP.GT.U32.AND P2, PT, R8, R21, PT ;  /* 0x000000150800720c */ /* 0x000fe20003f44070 */
[----:B------:R-:W-:Y:S01]  /*2040*/  IMAD.MOV R22, RZ, RZ, -R22 ;  /* 0x000000ffff167224 */ /* 0x000fe200078e0a16 */
[----:B------:R-:W-:Y:S01]  /*2050*/  UIADD3.64 UR22, UR6, 0x400, URZ ;  /* 0x0000040006167897 */ /* 0x000fe2000fffe03f */
[--C-:B------:R-:W-:Y:S01]  /*2060*/  @!P3 IMAD.IADD R18, R18, 0x1, -R8.reuse ;  /* 0x000000011212b824 */ /* 0x100fe200078e0a08 */
[C---:B------:R-:W-:Y:S01]  /*2070*/  ISETP.GT.U32.AND P3, PT, R8.reuse, R23, PT ;  /* 0x000000170800720c */ /* 0x040fe20003f64070 */
[----:B------:R-:W-:Y:S01]  /*2080*/  IMAD R22, R8, R22, R25 ;  /* 0x0000001608167224 */ /* 0x000fe200078e0219 */
[----:B------:R-:W-:Y:S01]  /*2090*/  UIADD3.64 UR26, UR6, 0x402, URZ ;  /* 0x00000402061a7897 */ /* 0x000fe2000fffe03f */
[----:B------:R-:W-:Y:S01]  /*20a0*/  IMAD.MOV.U32 R17, RZ, RZ, R19 ;  /* 0x000000ffff117224 */ /* 0x000fe200078e0013 */
[----:B------:R-:W-:Y:S01]  /*20b0*/  UIADD3.64 UR30, UR6, 0x404, URZ ;  /* 0x00000404061e7897 */ /* 0x000fe2000fffe03f */
[----:B------:R-:W-:Y:S01]  /*20c0*/  @!P6 IMAD.IADD R20, R20, 0x1, -R8 ;  /* 0x000000011414e824 */ /* 0x000fe200078e0a08 */
[----:B------:R-:W-:Y:S01]  /*20d0*/  ISETP.GT.U32.AND P6, PT, R8, R22, PT ;  /* 0x000000160800720c */ /* 0x000fe20003fc4070 */
[----:B------:R-:W-:-:S04]  /*20e0*/  IMAD.HI.U32 R19, R6, R27, RZ ;  /* 0x0000001b06137227 */ /* 0x000fc800078e00ff */
[----:B------:R-:W-:Y:S02]  /*20f0*/  IMAD.MOV R19, RZ, RZ, -R19 ;  /* 0x000000ffff137224 */ /* 0x000fe400078e0a13 */
[--C-:B------:R-:W-:Y:S01]  /*2100*/  @!P2 IMAD.IADD R21, R21, 0x1, -R8.reuse ;  /* 0x000000011515a824 */ /* 0x100fe200078e0a08 */
[----:B------:R-:W-:Y:S01]  /*2110*/  ISETP.GE.AND P2, PT, R35, RZ, PT ;  /* 0x000000ff2300720c */ /* 0x000fe20003f46270 */
[--C-:B------:R-:W-:Y:S01]  /*2120*/  @!P3 IMAD.IADD R23, R23, 0x1, -R8.reuse ;  /* 0x000000011717b824 */ /* 0x100fe200078e0a08 */
[----:B------:R-:W-:Y:S01]  /*2130*/  ISETP.GE.AND P3, PT, R29, RZ, PT ;  /* 0x000000ff1d00720c */ /* 0x000fe20003f66270 */
[----:B------:R-:W-:Y:S01]  /*2140*/  IMAD R25, R8, R19, R27 ;  /* 0x0000001308197224 */ /* 0x000fe200078e021b */
[----:B------:R-:W-:Y:S01]  /*2150*/  IABS R29, R29 ;  /* 0x0000001d001d7213 */ /* 0x000fe20000000000 */
[----:B------:R-:W-:Y:S02]  /*2160*/  IMAD.MOV.U32 R19, RZ, RZ, R21 ;  /* 0x000000ffff137224 */ /* 0x000fe400078e0015 */
[----:B------:R-:W-:Y:S01]  /*2170*/  @!P4 IMAD.MOV R17, RZ, RZ, -R17 ;  /* 0x000000ffff11c224 */ /* 0x000fe200078e0a11 */
[----:B------:R-:W-:Y:S01]  /*2180*/  ISETP.GE.AND P4, PT, R31, RZ, PT ;  /* 0x000000ff1f00720c */ /* 0x000fe20003f86270 */
[----:B------:R-:W-:Y:S01]  /*2190*/  @!P6 IMAD.IADD R22, R22, 0x1, -R8 ;  /* 0x000000011616e824 */ /* 0x000fe200078e0a08 */
[----:B------:R-:W-:Y:S01]  /*21a0*/  IABS R31, R178 ;  /* 0x000000b2001f7213 */ /* 0x000fe20000000000 */
[----:B------:R-:W-:Y:S01]  /*21b0*/  @!P5 IMAD.MOV R19, RZ, RZ, -R19 ;  /* 0x000000ffff13d224 */ /* 0x000fe200078e0a13 */
[----:B------:R-:W-:Y:S01]  /*21c0*/  ISETP.GT.U32.AND P5, PT, R8, R23, PT ;  /* 0x000000170800720c */ /* 0x000fe20003fa4070 */
[----:B------:R-:W-:Y:S01]  /*21d0*/  IMAD.HI.U32 R21, R6, R29, RZ ;  /* 0x0000001d06157227 */ /* 0x000fe200078e00ff */
[----:B------:R-:W-:-:S03]  /*21e0*/  ISETP.GT.U32.AND P6, PT, R8, R22, PT ;  /* 0x000000160800720c */ /* 0x000fc60003fc4070 */
[----:B------:R-:W-:-:S04]  /*21f0*/  IMAD.HI.U32 R27, R6, R31, RZ ;  /* 0x0000001f061b7227 */ /* 0x000fc800078e00ff */
[----:B------:R-:W-:Y:S02]  /*2200*/  IMAD.MOV R21, RZ, RZ, -R21 ;  /* 0x000000ffff157224 */ /* 0x000fe400078e0a15 */
[----:B------:R-:W-:Y:S02]  /*2210*/  IMAD.MOV R35, RZ, RZ, -R27 ;  /* 0x000000ffff237224 */ /* 0x000fe400078e0a1b */
[----:B------:R-:W-:Y:S01]  /*2220*/  @!P1 IMAD.MOV R20, RZ, RZ, -R20 ;  /* 0x000000ffff149224 */ /* 0x000fe200078e0a14 */
[C---:B------:R-:W-:Y:S01]  /*2230*/  ISETP.GT.U32.AND P1, PT, R8.reuse, R25, PT ;  /* 0x000000190800720c */ /* 0x040fe20003f24070 */
[C---:B------:R-:W-:Y:S02]  /*2240*/  IMAD R27, R8.reuse, R21, R29 ;  /* 0x00000015081b7224 */ /* 0x040fe400078e021d */
[C---:B------:R-:W-:Y:S02]  /*2250*/  IMAD R29, R8.reuse, R35, R31 ;  /* 0x00000023081d7224 */ /* 0x040fe400078e021f */
[----:B------:R-:W-:Y:S01]  /*2260*/  @!P5 IMAD.IADD R23, R23, 0x1, -R8 ;  /* 0x000000011717d824 */ /* 0x000fe200078e0a08 */
[----:B------:R-:W-:Y:S01]  /*2270*/  ISETP.GT.U32.AND P5, PT, R8, R27, PT ;  /* 0x0000001b0800720c */ /* 0x000fe20003fa4070 */
[----:B------:R-:W-:Y:S01]  /*2280*/  @!P0 IMAD.MOV R18, RZ, RZ, -R18 ;  /* 0x000000ffff128224 */ /* 0x000fe200078e0a12 */
[----:B------:R-:W-:Y:S01]  /*2290*/  ISETP.GE.AND P0, PT, R37, RZ, PT ;  /* 0x000000ff2500720c */ /* 0x000fe20003f06270 */
[----:B------:R-:W-:Y:S01]  /*22a0*/  @!P6 IMAD.IADD R22, R22, 0x1, -R8 ;  /* 0x000000011616e824 */ /* 0x000fe200078e0a08 */
[----:B------:R-:W-:Y:S01]  /*22b0*/  ISETP.GT.U32.AND P6, PT, R8, R29, PT ;  /* 0x0000001d0800720c */ /* 0x000fe20003fc4070 */
[----:B------:R-:W-:Y:S01]  /*22c0*/  IMAD.HI.U32 R31, R6, R41, RZ ;  /* 0x00000029061f7227 */ /* 0x000fe200078e00ff */
[----:B------:R-:W-:-:S03]  /*22d0*/  IABS R37, R168 ;  /* 0x000000a800257213 */ /* 0x000fc60000000000 */
[----:B------:R-:W-:Y:S01]  /*22e0*/  @!P1 IMAD.IADD R25, R25, 0x1, -R8 ;  /* 0x0000000119199824 */ /* 0x000fe200078e0a08 */
[----:B------:R-:W-:Y:S01]  /*22f0*/  ISETP.GE.AND P1, PT, R178, RZ, PT ;  /* 0x000000ffb200720c */ /* 0x000fe20003f26270 */
[----:B------:R-:W-:-:S04]  /*2300*/  IMAD.HI.U32 R21, R6, R37, RZ ;  /* 0x0000002506157227 */ /* 0x000fc800078e00ff */
[--C-:B------:R-:W-:Y:S01]  /*2310*/  @!P5 IMAD.IADD R27, R27, 0x1, -R8.reuse ;  /* 0x000000011b1bd824 */ /* 0x100fe200078e0a08 */
[C---:B------:R-:W-:Y:S01]  /*2320*/  ISETP.GT.U32.AND P5, PT, R8.reuse, R25, PT ;  /* 0x000000190800720c */ /* 0x040fe20003fa4070 */
[----:B------:R-:W-:Y:S02]  /*2330*/  IMAD.MOV R21, RZ, RZ, -R21 ;  /* 0x000000ffff157224 */ /* 0x000fe400078e0a15 */
[----:B------:R-:W-:Y:S02]  /*2340*/  IMAD.MOV R35, RZ, RZ, -R31 ;  /* 0x000000ffff237224 */ /* 0x000fe400078e0a1f */
[----:B------:R-:W-:Y:S01]  /*2350*/  @!P6 IMAD.IADD R29, R29, 0x1, -R8 ;  /* 0x000000011d1de824 */ /* 0x000fe200078e0a08 */
[C---:B------:R-:W-:Y:S01]  /*2360*/  ISETP.GT.U32.AND P6, PT, R8.reuse, R27, PT ;  /* 0x0000001b0800720c */ /* 0x040fe20003fc4070 */
[----:B------:R-:W-:Y:S02]  /*2370*/  IMAD R31, R8, R21, R37 ;  /* 0x00000015081f7224 */ /* 0x000fe400078e0225 */
[----:B------:R-:W-:-:S04]  /*2380*/  IMAD.HI.U32 R37, R6, R43, RZ ;  /* 0x0000002b06257227 */ /* 0x000fc800078e00ff */
[C---:B------:R-:W-:Y:S01]  /*2390*/  IMAD R35, R8.reuse, R35, R41 ;  /* 0x0000002308237224 */ /* 0x040fe200078e0229 */
[----:B------:R-:W-:Y:S01]  /*23a0*/  IABS R41, R156 ;  /* 0x0000009c00297213 */ /* 0x000fe20000000000 */
[----:B------:R-:W-:Y:S02]  /*23b0*/  IMAD.MOV R37, RZ, RZ, -R37 ;  /* 0x000000ffff257224 */ /* 0x000fe400078e0a25 */
[----:B------:R-:W-:Y:S02]  /*23c0*/  IMAD.MOV.U32 R21, RZ, RZ, R23 ;  /* 0x000000ffff157224 */ /* 0x000fe400078e0017 */
[C---:B------:R-:W-:Y:S01]  /*23d0*/  IMAD R37, R8.reuse, R37, R43 ;  /* 0x0000002508257224 */ /* 0x040fe200078e022b */
[----:B------:R-:W-:Y:S01]  /*23e0*/  IABS R43, R152 ;  /* 0x00000098002b7213 */ /* 0x000fe20000000000 */
[----:B------:R-:W-:Y:S01]  /*23f0*/  @!P5 IMAD.IADD R25, R25, 0x1, -R8 ;  /* 0x000000011919d824 */ /* 0x000fe200078e0a08 */
[C---:B------:R-:W-:Y:S01]  /*2400*/  ISETP.GT.U32.AND P5, PT, R8.reuse, R35, PT ;  /* 0x000000230800720c */ /* 0x040fe20003fa4070 */
[----:B------:R-:W-:Y:S01]  /*2410*/  @!P4 IMAD.MOV R21, RZ, RZ, -R21 ;  /* 0x000000ffff15c224 */ /* 0x000fe200078e0a15 */
[C---:B------:R-:W-:Y:S01]  /*2420*/  ISETP.GT.U32.AND P4, PT, R8.reuse, R29, PT ;  /* 0x0000001d0800720c */ /* 0x040fe20003f84070 */
[----:B------:R-:W-:Y:S01]  /*2430*/  @!P0 IMAD.MOV R22, RZ, RZ, -R22 ;  /* 0x000000ffff168224 */ /* 0x000fe200078e0a16 */
[C---:B------:R-:W-:Y:S01]  /*2440*/  ISETP.GT.U32.AND P0, PT, R8.reuse, R31, PT ;  /* 0x0000001f0800720c */ /* 0x040fe20003f04070 */
[----:B------:R-:W-:Y:S01]  /*2450*/  @!P6 IMAD.IADD R27, R27, 0x1, -R8 ;  /* 0x000000011b1be824 */ /* 0x000fe200078e0a08 */
[----:B------:R-:W-:Y:S01]  /*2460*/  ISETP.GT.U32.AND P6, PT, R8, R37, PT ;  /* 0x000000250800720c */ /* 0x000fe20003fc4070 */
[----:B------:R-:W-:-:S04]  /*2470*/  IMAD.HI.U32 R23, R6, R41, RZ ;  /* 0x0000002906177227 */ /* 0x000fc800078e00ff */
[----:B------:R-:W-:Y:S02]  /*2480*/  IMAD.MOV R38, RZ, RZ, -R23 ;  /* 0x000000ffff267224 */ /* 0x000fe400078e0a17 */
[----:B------:R-:W-:-:S04]  /*2490*/  IMAD.HI.U32 R23, R6, R43, RZ ;  /* 0x0000002b06177227 */ /* 0x000fc800078e00ff */
[--C-:B------:R-:W-:Y:S02]  /*24a0*/  @!P5 IMAD.IADD R35, R35, 0x1, -R8.reuse ;  /* 0x000000012323d824 */ /* 0x100fe400078e0a08 */
[--C-:B------:R-:W-:Y:S01]  /*24b0*/  @!P4 IMAD.IADD R29, R29, 0x1, -R8.reuse ;  /* 0x000000011d1dc824 */ /* 0x100fe200078e0a08 */
[----:B------:R-:W-:Y:S01]  /*24c0*/  ISETP.GE.AND P4, PT, R168, RZ, PT ;  /* 0x000000ffa800720c */ /* 0x000fe20003f86270 */
[----:B------:R-:W-:Y:S01]  /*24d0*/  @!P0 IMAD.IADD R31, R31, 0x1, -R8 ;  /* 0x000000011f1f8824 */ /* 0x000fe200078e0a08 */
[----:B------:R-:W-:Y:S01]  /*24e0*/  ISETP.GE.AND P0, PT, R162, RZ, PT ;  /* 0x000000ffa200720c */ /* 0x000fe20003f06270 */
[C---:B------:R-:W-:Y:S02]  /*24f0*/  IMAD R41, R8.reuse, R38, R41 ;  /* 0x0000002608297224 */ /* 0x040fe400078e0229 */
[----:B------:R-:W-:Y:S01]  /*2500*/  IMAD.MOV R38, RZ, RZ, -R23 ;  /* 0x000000ffff267224 */ /* 0x000fe200078e0a17 */
[----:B------:R-:W-:Y:S01]  /*2510*/  ISETP.GT.U32.AND P5, PT, R8, R31, PT ;  /* 0x0000001f0800720c */ /* 0x000fe20003fa4070 */
[----:B------:R-:W-:-:S02]  /*2520*/  IMAD.MOV.U32 R23, RZ, RZ, R25 ;  /* 0x000000ffff177224 */ /* 0x000fc400078e0019 */
[----:B------:R-:W-:Y:S01]  /*2530*/  @!P6 IMAD.IADD R37, R37, 0x1, -R8 ;  /* 0x000000012525e824 */ /* 0x000fe200078e0a08 */
[C---:B------:R-:W-:Y:S01]  /*2540*/  ISETP.GT.U32.AND P6, PT, R8.reuse, R35, PT ;  /* 0x000000230800720c */ /* 0x040fe20003fc4070 */
[----:B------:R-:W-:Y:S02]  /*2550*/  IMAD.MOV.U32 R25, RZ, RZ, R27 ;  /* 0x000000ffff197224 */ /* 0x000fe400078e001b */
[----:B------:R-:W-:Y:S02]  /*2560*/  IMAD.MOV.U32 R27, RZ, RZ, R29 ;  /* 0x000000ffff1b7224 */ /* 0x000fe400078e001d */
[C---:B------:R-:W-:Y:S02]  /*2570*/  IMAD R43, R8.reuse, R38, R43 ;  /* 0x00000026082b7224 */ /* 0x040fe400078e022b */
[----:B------:R-:W-:Y:S01]  /*2580*/  @!P1 IMAD.MOV R27, RZ, RZ, -R27 ;  /* 0x000000ffff1b9224 */ /* 0x000fe200078e0a1b */
[----:B------:R-:W-:Y:S01]  /*2590*/  ISETP.GT.U32.AND P1, PT, R8, R41, PT ;  /* 0x000000290800720c */ /* 0x000fe20003f24070 */
[----:B------:R-:W-:-:S04]  /*25a0*/  IMAD.HI.U32 R29, R6, R45, RZ ;  /* 0x0000002d061d7227 */ /* 0x000fc800078e00ff */
[--C-:B------:R-:W-:Y:S01]  /*25b0*/  @!P6 IMAD.IADD R35, R35, 0x1, -R8.reuse ;  /* 0x000000012323e824 */ /* 0x100fe200078e0a08 */
[----:B------:R-:W-:Y:S01]  /*25c0*/  ISETP.GT.U32.AND P6, PT, R8, R43, PT ;  /* 0x0000002b0800720c */ /* 0x000fe20003fc4070 */
[----:B------:R-:W-:Y:S02]  /*25d0*/  IMAD.MOV R29, RZ, RZ, -R29 ;  /* 0x000000ffff1d7224 */ /* 0x000fe400078e0a1d */
[--C-:B------:R-:W-:Y:S01]  /*25e0*/  @!P5 IMAD.IADD R31, R31, 0x1, -R8.reuse ;  /* 0x000000011f1fd824 */ /* 0x100fe200078e0a08 */
[----:B------:R-:W-:Y:S01]  /*25f0*/  ISETP.GE.AND P5, PT, R156, RZ, PT ;  /* 0x000000ff9c00720c */ /* 0x000fe20003fa6270 */
[C---:B------:R-:W-:Y:S02]  /*2600*/  IMAD R38, R8.reuse, R29, R45 ;  /* 0x0000001d08267224 */ /* 0x040fe400078e022d */
[--C-:B------:R-:W-:Y:S01]  /*2610*/  @!P1 IMAD.IADD R41, R41, 0x1, -R8.reuse ;  /* 0x0000000129299824 */ /* 0x100fe200078e0a08 */
[----:B------:R-:W-:Y:S01]  /*2620*/  ISETP.GE.AND P1, PT, R91, RZ, PT ;  /* 0x000000ff5b00720c */ /* 0x000fe20003f26270 */
[----:B------:R-:W-:Y:S01]  /*2630*/  IMAD.MOV.U32 R29, RZ, RZ, R31 ;  /* 0x000000ffff1d7224 */ /* 0x000fe200078e001f */
[----:B------:R-:W-:Y:S01]  /*2640*/  IABS R91, R214 ;  /* 0x000000d6005b7213 */ /* 0x000fe20000000000 */
[----:B------:R-:W-:Y:S01]  /*2650*/  @!P2 IMAD.MOV R23, RZ, RZ, -R23 ;  /* 0x000000ffff17a224 */ /* 0x000fe200078e0a17 */
[C---:B------:R-:W-:Y:S01]  /*2660*/  ISETP.GT.U32.AND P2, PT, R8.reuse, R37, PT ;  /* 0x000000250800720c */ /* 0x040fe20003f44070 */
[----:B------:R-:W-:Y:S01]  /*2670*/  @!P4 IMAD.MOV R29, RZ, RZ, -R29 ;  /* 0x000000ffff1dc224 */ /* 0x000fe200078e0a1d */
[C---:B------:R-:W-:Y:S01]  /*2680*/  ISETP.GT.U32.AND P4, PT, R8.reuse, R41, PT ;  /* 0x000000290800720c */ /* 0x040fe20003f84070 */
[----:B------:R-:W-:Y:S01]  /*2690*/  @!P6 IMAD.IADD R43, R43, 0x1, -R8 ;  /* 0x000000012b2be824 */ /* 0x000fe200078e0a08 */
[----:B------:R-:W-:Y:S01]  /*26a0*/  ISETP.GT.U32.AND P6, PT, R8, R38, PT ;  /* 0x000000260800720c */ /* 0x000fe20003fc4070 */
[----:B------:R-:W-:-:S02]  /*26b0*/  IMAD.MOV.U32 R31, RZ, RZ, R35 ;  /* 0x000000ffff1f7224 */ /* 0x000fc400078e0023 */
[C---:B------:R-:W-:Y:S01]  /*26c0*/  IMAD R45, R8.reuse, R42, R49 ;  /* 0x0000002a082d7224 */ /* 0x040fe200078e0231 */
[----:B------:R-:W-:Y:S01]  /*26d0*/  IABS R49, R158 ;  /* 0x0000009e00317213 */ /* 0x000fe20000000000 */
[----:B------:R-:W-:Y:S01]  /*26e0*/  @!P0 IMAD.MOV R31, RZ, RZ, -R31 ;  /* 0x000000ffff1f8224 */ /* 0x000fe200078e0a1f */
[----:B------:R-:W-:Y:S01]  /*26f0*/  ISETP.GT.U32.AND P0, PT, R8, R43, PT ;  /* 0x0000002b0800720c */ /* 0x000fe20003f04070 */
[----:B------:R-:W-:Y:S01]  /*2700*/  @!P3 IMAD.MOV R25, RZ, RZ, -R25 ;  /* 0x000000ffff19b224 */ /* 0x000fe200078e0a19 */
[----:B------:R-:W-:Y:S01]  /*2710*/  ISETP.GE.AND P3, PT, R89, RZ, PT ;  /* 0x000000ff5900720c */ /* 0x000fe20003f66270 */
[--C-:B------:R-:W-:Y:S01]  /*2720*/  @!P2 IMAD.IADD R37, R37, 0x1, -R8.reuse ;  /* 0x000000012525a824 */ /* 0x100fe200078e0a08 */
[----:B------:R-:W-:Y:S01]  /*2730*/  ISETP.GE.AND P2, PT, R152, RZ, PT ;  /* 0x000000ff9800720c */ /* 0x000fe20003f46270 */
[--C-:B------:R-:W-:Y:S01]  /*2740*/  @!P4 IMAD.IADD R41, R41, 0x1, -R8.reuse ;  /* 0x000000012929c824 */ /* 0x100fe200078e0a08 */
[----:B------:R-:W-:Y:S01]  /*2750*/  ISETP.GT.U32.AND P4, PT, R8, R40, PT ;  /* 0x000000280800720c */ /* 0x000fe20003f84070 */
[----:B------:R-:W-:Y:S01]  /*2760*/  @!P6 IMAD.IADD R38, R38, 0x1, -R8 ;  /* 0x000000012626e824 */ /* 0x000fe200078e0a08 */
[----:B------:R-:W-:Y:S01]  /*2770*/  ISETP.GT.U32.AND P6, PT, R8, R45, PT ;  /* 0x0000002d0800720c */ /* 0x000fe20003fc4070 */
[----:B------:R-:W-:Y:S01]  /*2780*/  IMAD.MOV.U32 R35, RZ, RZ, R37 ;  /* 0x000000ffff237224 */ /* 0x000fe200078e0025 */
[----:B------:R-:W-:Y:S01]  /*2790*/  IABS R89, R246 ;  /* 0x000000f600597213 */ /* 0x000fe20000000000 */
[----:B------:R-:W-:-:S04]  /*27a0*/  IMAD.HI.U32 R37, R6, R51, RZ ;  /* 0x0000003306257227 */ /* 0x000fc800078e00ff */
[----:B------:R-:W-:Y:S02]  /*27b0*/  IMAD.MOV R37, RZ, RZ, -R37 ;  /* 0x000000ffff257224 */ /* 0x000fe400078e0a25 */
[--C-:B------:R-:W-:Y:S01]  /*27c0*/  @!P0 IMAD.IADD R43, R43, 0x1, -R8.reuse ;  /* 0x000000012b2b8824 */ /* 0x100fe200078e0a08 */
[----:B------:R-:W-:Y:S01]  /*27d0*/  ISETP.GE.AND P0, PT, R32, RZ, PT ;  /* 0x000000ff2000720c */ /* 0x000fe20003f06270 */
[--C-:B------:R-:W-:Y:S01]  /*27e0*/  @!P4 IMAD.IADD R40, R40, 0x1, -R8.reuse ;  /* 0x000000012828c824 */ /* 0x100fe200078e0a08 */
[C---:B------:R-:W-:Y:S01]  /*27f0*/  ISETP.GT.U32.AND P4, PT, R8.reuse, R38, PT ;  /* 0x000000260800720c */ /* 0x040fe20003f84070 */
[----:B------:R-:W-:Y:S02]  /*2800*/  @!P6 IMAD.IADD R45, R45, 0x1, -R8 ;  /* 0x000000012d2de824 */ /* 0x000fe400078e0a08 */
[C---:B------:R-:W-:Y:S01]  /*2810*/  IMAD R42, R8.reuse, R37, R51 ;  /* 0x00000025082a7224 */ /* 0x040fe200078e0233 */
[----:B------:R-:W-:Y:S01]  /*2820*/  ISETP.GT.U32.AND P6, PT, R8, R40, PT ;  /* 0x000000280800720c */ /* 0x000fe20003fc4070 */
[----:B------:R-:W-:Y:S01]  /*2830*/  IMAD.MOV.U32 R32, RZ, RZ, R41 ;  /* 0x000000ffff207224 */ /* 0x000fe200078e0029 */
[----:B------:R-:W-:Y:S01]  /*2840*/  IABS R51, R170 ;  /* 0x000000aa00337213 */ /* 0x000fe20000000000 */
[----:B------:R-:W-:-:S04]  /*2850*/  IMAD.HI.U32 R41, R6, R47, RZ ;  /* 0x0000002f06297227 */ /* 0x000fc800078e00ff */
[----:B------:R-:W-:Y:S02]  /*2860*/  IMAD.MOV.U32 R37, RZ, RZ, R43 ;  /* 0x000000ffff257224 */ /* 0x000fe400078e002b */
[----:B------:R-:W-:Y:S02]  /*2870*/  IMAD.MOV R41, RZ, RZ, -R41 ;  /* 0x000000ffff297224 */ /* 0x000fe400078e0a29 */
[----:B------:R-:W-:Y:S01]  /*2880*/  @!P2 IMAD.MOV R37, RZ, RZ, -R37 ;  /* 0x000000ffff25a224 */ /* 0x000fe200078e0a25 */
[C---:B------:R-:W-:Y:S01]  /*2890*/  ISETP.GT.U32.AND P2, PT, R8.reuse, R42, PT ;  /* 0x0000002a0800720c */ /* 0x040fe20003f44070 */
[----:B------:R-:W-:Y:S02]  /*28a0*/  IMAD R43, R8, R41, R47 ;  /* 0x00000029082b7224 */ /* 0x000fe400078e022f */
[----:B------:R-:W-:Y:S02]  /*28b0*/  @!P6 IMAD.IADD R40, R40, 0x1, -R8 ;  /* 0x000000012828e824 */ /* 0x000fe400078e0a08 */
[----:B------:R-:W-:Y:S01]  /*28c0*/  @!P3 IMAD.MOV R35, RZ, RZ, -R35 ;  /* 0x000000ffff23b224 */ /* 0x000fe200078e0a23 */
[----:B------:R-:W-:Y:S01]  /*28d0*/  ISETP.GT.U32.AND P6, PT, R8, R43, PT ;  /* 0x0000002b0800720c */ /* 0x000fe20003fc4070 */
[----:B------:R-:W-:Y:S01]  /*28e0*/  IMAD.HI.U32 R44, R6, R49, RZ ;  /* 0x00000031062c7227 */ /* 0x000fe200078e00ff */
[----:B------:R-:W-:-:S03]  /*28f0*/  ISETP.GE.AND P3, PT, R164, RZ, PT ;  /* 0x000000ffa400720c */ /* 0x000fc60003f66270 */
[----:B------:R-:W-:Y:S02]  /*2900*/  IMAD.MOV R44, RZ, RZ, -R44 ;  /* 0x000000ffff2c7224 */ /* 0x000fe400078e0a2c */
[--C-:B------:R-:W-:Y:S02]  /*2910*/  @!P2 IMAD.IADD R42, R42, 0x1, -R8.reuse ;  /* 0x000000012a2aa824 */ /* 0x100fe400078e0a08 */
[--C-:B------:R-:W-:Y:S01]  /*2920*/  @!P4 IMAD.IADD R38, R38, 0x1, -R8.reuse ;  /* 0x000000012626c824 */ /* 0x100fe200078e0a08 */
[----:B------:R-:W-:Y:S01]  /*2930*/  ISETP.GE.AND P4, PT, R209, RZ, PT ;  /* 0x000000ffd100720c */ /* 0x000fe20003f86270 */
[C---:B------:R-:W-:Y:S01]  /*2940*/  IMAD R44, R8.reuse, R44, R49 ;  /* 0x0000002c082c7224 */ /* 0x040fe200078e0231 */
[----:B------:R-:W-:Y:S01]  /*2950*/  ISETP.GT.U32.AND P2, PT, R8, R42, PT ;  /* 0x0000002a0800720c */ /* 0x000fe20003f44070 */
[----:B------:R-:W-:Y:S01]  /*2960*/  @!P6 IMAD.IADD R43, R43, 0x1, -R8 ;  /* 0x000000012b2be824 */ /* 0x000fe200078e0a08 */
[----:B------:R-:W-:Y:S01]  /*2970*/  IABS R49, R192 ;  /* 0x000000c000317213 */ /* 0x000fe20000000000 */
[----:B------:R-:W-:Y:S01]  /*2980*/  IMAD.MOV.U32 R47, RZ, RZ, R46 ;  /* 0x000000ffff2f7224 */ /* 0x000fe200078e002e */
[----:B------:R-:W-:Y:S01]  /*2990*/  ISETP.GE.AND P6, PT, R158, RZ, PT ;  /* 0x000000ff9e00720c */ /* 0x000fe20003fc6270 */
[----:B------:R-:W-:-:S04]  /*29a0*/  IMAD.HI.U32 R46, R6, R51, RZ ;  /* 0x00000033062e7227 */ /* 0x000fc800078e00ff */
[----:B------:R-:W-:Y:S01]  /*29b0*/  @!P3 IMAD.MOV R40, RZ, RZ, -R40 ;  /* 0x000000ffff28b224 */ /* 0x000fe200078e0a28 */
[----:B------:R-:W-:Y:S01]  /*29c0*/  ISETP.GT.U32.AND P3, PT, R8, R43, PT ;  /* 0x0000002b0800720c */ /* 0x000fe20003f64070 */
[----:B------:R-:W-:Y:S02]  /*29d0*/  IMAD.MOV R46, RZ, RZ, -R46 ;  /* 0x000000ffff2e7224 */ /* 0x000fe400078e0a2e */
[----:B------:R-:W-:-:S04]  /*29e0*/  IMAD.HI.U32 R48, R6, R49, RZ ;  /* 0x0000003106307227 */ /* 0x000fc800078e00ff */
[----:B------:R-:W-:-:S04]  /*29f0*/  IMAD.HI.U32 R41, R6, R47, RZ ;  /* 0x0000002f06297227 */ /* 0x000fc800078e00ff */
[----:B------:R-:W-:Y:S01]  /*2a00*/  IMAD R46, R8, R46, R51 ;  /* 0x0000002e082e7224 */ /* 0x000fe200078e0233 */
[----:B------:R-:W-:Y:S01]  /*2a10*/  IABS R51, R174 ;  /* 0x000000ae00337213 */ /* 0x000fe20000000000 */
[----:B------:R-:W-:Y:S02]  /*2a20*/  @!P2 IMAD.IADD R42, R42, 0x1, -R8 ;  /* 0x000000012a2aa824 */ /* 0x000fe400078e0a08 */
[----:B------:R-:W-:Y:S02]  /*2a30*/  IMAD.MOV R48, RZ, RZ, -R48 ;  /* 0x000000ffff307224 */ /* 0x000fe400078e0a30 */
[----:B------:R-:W-:Y:S02]  /*2a40*/  IMAD.MOV R41, RZ, RZ, -R41 ;  /* 0x000000ffff297224 */ /* 0x000fe400078e0a29 */
[C---:B------:R-:W-:Y:S02]  /*2a50*/  IMAD R49, R8.reuse, R48, R49 ;  /* 0x0000003008317224 */ /* 0x040fe400078e0231 */
[----:B------:R-:W-:Y:S01]  /*2a60*/  @!P4 IMAD.MOV R42, RZ, RZ, -R42 ;  /* 0x000000ffff2ac224 */ /* 0x000fe200078e0a2a */
[C---:B------:R-:W-:Y:S01]  /*2a70*/  ISETP.GT.U32.AND P4, PT, R8.reuse, R46, PT ;  /* 0x0000002e0800720c */ /* 0x040fe20003f84070 */
[----:B------:R-:W-:Y:S01]  /*2a80*/  @!P5 IMAD.MOV R32, RZ, RZ, -R32 ;  /* 0x000000ffff20d224 */ /* 0x000fe200078e0a20 */
[C---:B------:R-:W-:Y:S01]  /*2a90*/  ISETP.GT.U32.AND P5, PT, R8.reuse, R45, PT ;  /* 0x0000002d0800720c */ /* 0x040fe20003fa4070 */
[----:B------:R-:W-:-:S02]  /*2aa0*/  IMAD R47, R8, R41, R47 ;  /* 0x00000029082f7224 */ /* 0x000fc400078e022f */
[----:B------:R-:W-:Y:S01]  /*2ab0*/  @!P3 IMAD.IADD R43, R43, 0x1, -R8 ;  /* 0x000000012b2bb824 */ /* 0x000fe200078e0a08 */
[C---:B------:R-:W-:Y:S01]  /*2ac0*/  ISETP.GT.U32.AND P3, PT, R8.reuse, R49, PT ;  /* 0x000000310800720c */ /* 0x040fe20003f64070 */
[----:B------:R-:W-:Y:S01]  /*2ad0*/  @!P1 IMAD.MOV R38, RZ, RZ, -R38 ;  /* 0x000000ffff269224 */ /* 0x000fe200078e0a26 */
[----:B------:R-:W-:Y:S02]  /*2ae0*/  ISETP.GT.U32.AND P2, PT, R8, R47, PT ;  /* 0x0000002f0800720c */ /* 0x000fe40003f44070 */
[----:B------:R-:W-:-:S03]  /*2af0*/  ISETP.GE.AND P1, PT, R160, RZ, PT ;  /* 0x000000ffa000720c */ /* 0x000fc60003f26270 */
[--C-:B------:R-:W-:Y:S02]  /*2b00*/  @!P4 IMAD.IADD R46, R46, 0x1, -R8.reuse ;  /* 0x000000012e2ec824 */ /* 0x100fe400078e0a08 */
[----:B------:R-:W-:Y:S01]  /*2b10*/  @!P5 IMAD.IADD R45, R45, 0x1, -R8 ;  /* 0x000000012d2dd824 */ /* 0x000fe200078e0a08 */
[----:B------:R-:W-:-:S03]  /*2b20*/  ISETP.GT.U32.AND P5, PT, R8, R44, PT ;  /* 0x0000002c0800720c */ /* 0x000fc60003fa4070 */
[--C-:B------:R-:W-:Y:S01]  /*2b30*/  @!P3 IMAD.IADD R49, R49, 0x1, -R8.reuse ;  /* 0x000000013131b824 */ /* 0x100fe200078e0a08 */
[----:B------:R-:W-:Y:S01]  /*2b40*/  ISETP.GT.U32.AND P3, PT, R8, R46, PT ;  /* 0x0000002e0800720c */ /* 0x000fe20003f64070 */
[----:B------:R-:W-:Y:S02]  /*2b50*/  IMAD.MOV.U32 R41, RZ, RZ, R45 ;  /* 0x000000ffff297224 */ /* 0x000fe400078e002d */
[----:B------:R-:W-:Y:S01]  /*2b60*/  @!P2 IMAD.IADD R47, R47, 0x1, -R8 ;  /* 0x000000012f2fa824 */ /* 0x000fe200078e0a08 */
[----:B------:R-:W-:Y:S01]  /*2b70*/  ISETP.GE.AND P2, PT, R192, RZ, PT ;  /* 0x000000ffc000720c */ /* 0x000fe20003f46270 */
[----:B------:R-:W-:-:S03]  /*2b80*/  IMAD.HI.U32 R45, R6, R51, RZ ;  /* 0x00000033062d7227 */ /* 0x000fc600078e00ff */
[----:B------:R-:W-:Y:S01]  /*2b90*/  ISETP.GT.U32.AND P4, PT, R8, R47, PT ;  /* 0x0000002f0800720c */ /* 0x000fe20003f84070 */
[----:B------:R-:W-:Y:S02]  /*2ba0*/  IMAD.MOV R48, RZ, RZ, -R45 ;  /* 0x000000ffff307224 */ /* 0x000fe400078e0a2d */
[--C-:B------:R-:W-:Y:S02]  /*2bb0*/  @!P5 IMAD.IADD R44, R44, 0x1, -R8.reuse ;  /* 0x000000012c2cd824 */ /* 0x100fe400078e0a08 */
[----:B------:R-:W-:Y:S02]  /*2bc0*/  IMAD R48, R8, R48, R51 ;  /* 0x0000003008307224 */ /* 0x000fe400078e0233 */
[----:B------:R-:W-:Y:S01]  /*2bd0*/  @!P0 IMAD.MOV R41, RZ, RZ, -R41 ;  /* 0x000000ffff298224 */ /* 0x000fe200078e0a29 */
[----:B------:R-:W-:Y:S01]  /*2be0*/  ISETP.GE.AND P0, PT, R166, RZ, PT ;  /* 0x000000ffa600720c */ /* 0x000fe20003f06270 */
[----:B------:R-:W-:Y:S01]  /*2bf0*/  @!P3 IMAD.IADD R46, R46, 0x1, -R8 ;  /* 0x000000012e2eb824 */ /* 0x000fe200078e0a08 */
[----:B------:R-:W-:Y:S01]  /*2c00*/  ISETP.GT.U32.AND P3, PT, R8, R48, PT ;  /* 0x000000300800720c */ /* 0x000fe20003f64070 */
[----:B------:R-:W-:Y:S01]  /*2c10*/  IMAD.HI.U32 R45, R6, R53, RZ ;  /* 0x00000035062d7227 */ /* 0x000fe200078e00ff */
[----:B------:R-:W-:-:S03]  /*2c20*/  ISETP.GT.U32.AND P5, PT, R8, R44, PT ;  /* 0x0000002c0800720c */ /* 0x000fc60003fa4070 */
[----:B------:R-:W-:Y:S02]  /*2c30*/  IMAD.MOV R45, RZ, RZ, -R45 ;  /* 0x000000ffff2d7224 */ /* 0x000fe400078e0a2d */
[--C-:B------:R-:W-:Y:S01]  /*2c40*/  @!P4 IMAD.IADD R47, R47, 0x1, -R8.reuse ;  /* 0x000000012f2fc824 */ /* 0x100fe200078e0a08 */
[----:B------:R-:W-:Y:S01]  /*2c50*/  ISETP.GE.AND P4, PT, R191, RZ, PT ;  /* 0x000000ffbf00720c */ /* 0x000fe20003f86270 */
[----:B------:R-:W-:Y:S01]  /*2c60*/  IMAD R51, R8, R45, R53 ;  /* 0x0000002d08337224 */ /* 0x000fe200078e0235 */
[----:B------:R-:W-:Y:S01]  /*2c70*/  IABS R53, R172 ;  /* 0x000000ac00357213 */ /* 0x000fe20000000000 */
[----:B------:R-:W-:Y:S02]  /*2c80*/  IMAD.MOV.U32 R45, RZ, RZ, R47 ;  /* 0x000000ffff2d7224 */ /* 0x000fe400078e002f */
[--C-:B------:R-:W-:Y:S02]  /*2c90*/  @!P3 IMAD.IADD R48, R48, 0x1, -R8.reuse ;  /* 0x000000013030b824 */ /* 0x100fe400078e0a08 */
[----:B------:R-:W-:Y:S01]  /*2ca0*/  @!P0 IMAD.MOV R45, RZ, RZ, -R45 ;  /* 0x000000ffff2d8224 */ /* 0x000fe200078e0a2d */
[C---:B------:R-:W-:Y:S01]  /*2cb0*/  ISETP.GT.U32.AND P0, PT, R8.reuse, R51, PT ;  /* 0x000000330800720c */ /* 0x040fe20003f04070 */
[----:B------:R-:W-:Y:S01]  /*2cc0*/  @!P1 IMAD.MOV R43, RZ, RZ, -R43 ;  /* 0x000000ffff2b9224 */ /* 0x000fe200078e0a2b */
[----:B------:R-:W-:Y:S01]  /*2cd0*/  ISETP.GT.U32.AND P1, PT, R8, R49, PT ;  /* 0x000000310800720c */ /* 0x000fe20003f24070 */
[----:B------:R-:W-:Y:S01]  /*2ce0*/  @!P5 IMAD.IADD R44, R44, 0x1, -R8 ;  /* 0x000000012c2cd824 */ /* 0x000fe200078e0a08 */
[----:B------:R-:W-:Y:S01]  /*2cf0*/  ISETP.GT.U32.AND P3, PT, R8, R48, PT ;  /* 0x000000300800720c */ /* 0x000fe20003f64070 */
[----:B------:R-:W-:Y:S01]  /*2d00*/  IMAD.HI.U32 R52, R6, R53, RZ ;  /* 0x0000003506347227 */ /* 0x000fe200078e00ff */
[----:B------:R-:W-:-:S03]  /*2d10*/  ISETP.GE.AND P5, PT, R170, RZ, PT ;  /* 0x000000ffaa00720c */ /* 0x000fc60003fa6270 */
[----:B------:R-:W-:Y:S01]  /*2d20*/  @!P6 IMAD.MOV R44, RZ, RZ, -R44 ;  /* 0x000000ffff2ce224 */ /* 0x000fe200078e0a2c */
[----:B------:R-:W-:Y:S01]  /*2d30*/  ISETP.GE.AND P6, PT, R174, RZ, PT ;  /* 0x000000ffae00720c */ /* 0x000fe20003fc6270 */
[----:B------:R-:W-:Y:S02]  /*2d40*/  IMAD.MOV R52, RZ, RZ, -R52 ;  /* 0x000000ffff347224 */ /* 0x000fe400078e0a34 */
[--C-:B------:R-:W-:Y:S02]  /*2d50*/  @!P0 IMAD.IADD R51, R51, 0x1, -R8.reuse ;  /* 0x0000000133338824 */ /* 0x100fe400078e0a08 */
[--C-:B------:R-:W-:Y:S01]  /*2d60*/  @!P1 IMAD.IADD R49, R49, 0x1, -R8.reuse ;  /* 0x0000000131319824 */ /* 0x100fe200078e0a08 */
[----:B------:R-:W-:Y:S01]  /*2d70*/  ISETP.GE.AND P1, PT, R154, RZ, PT ;  /* 0x000000ff9a00720c */ /* 0x000fe20003f26270 */
[C---:B------:R-:W-:Y:S01]  /*2d80*/  IMAD R53, R8.reuse, R52, R53 ;  /* 0x0000003408357224 */ /* 0x040fe200078e0235 */
[----:B------:R-:W-:Y:S01]  /*2d90*/  ISETP.GT.U32.AND P0, PT, R8, R51, PT ;  /* 0x000000330800720c */ /* 0x000fe20003f04070 */
[----:B------:R-:W-:-:S02]  /*2da0*/  @!P3 IMAD.IADD R48, R48, 0x1, -R8 ;  /* 0x000000013030b824 */ /* 0x000fc400078e0a08 */
[C---:B------:R-:W-:Y:S01]  /*2db0*/  IMAD R52, R8.reuse, R54, R55 ;  /* 0x0000003608347224 */ /* 0x040fe200078e0237 */
[----:B------:R-:W-:Y:S01]  /*2dc0*/  ISETP.GT.U32.AND P3, PT, R8, R53, PT ;  /* 0x000000350800720c */ /* 0x000fe20003f64070 */
[----:B------:R-:W-:Y:S02]  /*2dd0*/  IMAD.MOV.U32 R47, RZ, RZ, R49 ;  /* 0x000000ffff2f7224 */ /* 0x000fe400078e0031 */
[----:B------:R-:W-:-:S04]  /*2de0*/  IMAD.HI.U32 R49, R6, R57, RZ ;  /* 0x0000003906317227 */ /* 0x000fc800078e00ff */
[----:B------:R-:W-:Y:S01]  /*2df0*/  @!P6 IMAD.MOV R48, RZ, RZ, -R48 ;  /* 0x000000ffff30e224 */ /* 0x000fe200078e0a30 */
[C---:B------:R-:W-:Y:S01]  /*2e00*/  ISETP.GT.U32.AND P6, PT, R8.reuse, R52, PT ;  /* 0x000000340800720c */ /* 0x040fe20003fc4070 */
[----:B------:R-:W-:Y:S01]  /*2e10*/  @!P5 IMAD.MOV R46, RZ, RZ, -R46 ;  /* 0x000000ffff2ed224 */ /* 0x000fe200078e0a2e */
[----:B------:R-:W-:Y:S01]  /*2e20*/  ISETP.GT.U32.AND P5, PT, R8, R50, PT ;  /* 0x000000320800720c */ /* 0x000fe20003fa4070 */
[----:B------:R-:W-:Y:S02]  /*2e30*/  IMAD.MOV R55, RZ, RZ, -R49 ;  /* 0x000000ffff377224 */ /* 0x000fe400078e0a31 */
[----:B------:R-:W-:-:S04]  /*2e40*/  IMAD.HI.U32 R49, R6, R59, RZ ;  /* 0x0000003b06317227 */ /* 0x000fc800078e00ff */
[----:B------:R-:W-:Y:S02]  /*2e50*/  IMAD.MOV R49, RZ, RZ, -R49 ;  /* 0x000000ffff317224 */ /* 0x000fe400078e0a31 */
[--C-:B------:R-:W-:Y:S02]  /*2e60*/  @!P0 IMAD.IADD R51, R51, 0x1, -R8.reuse ;  /* 0x0000000133338824 */ /* 0x100fe400078e0a08 */
[C---:B------:R-:W-:Y:S01]  /*2e70*/  IMAD R54, R8.reuse, R49, R59 ;  /* 0x0000003108367224 */ /* 0x040fe200078e023b */
[----:B------:R-:W-:Y:S01]  /*2e80*/  IABS R59, R197 ;  /* 0x000000c5003b7213 */ /* 0x000fe20000000000 */
[----:B------:R-:W-:Y:S01]  /*2e90*/  IMAD R55, R8, R55, R57 ;  /* 0x0000003708377224 */ /* 0x000fe200078e0239 */
[----:B------:R-:W-:Y:S01]  /*2ea0*/  IABS R57, R187 ;  /* 0x000000bb00397213 */ /* 0x000fe20000000000 */
[----:B------:R-:W-:Y:S02]  /*2eb0*/  IMAD.MOV.U32 R49, RZ, RZ, R51 ;  /* 0x000000ffff317224 */ /* 0x000fe400078e0033 */
[--C-:B------:R-:W-:Y:S01]  /*2ec0*/  @!P6 IMAD.IADD R52, R52, 0x1, -R8.reuse ;  /* 0x000000013434e824 */ /* 0x100fe200078e0a08 */
[----:B------:R-:W-:Y:S01]  /*2ed0*/  ISETP.GT.U32.AND P0, PT, R8, R55, PT ;  /* 0x000000370800720c */ /* 0x000fe20003f04070 */
[----:B------:R-:W-:Y:S01]  /*2ee0*/  @!P5 IMAD.IADD R50, R50, 0x1, -R8 ;  /* 0x000000013232d824 */ /* 0x000fe200078e0a08 */
[----:B------:R-:W-:Y:S01]  /*2ef0*/  ISETP.GE.AND P6, PT, R180, RZ, PT ;  /* 0x000000ffb400720c */ /* 0x000fe20003fc6270 */
[----:B------:R-:W-:Y:S01]  /*2f00*/  @!P4 IMAD.MOV R49, RZ, RZ, -R49 ;  /* 0x000000ffff31c224 */ /* 0x000fe200078e0a31 */
[----:B------:R-:W-:Y:S01]  /*2f10*/  ISETP.GT.U32.AND P4, PT, R8, R52, PT ;  /* 0x000000340800720c */ /* 0x000fe20003f84070 */
[----:B------:R-:W-:Y:S01]  /*2f20*/  IMAD.HI.U32 R51, R6, R57, RZ ;  /* 0x0000003906337227 */ /* 0x000fe200078e00ff */
[----:B------:R-:W-:-:S03]  /*2f30*/  ISETP.GT.U32.AND P5, PT, R8, R50, PT ;  /* 0x000000320800720c */ /* 0x000fc60003fa4070 */
[----:B------:R-:W-:-:S04]  /*2f40*/  IMAD.HI.U32 R56, R6, R59, RZ ;  /* 0x0000003b06387227 */ /* 0x000fc800078e00ff */
[----:B------:R-:W-:Y:S02]  /*2f50*/  IMAD.MOV R51, RZ, RZ, -R51 ;  /* 0x000000ffff337224 */ /* 0x000fe400078e0a33 */
[----:B------:R-:W-:Y:S02]  /*2f60*/  IMAD.MOV R56, RZ, RZ, -R56 ;  /* 0x000000ffff387224 */ /* 0x000fe400078e0a38 */
[C---:B------:R-:W-:Y:S02]  /*2f70*/  IMAD R57, R8.reuse, R51, R57 ;  /* 0x0000003308397224 */ /* 0x040fe400078e0239 */
[----:B------:R-:W-:Y:S02]  /*2f80*/  IMAD R56, R8, R56, R59 ;  /* 0x0000003808387224 */ /* 0x000fe400078e023b */
[--C-:B------:R-:W-:Y:S01]  /*2f90*/  @!P4 IMAD.IADD R52, R52, 0x1, -R8.reuse ;  /* 0x000000013434c824 */ /* 0x100fe200078e0a08 */
[----:B------:R-:W-:Y:S01]  /*2fa0*/  ISETP.GT.U32.AND P4, PT, R8, R57, PT ;  /* 0x000000390800720c */ /* 0x000fe20003f84070 */
[----:B------:R-:W-:-:S02]  /*2fb0*/  @!P3 IMAD.IADD R53, R53, 0x1, -R8 ;  /* 0x000000013535b824 */ /* 0x000fc400078e0a08 */
[--C-:B------:R-:W-:Y:S01]  /*2fc0*/  @!P5 IMAD.IADD R50, R50, 0x1, -R8.reuse ;  /* 0x000000013232d824 */ /* 0x100fe200078e0a08 */
[C---:B------:R-:W-:Y:S01]  /*2fd0*/  ISETP.GT.U32.AND P5, PT, R8.reuse, R54, PT ;  /* 0x000000360800720c */ /* 0x040fe20003fa4070 */
[----:B------:R-:W-:Y:S01]  /*2fe0*/  @!P0 IMAD.IADD R55, R55, 0x1, -R8 ;  /* 0x0000000137378824 */ /* 0x000fe200078e0a08 */
[C---:B------:R-:W-:Y:S01]  /*2ff0*/  ISETP.GT.U32.AND P3, PT, R8.reuse, R53, PT ;  /* 0x000000350800720c */ /* 0x040fe20003f64070 */
[----:B------:R-:W-:Y:S01]  /*3000*/  @!P6 IMAD.MOV R52, RZ, RZ, -R52 ;  /* 0x000000ffff34e224 */ /* 0x000fe200078e0a34 */
[C---:B------:R-:W-:Y:S01]  /*3010*/  ISETP.GT.U32.AND P6, PT, R8.reuse, R56, PT ;  /* 0x000000380800720c */ /* 0x040fe20003fc4070 */
[----:B------:R-:W-:Y:S01]  /*3020*/  @!P1 IMAD.MOV R50, RZ, RZ, -R50 ;  /* 0x000000ffff329224 */ /* 0x000fe200078e0a32 */
[----:B------:R-:W-:Y:S01]  /*3030*/  ISETP.GT.U32.AND P1, PT, R8, R55, PT ;  /* 0x000000370800720c */ /* 0x000fe20003f24070 */
[----:B------:R-:W-:Y:S01]  /*3040*/  IMAD.HI.U32 R59, R6, R63, RZ ;  /* 0x0000003f063b7227 */ /* 0x000fe200078e00ff */
[----:B------:R-:W-:-:S03]  /*3050*/  ISETP.GE.AND P0, PT, R176, RZ, PT ;  /* 0x000000ffb000720c */ /* 0x000fc60003f06270 */
[--C-:B------:R-:W-:Y:S01]  /*3060*/  @!P4 IMAD.IADD R57, R57, 0x1, -R8.reuse ;  /* 0x000000013939c824 */ /* 0x100fe200078e0a08 */
[----:B------:R-:W-:Y:S01]  /*3070*/  ISETP.GE.AND P4, PT, R189, RZ, PT ;  /* 0x000000ffbd00720c */ /* 0x000fe20003f86270 */
[----:B------:R-:W-:Y:S01]  /*3080*/  @!P2 IMAD.MOV R47, RZ, RZ, -R47 ;  /* 0x000000ffff2fa224 */ /* 0x000fe200078e0a2f */
[----:B------:R-:W-:Y:S01]  /*3090*/  ISETP.GE.AND P2, PT, R172, RZ, PT ;  /* 0x000000ffac00720c */ /* 0x000fe20003f46270 */
[--C-:B------:R-:W-:Y:S01]  /*30a0*/  @!P3 IMAD.IADD R53, R53, 0x1, -R8.reuse ;  /* 0x000000013535b824 */ /* 0x100fe200078e0a08 */
[----:B------:R-:W-:Y:S01]  /*30b0*/  ISETP.GE.AND P3, PT, R203, RZ, PT ;  /* 0x000000ffcb00720c */ /* 0x000fe20003f66270 */
[--C-:B------:R-:W-:Y:S01]  /*30c0*/  @!P6 IMAD.IADD R56, R56, 0x1, -R8.reuse ;  /* 0x000000013838e824 */ /* 0x100fe200078e0a08 */
[----:B------:R-:W-:Y:S01]  /*30d0*/  ISETP.GT.U32.AND P6, PT, R8, R57, PT ;  /* 0x000000390800720c */ /* 0x000fe20003fc4070 */
[----:B------:R-:W-:Y:S01]  /*30e0*/  @!P1 IMAD.IADD R55, R55, 0x1, -R8 ;  /* 0x0000000137379824 */ /* 0x000fe200078e0a08 */
[----:B------:R-:W-:Y:S01]  /*30f0*/  ISETP.GE.AND P1, PT, R197, RZ, PT ;  /* 0x000000ffc500720c */ /* 0x000fe20003f26270 */
[----:B------:R-:W-:-:S02]  /*3100*/  IMAD.MOV.U32 R51, RZ, RZ, R53 ;  /* 0x000000ffff337224 */ /* 0x000fc400078e0035 */
[----:B------:R-:W-:Y:S02]  /*3110*/  IMAD.MOV.U32 R53, RZ, RZ, R55 ;  /* 0x000000ffff357224 */ /* 0x000fe400078e0037 */
[----:B------:R-:W-:Y:S02]  /*3120*/  IMAD.MOV R55, RZ, RZ, -R59 ;  /* 0x000000ffff377224 */ /* 0x000fe400078e0a3b */
[C---:B------:R-:W-:Y:S02]  /*3130*/  IMAD R59, R8.reuse, R58, R61 ;  /* 0x0000003a083b7224 */ /* 0x040fe400078e023d */
[----:B------:R-:W-:Y:S02]  /*3140*/  IMAD.MOV.U32 R61, RZ, RZ, R60 ;  /* 0x000000ffff3d7224 */ /* 0x000fe400078e003c */
[----:B------:R-:W-:Y:S01]  /*3150*/  @!P6 IMAD.IADD R57, R57, 0x1, -R8 ;  /* 0x000000013939e824 */ /* 0x000fe200078e0a08 */
[C---:B------:R-:W-:Y:S01]  /*3160*/  ISETP.GT.U32.AND P6, PT, R8.reuse, R59, PT ;  /* 0x0000003b0800720c */ /* 0x040fe20003fc4070 */
[----:B------:R-:W-:-:S02]  /*3170*/  IMAD R58, R8, R55, R63 ;  /* 0x00000037083a7224 */ /* 0x000fc400078e023f */
[----:B------:R-:W-:-:S04]  /*3180*/  IMAD.HI.U32 R55, R6, R61, RZ ;  /* 0x0000003d06377227 */ /* 0x000fc800078e00ff */
[----:B------:R-:W-:Y:S01]  /*3190*/  @!P2 IMAD.MOV R51, RZ, RZ, -R51 ;  /* 0x000000ffff33a224 */ /* 0x000fe200078e0a33 */
[----:B------:R-:W-:Y:S01]  /*31a0*/  ISETP.GE.AND P2, PT, R187, RZ, PT ;  /* 0x000000ffbb00720c */ /* 0x000fe20003f46270 */
[----:B------:R-:W-:Y:S02]  /*31b0*/  IMAD.MOV R55, RZ, RZ, -R55 ;  /* 0x000000ffff377224 */ /* 0x000fe400078e0a37 */
[--C-:B------:R-:W-:Y:S02]  /*31c0*/  @!P5 IMAD.IADD R54, R54, 0x1, -R8.reuse ;  /* 0x000000013636d824 */ /* 0x100fe400078e0a08 */
[C---:B------:R-:W-:Y:S02]  /*31d0*/  IMAD R61, R8.reuse, R55, R61 ;  /* 0x00000037083d7224 */ /* 0x040fe400078e023d */
[----:B------:R-:W-:Y:S01]  /*31e0*/  @!P6 IMAD.IADD R59, R59, 0x1, -R8 ;  /* 0x000000013b3be824 */ /* 0x000fe200078e0a08 */
[C---:B------:R-:W-:Y:S01]  /*31f0*/  ISETP.GT.U32.AND P5, PT, R8.reuse, R54, PT ;  /* 0x000000360800720c */ /* 0x040fe20003fa4070 */
[----:B------:R-:W-:Y:S01]  /*3200*/  @!P3 IMAD.MOV R53, RZ, RZ, -R53 ;  /* 0x000000ffff35b224 */ /* 0x000fe200078e0a35 */
[C---:B------:R-:W-:Y:S01]  /*3210*/  ISETP.GT.U32.AND P6, PT, R8.reuse, R61, PT ;  /* 0x0000003d0800720c */ /* 0x040fe20003fc4070 */
[----:B------:R-:W-:Y:S01]  /*3220*/  IMAD.MOV.U32 R55, RZ, RZ, R57 ;  /* 0x000000ffff377224 */ /* 0x000fe200078e0039 */
[----:B------:R-:W-:Y:S01]  /*3230*/  ISETP.GT.U32.AND P3, PT, R8, R56, PT ;  /* 0x000000380800720c */ /* 0x000fe20003f64070 */
[----:B------:R-:W-:-:S04]  /*3240*/  IMAD.HI.U32 R63, R6, R69, RZ ;  /* 0x00000045063f7227 */ /* 0x000fc800078e00ff */
[----:B------:R-:W-:Y:S01]  /*3250*/  @!P2 IMAD.MOV R55, RZ, RZ, -R55 ;  /* 0x000000ffff37a224 */ /* 0x000fe200078e0a37 */
[----:B------:R-:W-:Y:S01]  /*3260*/  ISETP.GT.U32.AND P2, PT, R8, R59, PT ;  /* 0x0000003b0800720c */ /* 0x000fe20003f44070 */
[----:B------:R-:W-:-:S04]  /*3270*/  IMAD.HI.U32 R60, R6, R65, RZ ;  /* 0x00000041063c7227 */ /* 0x000fc800078e00ff */
[--C-:B------:R-:W-:Y:S01]  /*3280*/  @!P5 IMAD.IADD R54, R54, 0x1, -R8.reuse ;  /* 0x000000013636d824 */ /* 0x100fe200078e0a08 */
[----:B------:R-:W-:Y:S01]  /*3290*/  ISETP.GE.AND P5, PT, R183, RZ, PT ;  /* 0x000000ffb700720c */ /* 0x000fe20003fa6270 */
[--C-:B------:R-:W-:Y:S02]  /*32a0*/  @!P6 IMAD.IADD R61, R61, 0x1, -R8.reuse ;  /* 0x000000013d3de824 */ /* 0x100fe400078e0a08 */
[--C-:B------:R-:W-:Y:S01]  /*32b0*/  @!P3 IMAD.IADD R56, R56, 0x1, -R8.reuse ;  /* 0x000000013838b824 */ /* 0x100fe200078e0a08 */
[C---:B------:R-:W-:Y:S01]  /*32c0*/  ISETP.GT.U32.AND P3, PT, R8.reuse, R58, PT ;  /* 0x0000003a0800720c */ /* 0x040fe20003f64070 */
[----:B------:R-:W-:Y:S01]  /*32d0*/  IMAD.MOV R57, RZ, RZ, -R63 ;  /* 0x000000ffff397224 */ /* 0x000fe200078e0a3f */
[C---:B------:R-:W-:Y:S01]  /*32e0*/  ISETP.GT.U32.AND P6, PT, R8.reuse, R61, PT ;  /* 0x0000003d0800720c */ /* 0x040fe20003fc4070 */
[----:B------:R-:W-:Y:S02]  /*32f0*/  @!P2 IMAD.IADD R59, R59, 0x1, -R8 ;  /* 0x000000013b3ba824 */ /* 0x000fe400078e0a08 */
[----:B------:R-:W-:Y:S01]  /*3300*/  IMAD R63, R8, R62, R67 ;  /* 0x0000003e083f7224 */ /* 0x000fe200078e0243 */
[----:B------:R-:W-:Y:S01]  /*3310*/  IABS R67, R242 ;  /* 0x000000f200437213 */ /* 0x000fe20000000000 */
[----:B------:R-:W-:-:S02]  /*3320*/  IMAD.MOV R60, RZ, RZ, -R60 ;  /* 0x000000ffff3c7224 */ /* 0x000fc400078e0a3c */
[C---:B------:R-:W-:Y:S01]  /*3330*/  IMAD R62, R8.reuse, R57, R69 ;  /* 0x00000039083e7224 */ /* 0x040fe200078e0245 */
[----:B------:R-:W-:Y:S01]  /*3340*/  IABS R69, R221 ;  /* 0x000000dd00457213 */ /* 0x000fe20000000000 */
[----:B------:R-:W-:Y:S02]  /*3350*/  IMAD.MOV.U32 R57, RZ, RZ, R59 ;  /* 0x000000ffff397224 */ /* 0x000fe400078e003b */
[C---:B------:R-:W-:Y:S02]  /*3360*/  IMAD R60, R8.reuse, R60, R65 ;  /* 0x0000003c083c7224 */ /* 0x040fe400078e0241 */
[C---:B------:R-:W-:Y:S01]  /*3370*/  IMAD R65, R8.reuse, R64, R71 ;  /* 0x0000004008417224 */ /* 0x040fe200078e0247 */
[----:B------:R-:W-:Y:S01]  /*3380*/  IABS R71, R207 ;  /* 0x000000cf00477213 */ /* 0x000fe20000000000 */
[----:B------:R-:W-:Y:S01]  /*3390*/  @!P5 IMAD.MOV R57, RZ, RZ, -R57 ;  /* 0x000000ffff39d224 */ /* 0x000fe200078e0a39 */
[----:B------:R-:W-:Y:S01]  /*33a0*/  ISETP.GT.U32.AND P5, PT, R8, R62, PT ;  /* 0x0000003e0800720c */ /* 0x000fe20003fa4070 */
[--C-:B------:R-:W-:Y:S01]  /*33b0*/  @!P3 IMAD.IADD R58, R58, 0x1, -R8.reuse ;  /* 0x000000013a3ab824 */ /* 0x100fe200078e0a08 */
[C---:B------:R-:W-:Y:S01]  /*33c0*/  ISETP.GT.U32.AND P2, PT, R8.reuse, R60, PT ;  /* 0x0000003c0800720c */ /* 0x040fe20003f44070 */
[----:B------:R-:W-:Y:S01]  /*33d0*/  @!P6 IMAD.IADD R61, R61, 0x1, -R8 ;  /* 0x000000013d3de824 */ /* 0x000fe200078e0a08 */
[----:B------:R-:W-:Y:S01]  /*33e0*/  ISETP.GT.U32.AND P6, PT, R8, R65, PT ;  /* 0x000000410800720c */ /* 0x000fe20003fc4070 */
[----:B------:R-:W-:Y:S01]  /*33f0*/  IMAD.HI.U32 R59, R6, R67, RZ ;  /* 0x00000043063b7227 */ /* 0x000fe200078e00ff */
[----:B------:R-:W-:-:S03]  /*3400*/  ISETP.GT.U32.AND P3, PT, R8, R58, PT ;  /* 0x0000003a0800720c */ /* 0x000fc60003f64070 */
[----:B------:R-:W-:Y:S02]  /*3410*/  IMAD.MOV R64, RZ, RZ, -R59 ;  /* 0x000000ffff407224 */ /* 0x000fe400078e0a3b */
[----:B------:R-:W-:Y:S02]  /*3420*/  IMAD.MOV.U32 R59, RZ, RZ, R61 ;  /* 0x000000ffff3b7224 */ /* 0x000fe400078e003d */
[----:B------:R-:W-:Y:S02]  /*3430*/  @!P5 IMAD.IADD R62, R62, 0x1, -R8 ;  /* 0x000000013e3ed824 */ /* 0x000fe400078e0a08 */
[----:B------:R-:W-:-:S04]  /*3440*/  IMAD.HI.U32 R61, R6, R69, RZ ;  /* 0x00000045063d7227 */ /* 0x000fc800078e00ff */
[--C-:B------:R-:W-:Y:S01]  /*3450*/  @!P6 IMAD.IADD R65, R65, 0x1, -R8.reuse ;  /* 0x000000014141e824 */ /* 0x100fe200078e0a08 */
[----:B------:R-:W-:Y:S01]  /*3460*/  ISETP.GT.U32.AND P6, PT, R8, R62, PT ;  /* 0x0000003e0800720c */ /* 0x000fe20003fc4070 */
[----:B------:R-:W-:Y:S01]  /*3470*/  @!P3 IMAD.IADD R58, R58, 0x1, -R8 ;  /* 0x000000013a3ab824 */ /* 0x000fe200078e0a08 */
[C---:B------:R-:W-:Y:S01]  /*3480*/  ISETP.GT.U32.AND P3, PT, R8.reuse, R63, PT ;  /* 0x0000003f0800720c */ /* 0x040fe20003f64070 */
[----:B------:R-:W-:Y:S02]  /*3490*/  IMAD.MOV R61, RZ, RZ, -R61 ;  /* 0x000000ffff3d7224 */ /* 0x000fe400078e0a3d */
[C---:B------:R-:W-:Y:S02]  /*34a0*/  IMAD R64, R8.reuse, R64, R67 ;  /* 0x0000004008407224 */ /* 0x040fe400078e0243 */
[----:B------:R-:W-:Y:S02]  /*34b0*/  IMAD R67, R8, R61, R69 ;  /* 0x0000003d08437224 */ /* 0x000fe400078e0245 */
[----:B------:R-:W-:Y:S01]  /*34c0*/  @!P4 IMAD.MOV R58, RZ, RZ, -R58 ;  /* 0x000000ffff3ac224 */ /* 0x000fe200078e0a3a */
[----:B------:R-:W-:Y:S01]  /*34d0*/  ISETP.GE.AND P4, PT, R199, RZ, PT ;  /* 0x000000ffc700720c */ /* 0x000fe20003f86270 */
[----:B------:R-:W-:Y:S01]  /*34e0*/  IMAD.HI.U32 R61, R6, R71, RZ ;  /* 0x00000047063d7227 */ /* 0x000fe200078e00ff */
[----:B------:R-:W-:-:S03]  /*34f0*/  CS2R R198, SRZ ;  /* 0x0000000000c67805 */ /* 0x000fc6000001ff00 */
[--C-:B------:R-:W-:Y:S01]  /*3500*/  @!P6 IMAD.IADD R62, R62, 0x1, -R8.reuse ;  /* 0x000000013e3ee824 */ /* 0x100fe200078e0a08 */
[----:B------:R-:W-:Y:S01]  /*3510*/  ISETP.GT.U32.AND P6, PT, R8, R67, PT ;  /* 0x000000430800720c */ /* 0x000fe20003fc4070 */
[----:B------:R-:W-:Y:S02]  /*3520*/  @!P3 IMAD.IADD R63, R63, 0x1, -R8 ;  /* 0x000000013f3fb824 */ /* 0x000fe400078e0a08 */
[----:B------:R-:W-:Y:S01]  /*3530*/  @!P0 IMAD.MOV R54, RZ, RZ, -R54 ;  /* 0x000000ffff368224 */ /* 0x000fe200078e0a36 */
[----:B------:R-:W-:Y:S01]  /*3540*/  ISETP.GE.AND P0, PT, R182, RZ, PT ;  /* 0x000000ffb600720c */ /* 0x000fe20003f06270 */
[----:B------:R-:W-:Y:S01]  /*3550*/  IMAD.MOV R69, RZ, RZ, -R61 ;  /* 0x000000ffff457224 */ /* 0x000fe200078e0a3d */
[----:B------:R-:W-:Y:S01]  /*3560*/  ISETP.GT.U32.AND P5, PT, R8, R63, PT ;  /* 0x0000003f0800720c */ /* 0x000fe20003fa4070 */
[----:B------:R-:W-:-:S04]  /*3570*/  IMAD.HI.U32 R61, R6, R73, RZ ;  /* 0x00000049063d7227 */ /* 0x000fc800078e00ff */
[----:B------:R-:W-:Y:S02]  /*3580*/  IMAD.MOV R66, RZ, RZ, -R61 ;  /* 0x000000ffff427224 */ /* 0x000fe400078e0a3d */
[--C-:B------:R-:W-:Y:S02]  /*3590*/  @!P6 IMAD.IADD R67, R67, 0x1, -R8.reuse ;  /* 0x000000014343e824 */ /* 0x100fe400078e0a08 */
[C---:B------:R-:W-:Y:S02]  /*35a0*/  IMAD R69, R8.reuse, R69, R71 ;  /* 0x0000004508457224 */ /* 0x040fe400078e0247 */
[C---:B------:R-:W-:Y:S01]  /*35b0*/  IMAD R66, R8.reuse, R66, R73 ;  /* 0x0000004208427224 */ /* 0x040fe200078e0249 */
[C---:B------:R-:W-:Y:S01]  /*35c0*/  ISETP.GT.U32.AND P6, PT, R8.reuse, R67, PT ;  /* 0x000000430800720c */ /* 0x040fe20003fc4070 */
[--C-:B------:R-:W-:Y:S01]  /*35d0*/  @!P5 IMAD.IADD R63, R63, 0x1, -R8.reuse ;  /* 0x000000013f3fd824 */ /* 0x100fe200078e0a08 */
[----:B------:R-:W-:Y:S01]  /*35e0*/  IABS R73, R211 ;  /* 0x000000d300497213 */ /* 0x000fe20000000000 */
[----:B------:R-:W-:Y:S01]  /*35f0*/  @!P0 IMAD.MOV R59, RZ, RZ, -R59 ;  /* 0x000000ffff3b8224 */ /* 0x000fe200078e0a3b */
[C---:B------:R-:W-:Y:S01]  /*3600*/  ISETP.GT.U32.AND P0, PT, R8.reuse, R65, PT ;  /* 0x000000410800720c */ /* 0x040fe20003f04070 */
[----:B------:R-:W-:Y:S01]  /*3610*/  IMAD.MOV.U32 R61, RZ, RZ, R63 ;  /* 0x000000ffff3d7224 */ /* 0x000fe200078e003f */
[----:B------:R-:W-:Y:S01]  /*3620*/  ISETP.GT.U32.AND P5, PT, R8, R64, PT ;  /* 0x000000400800720c */ /* 0x000fe20003fa4070 */
[--C-:B------:R-:W-:Y:S01]  /*3630*/  @!P2 IMAD.IADD R60, R60, 0x1, -R8.reuse ;  /* 0x000000013c3ca824 */ /* 0x100fe200078e0a08 */
[----:B------:R-:W-:Y:S01]  /*3640*/  ISETP.GE.AND P2, PT, R205, RZ, PT ;  /* 0x000000ffcd00720c */ /* 0x000fe20003f46270 */
[----:B------:R-:W-:Y:S01]  /*3650*/  @!P4 IMAD.MOV R61, RZ, RZ, -R61 ;  /* 0x000000ffff3dc224 */ /* 0x000fe200078e0a3d */
[C---:B------:R-:W-:Y:S01]  /*3660*/  ISETP.GT.U32.AND P4, PT, R8.reuse, R69, PT ;  /* 0x000000450800720c */ /* 0x040fe20003f84070 */
[C---:B------:R-:W-:Y:S01]  /*3670*/  IMAD R71, R8.reuse, R68, R75 ;  /* 0x0000004408477224 */ /* 0x040fe200078e024b */
[C---:B------:R-:W-:Y:S01]  /*3680*/  ISETP.GT.U32.AND P3, PT, R8.reuse, R60, PT ;  /* 0x0000003c0800720c */ /* 0x040fe20003f64070 */
[----:B------:R-:W-:Y:S01]  /*3690*/  @!P6 IMAD.IADD R67, R67, 0x1, -R8 ;  /* 0x000000014343e824 */ /* 0x000fe200078e0a08 */
[----:B------:R-:W-:Y:S01]  /*36a0*/  ISETP.GT.U32.AND P6, PT, R8, R66, PT ;  /* 0x000000420800720c */ /* 0x000fe20003fc4070 */
[----:B------:R-:W-:Y:S01]  /*36b0*/  @!P1 IMAD.MOV R56, RZ, RZ, -R56 ;  /* 0x000000ffff389224 */ /* 0x000fe200078e0a38 */
[----:B------:R-:W-:Y:S01]  /*36c0*/  IABS R75, R213 ;  /* 0x000000d5004b7213 */ /* 0x000fe20000000000 */
[--C-:B------:R-:W-:Y:S01]  /*36d0*/  @!P0 IMAD.IADD R65, R65, 0x1, -R8.reuse ;  /* 0x0000000141418824 */ /* 0x100fe200078e0a08 */
[----:B------:R-:W-:Y:S01]  /*36e0*/  ISETP.GE.AND P1, PT, R194, RZ, PT ;  /* 0x000000ffc200720c */ /* 0x000fe20003f26270 */
[--C-:B------:R-:W-:Y:S01]  /*36f0*/  @!P5 IMAD.IADD R64, R64, 0x1, -R8.reuse ;  /* 0x000000014040d824 */ /* 0x100fe200078e0a08 */
[----:B------:R-:W-:Y:S01]  /*3700*/  ISETP.GE.AND P0, PT, R242, RZ, PT ;  /* 0x000000fff200720c */ /* 0x000fe20003f06270 */
[----:B------:R-:W-:Y:S01]  /*3710*/  IMAD.MOV.U32 R63, RZ, RZ, R65 ;  /* 0x000000ffff3f7224 */ /* 0x000fe200078e0041 */
[----:B------:R-:W-:Y:S01]  /*3720*/  ISETP.GE.AND P5, PT, R221, RZ, PT ;  /* 0x000000ffdd00720c */ /* 0x000fe20003fa6270 */
[----:B------:R-:W-:-:S02]  /*3730*/  @!P4 IMAD.IADD R69, R69, 0x1, -R8 ;  /* 0x000000014545c824 */ /* 0x000fc400078e0a08 */
[----:B------:R-:W-:Y:S02]  /*3740*/  IMAD.MOV.U32 R65, RZ, RZ, R67 ;  /* 0x000000ffff417224 */ /* 0x000fe400078e0043 */
[----:B------:R-:W-:Y:S01]  /*3750*/  @!P6 IMAD.IADD R66, R66, 0x1, -R8 ;  /* 0x000000014242e824 */ /* 0x000fe200078e0a08 */
[----:B------:R-:W-:Y:S01]  /*3760*/  ISETP.GT.U32.AND P4, PT, R8, R69, PT ;  /* 0x000000450800720c */ /* 0x000fe20003f84070 */
[----:B------:R-:W-:-:S03]  /*3770*/  IMAD.HI.U32 R67, R6, R73, RZ ;  /* 0x0000004906437227 */ /* 0x000fc600078e00ff */
[----:B------:R-:W-:Y:S01]  /*3780*/  ISETP.GT.U32.AND P6, PT, R8, R66, PT ;  /* 0x000000420800720c */ /* 0x000fe20003fc4070 */
[----:B------:R-:W-:Y:S02]  /*3790*/  IMAD.MOV R67, RZ, RZ, -R67 ;  /* 0x000000ffff437224 */ /* 0x000fe400078e0a43 */
[----:B------:R-:W-:Y:S01]  /*37a0*/  @!P3 IMAD.IADD R60, R60, 0x1, -R8 ;  /* 0x000000013c3cb824 */ /* 0x000fe200078e0a08 */
[----:B------:R-:W-:Y:S01]  /*37b0*/  ISETP.GE.AND P3, PT, R227, RZ, PT ;  /* 0x000000ffe300720c */ /* 0x000fe20003f66270 */
[C---:B------:R-:W-:Y:S02]  /*37c0*/  IMAD R68, R8.reuse, R67, R73 ;  /* 0x0000004308447224 */ /* 0x040fe400078e0249 */
[----:B------:R-:W-:Y:S01]  /*37d0*/  @!P2 IMAD.MOV R62, RZ, RZ, -R62 ;  /* 0x000000ffff3ea224 */ /* 0x000fe200078e0a3e */
[----:B------:R-:W-:Y:S01]  /*37e0*/  ISETP.GE.AND P2, PT, R207, RZ, PT ;  /* 0x000000ffcf00720c */ /* 0x000fe20003f46270 */
[----:B------:R-:W-:Y:S01]  /*37f0*/  @!P4 IMAD.IADD R69, R69, 0x1, -R8 ;  /* 0x000000014545c824 */ /* 0x000fe200078e0a08 */
[----:B------:R-:W-:Y:S01]  /*3800*/  ISETP.GT.U32.AND P4, PT, R8, R71, PT ;  /* 0x000000470800720c */ /* 0x000fe20003f84070 */
[----:B------:R-:W-:-:S04]  /*3810*/  IMAD.HI.U32 R67, R6, R75, RZ ;  /* 0x0000004b06437227 */ /* 0x000fc800078e00ff */
[----:B------:R-:W-:Y:S01]  /*3820*/  @!P6 IMAD.IADD R66, R66, 0x1, -R8 ;  /* 0x000000014242e824 */ /* 0x000fe200078e0a08 */
[----:B------:R-:W-:Y:S01]  /*3830*/  ISETP.GT.U32.AND P6, PT, R8, R68, PT ;  /* 0x000000440800720c */ /* 0x000fe20003fc4070 */
[----:B------:R-:W-:Y:S01]  /*3840*/  @!P3 IMAD.MOV R63, RZ, RZ, -R63 ;  /* 0x000000ffff3fb224 */ /* 0x000fe200078e0a3f */
[----:B------:R-:W-:Y:S01]  /*3850*/  ISETP.GE.AND P3, PT, R201, RZ, PT ;  /* 0x000000ffc900720c */ /* 0x000fe20003f66270 */
[----:B------:R-:W-:-:S04]  /*3860*/  IMAD.HI.U32 R73, R6, R81, RZ ;  /* 0x0000005106497227 */ /* 0x000fc800078e00ff */
[--C-:B------:R-:W-:Y:S01]  /*3870*/  @!P4 IMAD.IADD R71, R71, 0x1, -R8.reuse ;  /* 0x000000014747c824 */ /* 0x100fe200078e0a08 */
[----:B------:R-:W-:Y:S01]  /*3880*/  ISETP.GE.AND P4, PT, R26, RZ, PT ;  /* 0x000000ff1a00720c */ /* 0x000fe20003f86270 */
[----:B------:R-:W-:Y:S02]  /*3890*/  IMAD.MOV R67, RZ, RZ, -R67 ;  /* 0x000000ffff437224 */ /* 0x000fe400078e0a43 */
[----:B------:R-:W-:Y:S02]  /*38a0*/  IMAD.MOV R74, RZ, RZ, -R73 ;  /* 0x000000ffff4a7224 */ /* 0x000fe400078e0a49 */
[----:B------:R-:W-:Y:S01]  /*38b0*/  @!P6 IMAD.IADD R68, R68, 0x1, -R8 ;  /* 0x000000014444e824 */ /* 0x000fe200078e0a08 */
[C---:B------:R-:W-:Y:S01]  /*38c0*/  ISETP.GT.U32.AND P6, PT, R8.reuse, R71, PT ;  /* 0x000000470800720c */ /* 0x040fe20003fc4070 */
[----:B------:R-:W-:Y:S02]  /*38d0*/  IMAD R73, R8, R67, R75 ;  /* 0x0000004308497224 */ /* 0x000fe400078e024b */
[----:B------:R-:W-:-:S02]  /*38e0*/  IMAD.MOV.U32 R26, RZ, RZ, R69 ;  /* 0x000000ffff1a7224 */ /* 0x000fc400078e0045 */
[----:B------:R-:W-:Y:S01]  /*38f0*/  @!P3 IMAD.MOV R66, RZ, RZ, -R66 ;  /* 0x000000ffff42b224 */ /* 0x000fe200078e0a42 */
[C---:B------:R-:W-:Y:S01]  /*3900*/  ISETP.GT.U32.AND P3, PT, R8.reuse, R73, PT ;  /* 0x000000490800720c */ /* 0x040fe20003f64070 */
[----:B------:R-:W-:Y:S01]  /*3910*/  @!P2 IMAD.MOV R26, RZ, RZ, -R26 ;  /* 0x000000ffff1aa224 */ /* 0x000fe200078e0a1a */
[----:B------:R-:W-:Y:S01]  /*3920*/  ISETP.GT.U32.AND P2, PT, R8, R68, PT ;  /* 0x000000440800720c */ /* 0x000fe20003f44070 */
[----:B------:R-:W-:-:S04]  /*3930*/  IMAD.HI.U32 R67, R6, R77, RZ ;  /* 0x0000004d06437227 */ /* 0x000fc800078e00ff */
[----:B------:R-:W-:Y:S01]  /*3940*/  @!P6 IMAD.IADD R71, R71, 0x1, -R8 ;  /* 0x000000014747e824 */ /* 0x000fe200078e0a08 */
[C---:B------:R-:W-:Y:S01]  /*3950*/  ISETP.GT.U32.AND P6, PT, R8.reuse, R70, PT ;  /* 0x000000460800720c */ /* 0x040fe20003fc4070 */
[C---:B------:R-:W-:Y:S01]  /*3960*/  IMAD R75, R8.reuse, R72, R79 ;  /* 0x00000048084b7224 */ /* 0x040fe200078e024f */
[----:B------:R-:W-:Y:S01]  /*3970*/  IABS R79, R215 ;  /* 0x000000d7004f7213 */ /* 0x000fe20000000000 */
[C---:B------:R-:W-:Y:S01]  /*3980*/  IMAD R72, R8.reuse, R74, R81 ;  /* 0x0000004a08487224 */ /* 0x040fe200078e0251 */
[----:B------:R-:W-:Y:S01]  /*3990*/  IABS R81, R233 ;  /* 0x000000e900517213 */ /* 0x000fe20000000000 */
[----:B------:R-:W-:Y:S02]  /*39a0*/  IMAD.MOV R74, RZ, RZ, -R67 ;  /* 0x000000ffff4a7224 */ /* 0x000fe400078e0a43 */
[----:B------:R-:W-:Y:S01]  /*39b0*/  @!P1 IMAD.MOV R60, RZ, RZ, -R60 ;  /* 0x000000ffff3c9224 */ /* 0x000fe200078e0a3c */
[----:B------:R-:W-:Y:S01]  /*39c0*/  ISETP.GT.U32.AND P1, PT, R8, R64, PT ;  /* 0x000000400800720c */ /* 0x000fe20003f24070 */
[--C-:B------:R-:W-:Y:S01]  /*39d0*/  @!P2 IMAD.IADD R68, R68, 0x1, -R8.reuse ;  /* 0x000000014444a824 */ /* 0x100fe200078e0a08 */
[C---:B------:R-:W-:Y:S01]  /*39e0*/  ISETP.GT.U32.AND P2, PT, R8.reuse, R75, PT ;  /* 0x0000004b0800720c */ /* 0x040fe20003f44070 */
[----:B------:R-:W-:Y:S01]  /*39f0*/  @!P3 IMAD.IADD R73, R73, 0x1, -R8 ;  /* 0x000000014949b824 */ /* 0x000fe200078e0a08 */
[C---:B------:R-:W-:Y:S01]  /*3a00*/  ISETP.GT.U32.AND P3, PT, R8.reuse, R72, PT ;  /* 0x000000480800720c */ /* 0x040fe20003f64070 */
[----:B------:R-:W-:-:S02]  /*3a10*/  IMAD R77, R8, R74, R77 ;  /* 0x0000004a084d7224 */ /* 0x000fc400078e024d */
[----:B------:R-:W-:Y:S02]  /*3a20*/  @!P6 IMAD.IADD R70, R70, 0x1, -R8 ;  /* 0x000000014646e824 */ /* 0x000fe400078e0a08 */
[----:B------:R-:W-:Y:S01]  /*3a30*/  IMAD.HI.U32 R69, R6, R79, RZ ;  /* 0x0000004f06457227 */ /* 0x000fe200078e00ff */
[----:B------:R-:W-:-:S03]  /*3a40*/  ISETP.GT.U32.AND P6, PT, R8, R77, PT ;  /* 0x0000004d0800720c */ /* 0x000fc60003fc4070 */
[--C-:B------:R-:W-:Y:S01]  /*3a50*/  @!P1 IMAD.IADD R64, R64, 0x1, -R8.reuse ;  /* 0x0000000140409824 */ /* 0x100fe200078e0a08 */
[----:B------:R-:W-:Y:S01]  /*3a60*/  ISETP.GE.AND P1, PT, R195, RZ, PT ;  /* 0x000000ffc300720c */ /* 0x000fe20003f26270 */
[--C-:B------:R-:W-:Y:S01]  /*3a70*/  @!P2 IMAD.IADD R75, R75, 0x1, -R8.reuse ;  /* 0x000000014b4ba824 */ /* 0x100fe200078e0a08 */
[----:B------:R-:W-:Y:S01]  /*3a80*/  ISETP.GT.U32.AND P2, PT, R8, R73, PT ;  /* 0x000000490800720c */ /* 0x000fe20003f44070 */
[----:B------:R-:W-:Y:S01]  /*3a90*/  @!P3 IMAD.IADD R72, R72, 0x1, -R8 ;  /* 0x000000014848b824 */ /* 0x000fe200078e0a08 */
[----:B------:R-:W-:Y:S01]  /*3aa0*/  CS2R R194, SRZ ;  /* 0x0000000000c27805 */ /* 0x000fe2000001ff00 */
[----:B------:R-:W-:Y:S01]  /*3ab0*/  IMAD.HI.U32 R67, R6, R81, RZ ;  /* 0x0000005106437227 */ /* 0x000fe200078e00ff */
[----:B------:R-:W-:-:S03]  /*3ac0*/  ISETP.GT.U32.AND P3, PT, R8, R75, PT ;  /* 0x0000004b0800720c */ /* 0x000fc60003f64070 */
[----:B------:R-:W-:Y:S02]  /*3ad0*/  IMAD.MOV R76, RZ, RZ, -R69 ;  /* 0x000000ffff4c7224 */ /* 0x000fe400078e0a45 */
[----:B------:R-:W-:Y:S01]  /*3ae0*/  @!P6 IMAD.IADD R77, R77, 0x1, -R8 ;  /* 0x000000014d4de824 */ /* 0x000fe200078e0a08 */
[----:B------:R-:W-:Y:S01]  /*3af0*/  ISETP.GT.U32.AND P6, PT, R8, R72, PT ;  /* 0x000000480800720c */ /* 0x000fe20003fc4070 */
[----:B------:R-:W-:Y:S02]  /*3b00*/  IMAD.MOV R67, RZ, RZ, -R67 ;  /* 0x000000ffff437224 */ /* 0x000fe400078e0a43 */
[----:B------:R-:W-:-:S04]  /*3b10*/  IMAD.HI.U32 R69, R6, R83, RZ ;  /* 0x0000005306457227 */ /* 0x000fc800078e00ff */
[C---:B------:R-:W-:Y:S02]  /*3b20*/  IMAD R74, R8.reuse, R76, R79 ;  /* 0x0000004c084a7224 */ /* 0x040fe400078e024f */
[C---:B------:R-:W-:Y:S01]  /*3b30*/  IMAD R79, R8.reuse, R67, R81 ;  /* 0x00000043084f7224 */ /* 0x040fe200078e0251 */
[----:B------:R-:W-:Y:S01]  /*3b40*/  IABS R81, R231 ;  /* 0x000000e700517213 */ /* 0x000fe20000000000 */
[----:B------:R-:W-:Y:S02]  /*3b50*/  IMAD.MOV R69, RZ, RZ, -R69 ;  /* 0x000000ffff457224 */ /* 0x000fe400078e0a45 */
[----:B------:R-:W-:Y:S02]  /*3b60*/  IMAD.MOV.U32 R67, RZ, RZ, R71 ;  /* 0x000000ffff437224 */ /* 0x000fe400078e0047 */
[----:B------:R-:W-:Y:S01]  /*3b70*/  @!P0 IMAD.MOV R64, RZ, RZ, -R64 ;  /* 0x000000ffff408224 */ /* 0x000fe200078e0a40 */
[----:B------:R-:W-:Y:S01]  /*3b80*/  ISETP.GE.AND P0, PT, R211, RZ, PT ;  /* 0x000000ffd300720c */ /* 0x000fe20003f06270 */
[C---:B------:R-:W-:Y:S01]  /*3b90*/  IMAD R76, R8.reuse, R69, R83 ;  /* 0x00000045084c7224 */ /* 0x040fe200078e0253 */
[----:B------:R-:W-:Y:S01]  /*3ba0*/  IABS R83, R234 ;  /* 0x000000ea00537213 */ /* 0x000fe20000000000 */
[----:B------:R-:W-:Y:S01]  /*3bb0*/  @!P1 IMAD.MOV R67, RZ, RZ, -R67 ;  /* 0x000000ffff439224 */ /* 0x000fe200078e0a43 */
[C---:B------:R-:W-:Y:S01]  /*3bc0*/  ISETP.GT.U32.AND P1, PT, R8.reuse, R70, PT ;  /* 0x000000460800720c */ /* 0x040fe20003f24070 */
[--C-:B------:R-:W-:Y:S01]  /*3bd0*/  @!P2 IMAD.IADD R73, R73, 0x1, -R8.reuse ;  /* 0x000000014949a824 */ /* 0x100fe200078e0a08 */
[----:B------:R-:W-:Y:S01]  /*3be0*/  ISETP.GT.U32.AND P2, PT, R8, R74, PT ;  /* 0x0000004a0800720c */ /* 0x000fe20003f44070 */
[--C-:B------:R-:W-:Y:S01]  /*3bf0*/  @!P6 IMAD.IADD R72, R72, 0x1, -R8.reuse ;  /* 0x000000014848e824 */ /* 0x100fe200078e0a08 */
[----:B------:R-:W-:Y:S01]  /*3c00*/  ISETP.GT.U32.AND P6, PT, R8, R76, PT ;  /* 0x0000004c0800720c */ /* 0x000fe20003fc4070 */
[----:B------:R-:W-:Y:S01]  /*3c10*/  @!P3 IMAD.IADD R75, R75, 0x1, -R8 ;  /* 0x000000014b4bb824 */ /* 0x000fe200078e0a08 */
[----:B------:R-:W-:Y:S01]  /*3c20*/  ISETP.GE.AND P3, PT, R243, RZ, PT ;  /* 0x000000fff300720c */ /* 0x000fe20003f66270 */
[----:B------:R-:W-:-:S04]  /*3c30*/  IMAD.HI.U32 R71, R6, R83, RZ ;  /* 0x0000005306477227 */ /* 0x000fc800078e00ff */
[----:B------:R-:W-:-:S04]  /*3c40*/  IMAD.HI.U32 R69, R6, R81, RZ ;  /* 0x0000005106457227 */ /* 0x000fc800078e00ff */
[----:B------:R-:W-:Y:S01]  /*3c50*/  @!P5 IMAD.MOV R65, RZ, RZ, -R65 ;  /* 0x000000ffff41d224 */ /* 0x000fe200078e0a41 */
[----:B------:R-:W-:Y:S01]  /*3c60*/  ISETP.GE.AND P5, PT, R213, RZ, PT ;  /* 0x000000ffd500720c */ /* 0x000fe20003fa6270 */
[----:B------:R-:W-:Y:S01]  /*3c70*/  @!P0 IMAD.MOV R68, RZ, RZ, -R68 ;  /* 0x000000ffff448224 */ /* 0x000fe200078e0a44 */
[----:B------:R-:W-:Y:S01]  /*3c80*/  ISETP.GT.U32.AND P0, PT, R8, R77, PT ;  /* 0x0000004d0800720c */ /* 0x000fe20003f04070 */
[--C-:B------:R-:W-:Y:S01]  /*3c90*/  @!P1 IMAD.IADD R70, R70, 0x1, -R8.reuse ;  /* 0x0000000146469824 */ /* 0x100fe200078e0a08 */
[----:B------:R-:W-:Y:S01]  /*3ca0*/  ISETP.GT.U32.AND P1, PT, R8, R79, PT ;  /* 0x0000004f0800720c */ /* 0x000fe20003f24070 */
[----:B------:R-:W-:Y:S01]  /*3cb0*/  @!P2 IMAD.IADD R74, R74, 0x1, -R8 ;  /* 0x000000014a4aa824 */ /* 0x000fe200078e0a08 */
[----:B------:R-:W-:Y:S01]  /*3cc0*/  ISETP.GE.AND P2, PT, R225, RZ, PT ;  /* 0x000000ffe100720c */ /* 0x000fe20003f46270 */
[----:B------:R-:W-:Y:S02]  /*3cd0*/  IMAD.MOV R71, RZ, RZ, -R71 ;  /* 0x000000ffff477224 */ /* 0x000fe400078e0a47 */
[----:B------:R-:W-:-:S02]  /*3ce0*/  IMAD.MOV R69, RZ, RZ, -R69 ;  /* 0x000000ffff457224 */ /* 0x000fc400078e0a45 */
[--C-:B------:R-:W-:Y:S01]  /*3cf0*/  @!P6 IMAD.IADD R76, R76, 0x1, -R8.reuse ;  /* 0x000000014c4ce824 */ /* 0x100fe200078e0a08 */
[C---:B------:R-:W-:Y:S01]  /*3d00*/  ISETP.GT.U32.AND P6, PT, R8.reuse, R74, PT ;  /* 0x0000004a0800720c */ /* 0x040fe20003fc4070 */
[C---:B------:R-:W-:Y:S02]  /*3d10*/  IMAD R78, R8.reuse, R71, R83 ;  /* 0x00000047084e7224 */ /* 0x040fe400078e0253 */
[C---:B------:R-:W-:Y:S02]  /*3d20*/  IMAD R81, R8.reuse, R69, R81 ;  /* 0x0000004508517224 */ /* 0x040fe400078e0251 */
[----:B------:R-:W-:Y:S02]  /*3d30*/  IMAD.MOV.U32 R71, RZ, RZ, R75 ;  /* 0x000000ffff477224 */ /* 0x000fe400078e004b */
[----:B------:R-:W-:Y:S02]  /*3d40*/  IMAD.MOV.U32 R69, RZ, RZ, R73 ;  /* 0x000000ffff457224 */ /* 0x000fe400078e0049 */
[----:B------:R-:W-:Y:S01]  /*3d50*/  @!P3 IMAD.MOV R71, RZ, RZ, -R71 ;  /* 0x000000ffff47b224 */ /* 0x000fe200078e0a47 */
[C---:B------:R-:W-:Y:S01]  /*3d60*/  ISETP.GT.U32.AND P3, PT, R8.reuse, R81, PT ;  /* 0x000000510800720c */ /* 0x040fe20003f64070 */
[--C-:B------:R-:W-:Y:S01]  /*3d70*/  @!P0 IMAD.IADD R77, R77, 0x1, -R8.reuse ;  /* 0x000000014d4d8824 */ /* 0x100fe200078e0a08 */
[----:B------:R-:W-:Y:S01]  /*3d80*/  ISETP.GE.AND P0, PT, R223, RZ, PT ;  /* 0x000000ffdf00720c */ /* 0x000fe20003f06270 */
[----:B------:R-:W-:Y:S01]  /*3d90*/  @!P1 IMAD.IADD R79, R79, 0x1, -R8 ;  /* 0x000000014f4f9824 */ /* 0x000fe200078e0a08 */
[----:B------:R-:W-:Y:S01]  /*3da0*/  ISETP.GE.AND P1, PT, R215, RZ, PT ;  /* 0x000000ffd700720c */ /* 0x000fe20003f26270 */
[----:B------:R-:W-:Y:S01]  /*3db0*/  @!P5 IMAD.MOV R69, RZ, RZ, -R69 ;  /* 0x000000ffff45d224 */ /* 0x000fe200078e0a45 */
[----:B------:R-:W-:Y:S01]  /*3dc0*/  ISETP.GT.U32.AND P5, PT, R8, R76, PT ;  /* 0x0000004c0800720c */ /* 0x000fe20003fa4070 */
[----:B------:R-:W-:-:S02]  /*3dd0*/  IMAD.MOV.U32 R83, RZ, RZ, R80 ;  /* 0x000000ffff537224 */ /* 0x000fc400078e0050 */
[----:B------:R-:W-:Y:S01]  /*3de0*/  @!P6 IMAD.IADD R74, R74, 0x1, -R8 ;  /* 0x000000014a4ae824 */ /* 0x000fe200078e0a08 */
[----:B------:R-:W-:Y:S01]  /*3df0*/  ISETP.GE.AND P6, PT, R165, RZ, PT ;  /* 0x000000ffa500720c */ /* 0x000fe20003fc6270 */
[----:B------:R-:W-:Y:S01]  /*3e00*/  @!P4 IMAD.MOV R70, RZ, RZ, -R70 ;  /* 0x000000ffff46c224 */ /* 0x000fe200078e0a46 */
[----:B------:R-:W-:Y:S01]  /*3e10*/  ISETP.GT.U32.AND P4, PT, R8, R79, PT ;  /* 0x0000004f0800720c */ /* 0x000fe20003f84070 */
[----:B------:R-:W-:Y:S02]  /*3e20*/  IMAD.MOV.U32 R73, RZ, RZ, R77 ;  /* 0x000000ffff497224 */ /* 0x000fe400078e004d */
[----:B------:R-:W-:-:S04]  /*3e30*/  IMAD.HI.U32 R75, R6, R83, RZ ;  /* 0x00000053064b7227 */ /* 0x000fc800078e00ff */
[----:B------:R-:W-:Y:S01]  /*3e40*/  @!P2 IMAD.MOV R73, RZ, RZ, -R73 ;  /* 0x000000ffff49a224 */ /* 0x000fe200078e0a49 */
[----:B------:R-:W-:Y:S01]  /*3e50*/  ISETP.GT.U32.AND P2, PT, R8, R78, PT ;  /* 0x0000004e0800720c */ /* 0x000fe20003f44070 */
[----:B------:R-:W-:Y:S02]  /*3e60*/  IMAD.MOV R75, RZ, RZ, -R75 ;  /* 0x000000ffff4b7224 */ /* 0x000fe400078e0a4b */
[----:B------:R-:W-:Y:S01]  /*3e70*/  @!P3 IMAD.IADD R81, R81, 0x1, -R8 ;  /* 0x000000015151b824 */ /* 0x000fe200078e0a08 */
[----:B------:R-:W-:Y:S01]  /*3e80*/  ISETP.GE.AND P3, PT, R229, RZ, PT ;  /* 0x000000ffe500720c */ /* 0x000fe20003f66270 */
[----:B------:R-:W-:Y:S01]  /*3e90*/  @!P0 IMAD.MOV R72, RZ, RZ, -R72 ;  /* 0x000000ffff488224 */ /* 0x000fe200078e0a48 */
[----:B------:R-:W-:Y:S01]  /*3ea0*/  ISETP.GE.AND P0, PT, R233, RZ, PT ;  /* 0x000000ffe900720c */ /* 0x000fe20003f06270 */
[----:B------:R-:W-:Y:S01]  /*3eb0*/  @!P5 IMAD.IADD R76, R76, 0x1, -R8 ;  /* 0x000000014c4cd824 */ /* 0x000fe200078e0a08 */
[----:B------:R-:W-:Y:S01]  /*3ec0*/  ISETP.GE.AND P5, PT, R234, RZ, PT ;  /* 0x000000ffea00720c */ /* 0x000fe20003fa6270 */
[----:B------:R-:W-:-:S02]  /*3ed0*/  IMAD R83, R8, R75, R83 ;  /* 0x0000004b08537224 */ /* 0x000fc400078e0253 */
[----:B------:R-:W-:Y:S01]  /*3ee0*/  @!P1 IMAD.MOV R74, RZ, RZ, -R74 ;  /* 0x000000ffff4a9224 */ /* 0x000fe200078e0a4a */
[C---:B------:R-:W-:Y:S01]  /*3ef0*/  ISETP.GT.U32.AND P1, PT, R8.reuse, R81, PT ;  /* 0x000000510800720c */ /* 0x040fe20003f24070 */
[----:B------:R-:W-:Y:S01]  /*3f00*/  @!P6 IMAD.MOV R76, RZ, RZ, -R76 ;  /* 0x000000ffff4ce224 */ /* 0x000fe200078e0a4c */
[----:B------:R-:W-:Y:S01]  /*3f10*/  ISETP.GT.U32.AND P6, PT, R8, R83, PT ;  /* 0x000000530800720c */ /* 0x000fe20003fc4070 */
[----:B------:R-:W-:Y:S01]  /*3f20*/  @!P4 IMAD.IADD R79, R79, 0x1, -R8 ;  /* 0x000000014f4fc824 */ /* 0x000fe200078e0a08 */
[----:B------:R-:W-:Y:S01]  /*3f30*/  ISETP.GE.AND P4, PT, R231, RZ, PT ;  /* 0x000000ffe700720c */ /* 0x000fe20003f86270 */
[----:B------:R-:W-:-:S04]  /*3f40*/  IMAD.HI.U32 R77, R6, R85, RZ ;  /* 0x00000055064d7227 */ /* 0x000fc800078e00ff */
[----:B------:R-:W-:Y:S02]  /*3f50*/  IMAD.MOV.U32 R75, RZ, RZ, R79 ;  /* 0x000000ffff4b7224 */ /* 0x000fe400078e004f */
[----:B------:R-:W-:Y:S01]  /*3f60*/  @!P2 IMAD.IADD R78, R78, 0x1, -R8 ;  /* 0x000000014e4ea824 */ /* 0x000fe200078e0a08 */
[----:B------:R-:W-:Y:S01]  /*3f70*/  ISETP.GE.AND P2, PT, R236, RZ, PT ;  /* 0x000000ffec00720c */ /* 0x000fe20003f46270 */
[----:B------:R-:W-:Y:S02]  /*3f80*/  IMAD.MOV R80, RZ, RZ, -R77 ;  /* 0x000000ffff507224 */ /* 0x000fe400078e0a4d */
[----:B------:R-:W-:-:S04]  /*3f90*/  IMAD.HI.U32 R77, R6, R89, RZ ;  /* 0x00000059064d7227 */ /* 0x000fc800078e00ff */
[----:B------:R-:W-:Y:S01]  /*3fa0*/  @!P0 IMAD.MOV R75, RZ, RZ, -R75 ;  /* 0x000000ffff4b8224 */ /* 0x000fe200078e0a4b */
[----:B------:R-:W-:Y:S01]  /*3fb0*/  ISETP.GT.U32.AND P0, PT, R8, R78, PT ;  /* 0x0000004e0800720c */ /* 0x000fe20003f04070 */
[----:B------:R-:W-:Y:S01]  /*3fc0*/  @!P1 IMAD.IADD R81, R81, 0x1, -R8 ;  /* 0x0000000151519824 */ /* 0x000fe200078e0a08 */
[----:B------:R-:W-:Y:S01]  /*3fd0*/  ISETP.GE.AND P1, PT, R239, RZ, PT ;  /* 0x000000ffef00720c */ /* 0x000fe20003f26270 */
[----:B------:R-:W-:-:S04]  /*3fe0*/  IMAD.HI.U32 R79, R6, R87, RZ ;  /* 0x00000057064f7227 */ /* 0x000fc800078e00ff */
[----:B------:R-:W-:Y:S02]  /*3ff0*/  IMAD.MOV R82, RZ, RZ, -R77 ;  /* 0x000000ffff527224 */ /* 0x000fe400078e0a4d */
[C---:B------:R-:W-:Y:S02]  /*4000*/  IMAD R80, R8.reuse, R80, R85 ;  /* 0x0000005008507224 */ /* 0x040fe400078e0255 */
[----:B------:R-:W-:Y:S02]  /*4010*/  @!P6 IMAD.IADD R83, R83, 0x1, -R8 ;  /* 0x000000015353e824 */ /* 0x000fe400078e0a08 */
[----:B------:R-:W-:Y:S01]  /*4020*/  IMAD.MOV.U32 R77, RZ, RZ, R81 ;  /* 0x000000ffff4d7224 */ /* 0x000fe200078e0051 */
[----:B------:R-:W-:Y:S01]  /*4030*/  IABS R81, R175 ;  /* 0x000000af00517213 */ /* 0x000fe20000000000 */
[----:B------:R-:W-:Y:S01]  /*4040*/  IMAD.MOV R79, RZ, RZ, -R79 ;  /* 0x000000ffff4f7224 */ /* 0x000fe200078e0a4f */
[C---:B------:R-:W-:Y:S01]  /*4050*/  ISETP.GT.U32.AND P6, PT, R8.reuse, R83, PT ;  /* 0x000000530800720c */ /* 0x040fe20003fc4070 */
[----:B------:R-:W-:Y:S01]  /*4060*/  @!P4 IMAD.MOV R77, RZ, RZ, -R77 ;  /* 0x000000ffff4dc224 */ /* 0x000fe200078e0a4d */
[C---:B------:R-:W-:Y:S01]  /*4070*/  ISETP.GT.U32.AND P4, PT, R8.reuse, R80, PT ;  /* 0x000000500800720c */ /* 0x040fe20003f84070 */
[----:B------:R-:W-:-:S02]  /*4080*/  IMAD R85, R8, R79, R87 ;  /* 0x0000004f08557224 */ /* 0x000fc400078e0257 */
[----:B------:R-:W-:-:S04]  /*4090*/  IMAD.HI.U32 R79, R6, R91, RZ ;  /* 0x0000005b064f7227 */ /* 0x000fc800078e00ff */
[----:B------:R-:W-:Y:S01]  /*40a0*/  @!P0 IMAD.IADD R78, R78, 0x1, -R8 ;  /* 0x000000014e4e8824 */ /* 0x000fe200078e0a08 */
[----:B------:R-:W-:Y:S01]  /*40b0*/  ISETP.GE.AND P0, PT, R246, RZ, PT ;  /* 0x000000fff600720c */ /* 0x000fe20003f06270 */
[----:B------:R-:W-:Y:S02]  /*40c0*/  IMAD.MOV R79, RZ, RZ, -R79 ;  /* 0x000000ffff4f7224 */ /* 0x000fe400078e0a4f */
[C---:B------:R-:W-:Y:S01]  /*40d0*/  IMAD R82, R8.reuse, R82, R89 ;  /* 0x0000005208527224 */ /* 0x040fe200078e0259 */
[----:B------:R-:W-:Y:S01]  /*40e0*/  IABS R89, R240 ;  /* 0x000000f000597213 */ /* 0x000fe20000000000 */
[----:B------:R-:W-:Y:S01]  /*40f0*/  @!P5 IMAD.MOV R78, RZ, RZ, -R78 ;  /* 0x000000ffff4ed224 */ /* 0x000fe200078e0a4e */
[C---:B------:R-:W-:Y:S01]  /*4100*/  ISETP.GT.U32.AND P5, PT, R8.reuse, R85, PT ;  /* 0x000000550800720c */ /* 0x040fe20003fa4070 */
[C---:B------:R-:W-:Y:S02]  /*4110*/  IMAD R87, R8.reuse, R79, R91 ;  /* 0x0000004f08577224 */ /* 0x040fe400078e025b */
[--C-:B------:R-:W-:Y:S01]  /*4120*/  @!P6 IMAD.IADD R83, R83, 0x1, -R8.reuse ;  /* 0x000000015353e824 */ /* 0x100fe200078e0a08 */
[----:B------:R-:W-:Y:S01]  /*4130*/  ISETP.GT.U32.AND P6, PT, R8, R82, PT ;  /* 0x000000520800720c */ /* 0x000fe20003fc4070 */
[----:B------:R-:W-:Y:S01]  /*4140*/  @!P4 IMAD.IADD R80, R80, 0x1, -R8 ;  /* 0x000000015050c824 */ /* 0x000fe200078e0a08 */
[----:B------:R-:W-:Y:S01]  /*4150*/  ISETP.GT.U32.AND P4, PT, R8, R87, PT ;  /* 0x000000570800720c */ /* 0x000fe20003f84070 */
[----:B------:R-:W-:-:S02]  /*4160*/  IMAD.MOV.U32 R91, RZ, RZ, R81 ;  /* 0x000000ffff5b7224 */ /* 0x000fc400078e0051 */
[----:B------:R-:W-:-:S04]  /*4170*/  IMAD.HI.U32 R79, R6, R89, RZ ;  /* 0x00000059064f7227 */ /* 0x000fc800078e00ff */
[----:B------:R-:W-:Y:S01]  /*4180*/  @!P5 IMAD.IADD R85, R85, 0x1, -R8 ;  /* 0x000000015555d824 */ /* 0x000fe200078e0a08 */
[----:B------:R-:W-:Y:S01]  /*4190*/  ISETP.GT.U32.AND P5, PT, R8, R80, PT ;  /* 0x000000500800720c */ /* 0x000fe20003fa4070 */
[----:B------:R-:W-:-:S04]  /*41a0*/  IMAD.HI.U32 R81, R6, R91, RZ ;  /* 0x0000005b06517227 */ /* 0x000fc800078e00ff */
[----:B------:R-:W-:Y:S02]  /*41b0*/  IMAD.MOV R84, RZ, RZ, -R79 ;  /* 0x000000ffff547224 */ /* 0x000fe400078e0a4f */
[--C-:B------:R-:W-:Y:S01]  /*41c0*/  @!P6 IMAD.IADD R82, R82, 0x1, -R8.reuse ;  /* 0x000000015252e824 */ /* 0x100fe200078e0a08 */
[C---:B------:R-:W-:Y:S01]  /*41d0*/  ISETP.GT.U32.AND P6, PT, R8.reuse, R85, PT ;  /* 0x000000550800720c */ /* 0x040fe20003fc4070 */
[----:B------:R-:W-:Y:S02]  /*41e0*/  @!P4 IMAD.IADD R87, R87, 0x1, -R8 ;  /* 0x000000015757c824 */ /* 0x000fe400078e0a08 */
[----:B------:R-:W-:Y:S02]  /*41f0*/  IMAD.MOV.U32 R79, RZ, RZ, R83 ;  /* 0x000000ffff4f7224 */ /* 0x000fe400078e0053 */
[----:B------:R-:W-:Y:S01]  /*4200*/  IMAD.MOV R81, RZ, RZ, -R81 ;  /* 0x000000ffff517224 */ /* 0x000fe200078e0a51 */
[----:B------:R-:W-:Y:S01]  /*4210*/  ISETP.GT.U32.AND P4, PT, R8, R87, PT ;  /* 0x000000570800720c */ /* 0x000fe20003f84070 */
[----:B------:R-:W-:-:S02]  /*4220*/  IMAD.MOV.U32 R83, RZ, RZ, R86 ;  /* 0x000000ffff537224 */ /* 0x000fc400078e0056 */
[----:B------:R-:W-:Y:S02]  /*4230*/  IMAD R86, R8, R81, R91 ;  /* 0x0000005108567224 */ /* 0x000fe400078e025b */
[----:B------:R-:W-:-:S04]  /*4240*/  IMAD.HI.U32 R81, R6, R83, RZ ;  /* 0x0000005306517227 */ /* 0x000fc800078e00ff */
[----:B------:R-:W-:Y:S02]  /*4250*/  IMAD.MOV R81, RZ, RZ, -R81 ;  /* 0x000000ffff517224 */ /* 0x000fe400078e0a51 */
[--C-:B------:R-:W-:Y:S01]  /*4260*/  @!P6 IMAD.IADD R85, R85, 0x1, -R8.reuse ;  /* 0x000000015555e824 */ /* 0x100fe200078e0a08 */
[C---:B------:R-:W-:Y:S01]  /*4270*/  ISETP.GT.U32.AND P6, PT, R8.reuse, R86, PT ;  /* 0x000000560800720c */ /* 0x040fe20003fc4070 */
[C---:B------:R-:W-:Y:S02]  /*4280*/  IMAD R91, R8.reuse, R81, R83 ;  /* 0x00000051085b7224 */ /* 0x040fe400078e0253 */
[----:B------:R-:W-:Y:S02]  /*4290*/  @!P4 IMAD.IADD R87, R87, 0x1, -R8 ;  /* 0x000000015757c824 */ /* 0x000fe400078e0a08 */
[----:B------:R-:W-:Y:S01]  /*42a0*/  @!P3 IMAD.MOV R79, RZ, RZ, -R79 ;  /* 0x000000ffff4fb224 */ /* 0x000fe200078e0a4f */
[C---:B------:R-:W-:Y:S01]  /*42b0*/  ISETP.GT.U32.AND P4, PT, R8.reuse, R91, PT ;  /* 0x0000005b0800720c */ /* 0x040fe20003f84070 */
[C---:B------:R-:W-:Y:S01]  /*42c0*/  IMAD R89, R8.reuse, R84, R89 ;  /* 0x0000005408597224 */ /* 0x040fe200078e0259 */
[----:B------:R-:W-:Y:S01]  /*42d0*/  ISETP.GT.U32.AND P3, PT, R8, R82, PT ;  /* 0x000000520800720c */ /* 0x000fe20003f64070 */
[----:B------:R-:W-:-:S04]  /*42e0*/  IMAD.HI.U32 R81, R6, R93, RZ ;  /* 0x0000005d06517227 */ /* 0x000fc800078e00ff */
[--C-:B------:R-:W-:Y:S01]  /*42f0*/  @!P6 IMAD.IADD R86, R86, 0x1, -R8.reuse ;  /* 0x000000015656e824 */ /* 0x100fe200078e0a08 */
[----:B------:R-:W-:Y:S01]  /*4300*/  ISETP.GE.AND P6, PT, R175, RZ, PT ;  /* 0x000000ffaf00720c */ /* 0x000fe20003fc6270 */
[--C-:B------:R-:W-:Y:S01]  /*4310*/  @!P5 IMAD.IADD R80, R80, 0x1, -R8.reuse ;  /* 0x000000015050d824 */ /* 0x100fe200078e0a08 */
[C---:B------:R-:W-:Y:S01]  /*4320*/  ISETP.GT.U32.AND P5, PT, R8.reuse, R89, PT ;  /* 0x000000590800720c */ /* 0x040fe20003fa4070 */
[----:B------:R-:W-:Y:S02]  /*4330*/  IMAD.MOV R81, RZ, RZ, -R81 ;  /* 0x000000ffff517224 */ /* 0x000fe400078e0a51 */
[--C-:B------:R-:W-:Y:S01]  /*4340*/  @!P4 IMAD.IADD R91, R91, 0x1, -R8.reuse ;  /* 0x000000015b5bc824 */ /* 0x100fe200078e0a08 */
[----:B------:R-:W-:Y:S01]  /*4350*/  ISETP.GT.U32.AND P4, PT, R8, R86, PT ;  /* 0x000000560800720c */ /* 0x000fe20003f84070 */
[----:B------:R-:W-:Y:S01]  /*4360*/  @!P3 IMAD.IADD R82, R82, 0x1, -R8 ;  /* 0x000000015252b824 */ /* 0x000fe200078e0a08 */
[----:B------:R-:W-:Y:S01]  /*4370*/  ISETP.GE.AND P3, PT, R214, RZ, PT ;  /* 0x000000ffd600720c */ /* 0x000fe20003f66270 */
[----:B------:R-:W-:Y:S01]  /*4380*/  IMAD.HI.U32 R83, R6, R95, RZ ;  /* 0x0000005f06537227 */ /* 0x000fe200078e00ff */
[----:B------:R-:W-:-:S03]  /*4390*/  CS2R R214, SRZ ;  /* 0x0000000000d67805 */ /* 0x000fc6000001ff00 */
[C---:B------:R-:W-:Y:S02]  /*43a0*/  IMAD R84, R8.reuse, R81, R93 ;  /* 0x0000005108547224 */ /* 0x040fe400078e025d */
[----:B------:R-:W-:Y:S02]  /*43b0*/  IMAD.MOV.U32 R81, RZ, RZ, R85 ;  /* 0x000000ffff517224 */ /* 0x000fe400078e0055 */
[----:B------:R-:W-:Y:S02]  /*43c0*/  IMAD.MOV R85, RZ, RZ, -R83 ;  /* 0x000000ffff557224 */ /* 0x000fe400078e0a53 */
[----:B------:R-:W-:Y:S02]  /*43d0*/  IMAD.MOV.U32 R83, RZ, RZ, R87 ;  /* 0x000000ffff537224 */ /* 0x000fe400078e0057 */
[----:B------:R-:W-:Y:S01]  /*43e0*/  IMAD R87, R8, R85, R95 ;  /* 0x0000005508577224 */ /* 0x000fe200078e025f */
[----:B------:R-:W-:Y:S01]  /*43f0*/  IABS R95, R3 ;  /* 0x00000003005f7213 */ /* 0x000fe20000000000 */
[--C-:B------:R-:W-:Y:S01]  /*4400*/  @!P5 IMAD.IADD R89, R89, 0x1, -R8.reuse ;  /* 0x000000015959d824 */ /* 0x100fe200078e0a08 */
[----:B------:R-:W-:Y:S01]  /*4410*/  ISETP.GE.AND P5, PT, R240, RZ, PT ;  /* 0x000000fff000720c */ /* 0x000fe20003fa6270 */
[----:B------:R-:W-:Y:S01]  /*4420*/  @!P4 IMAD.IADD R86, R86, 0x1, -R8 ;  /* 0x000000015656c824 */ /* 0x000fe200078e0a08 */
[C---:B------:R-:W-:Y:S01]  /*4430*/  ISETP.GT.U32.AND P4, PT, R8.reuse, R87, PT ;  /* 0x000000570800720c */ /* 0x040fe20003f84070 */
[----:B------:R-:W-:Y:S01]  /*4440*/  @!P2 IMAD.MOV R80, RZ, RZ, -R80 ;  /* 0x000000ffff50a224 */ /* 0x000fe200078e0a50 */
[C---:B------:R-:W-:Y:S01]  /*4450*/  ISETP.GT.U32.AND P2, PT, R8.reuse, R89, PT ;  /* 0x000000590800720c */ /* 0x040fe20003f44070 */
[----:B------:R-:W-:Y:S01]  /*4460*/  @!P3 IMAD.MOV R83, RZ, RZ, -R83 ;  /* 0x000000ffff53b224 */ /* 0x000fe200078e0a53 */
[C---:B------:R-:W-:Y:S01]  /*4470*/  ISETP.GT.U32.AND P3, PT, R8.reuse, R84, PT ;  /* 0x000000540800720c */ /* 0x040fe20003f64070 */
[----:B------:R-:W-:Y:S01]  /*4480*/  @!P1 IMAD.MOV R81, RZ, RZ, -R81 ;  /* 0x000000ffff519224 */ /* 0x000fe200078e0a51 */
[C---:B------:R-:W-:Y:S01]  /*4490*/  ISETP.GT.U32.AND P1, PT, R8.reuse, R91, PT ;  /* 0x0000005b0800720c */ /* 0x040fe20003f24070 */
[----:B------:R-:W-:Y:S01]  /*44a0*/  IMAD R93, R8, R92, R97 ;  /* 0x0000005c085d7224 */ /* 0x000fe200078e0261 */
[----:B------:R-:W-:Y:S01]  /*44b0*/  IABS R97, R30 ;  /* 0x0000001e00617213 */ /* 0x000fe20000000000 */
[----:B------:R-:W-:-:S02]  /*44c0*/  @!P6 IMAD.MOV R86, RZ, RZ, -R86 ;  /* 0x000000ffff56e224 */ /* 0x000fc400078e0a56 */
[----:B------:R-:W-:-:S04]  /*44d0*/  IMAD.HI.U32 R85, R6, R95, RZ ;  /* 0x0000005f06557227 */ /* 0x000fc800078e00ff */
[--C-:B------:R-:W-:Y:S01]  /*44e0*/  @!P4 IMAD.IADD R87, R87, 0x1, -R8.reuse ;  /* 0x000000015757c824 */ /* 0x100fe200078e0a08 */
[----:B------:R-:W-:Y:S01]  /*44f0*/  ISETP.GE.AND P4, PT, R249, RZ, PT ;  /* 0x000000fff900720c */ /* 0x000fe20003f86270 */
[--C-:B------:R-:W-:Y:S01]  /*4500*/  @!P2 IMAD.IADD R89, R89, 0x1, -R8.reuse ;  /* 0x000000015959a824 */ /* 0x100fe200078e0a08 */
[----:B------:R-:W-:Y:S01]  /*4510*/  ISETP.GE.AND P2, PT, R245, RZ, PT ;  /* 0x000000fff500720c */ /* 0x000fe20003f46270 */
[--C-:B------:R-:W-:Y:S01]  /*4520*/  @!P3 IMAD.IADD R84, R84, 0x1, -R8.reuse ;  /* 0x000000015454b824 */ /* 0x100fe200078e0a08 */
[C---:B------:R-:W-:Y:S01]  /*4530*/  ISETP.GT.U32.AND P3, PT, R8.reuse, R93, PT ;  /* 0x0000005d0800720c */ /* 0x040fe20003f64070 */
[----:B------:R-:W-:Y:S01]  /*4540*/  @!P1 IMAD.IADD R91, R91, 0x1, -R8 ;  /* 0x000000015b5b9824 */ /* 0x000fe200078e0a08 */
[----:B------:R-:W-:Y:S01]  /*4550*/  ISETP.GE.AND P1, PT, R39, RZ, PT ;  /* 0x000000ff2700720c */ /* 0x000fe20003f26270 */
[----:B------:R-:W-:Y:S01]  /*4560*/  IMAD.MOV.U32 R39, RZ, RZ, R89 ;  /* 0x000000ffff277224 */ /* 0x000fe200078e0059 */
[----:B------:R-:W-:Y:S01]  /*4570*/  ISETP.GT.U32.AND P6, PT, R8, R87, PT ;  /* 0x000000570800720c */ /* 0x000fe20003fc4070 */
[----:B------:R-:W-:-:S04]  /*4580*/  IMAD.HI.U32 R89, R6, R97, RZ ;  /* 0x0000006106597227 */ /* 0x000fc800078e00ff */
[----:B------:R-:W-:Y:S02]  /*4590*/  IMAD.MOV R85, RZ, RZ, -R85 ;  /* 0x000000ffff557224 */ /* 0x000fe400078e0a55 */
[----:B------:R-:W-:Y:S02]  /*45a0*/  IMAD.MOV R94, RZ, RZ, -R89 ;  /* 0x000000ffff5e7224 */ /* 0x000fe400078e0a59 */
[----:B------:R-:W-:Y:S01]  /*45b0*/  @!P0 IMAD.MOV R82, RZ, RZ, -R82 ;  /* 0x000000ffff528224 */ /* 0x000fe200078e0a52 */
[----:B------:R-:W-:Y:S01]  /*45c0*/  ISETP.GE.AND P0, PT, R248, RZ, PT ;  /* 0x000000fff800720c */ /* 0x000fe20003f06270 */
[C---:B------:R-:W-:Y:S02]  /*45d0*/  IMAD R89, R8.reuse, R85, R95 ;  /* 0x0000005508597224 */ /* 0x040fe400078e025f */
[----:B------:R-:W-:Y:S01]  /*45e0*/  IMAD R95, R8, R94, R97 ;  /* 0x0000005e085f7224 */ /* 0x000fe200078e0261 */
[----:B------:R-:W-:Y:S01]  /*45f0*/  IABS R97, R153 ;  /* 0x0000009900617213 */ /* 0x000fe20000000000 */
[----:B------:R-:W-:-:S02]  /*4600*/  @!P3 IMAD.IADD R93, R93, 0x1, -R8 ;  /* 0x000000015d5db824 */ /* 0x000fc400078e0a08 */
[----:B------:R-:W-:Y:S01]  /*4610*/  @!P6 IMAD.IADD R87, R87, 0x1, -R8 ;  /* 0x000000015757e824 */ /* 0x000fe200078e0a08 */
[C---:B------:R-:W-:Y:S01]  /*4620*/  ISETP.GT.U32.AND P6, PT, R8.reuse, R95, PT ;  /* 0x0000005f0800720c */ /* 0x040fe20003fc4070 */
[----:B------:R-:W-:Y:S01]  /*4630*/  @!P5 IMAD.MOV R39, RZ, RZ, -R39 ;  /* 0x000000ffff27d224 */ /* 0x000fe200078e0a27 */
[----:B------:R-:W-:Y:S01]  /*4640*/  ISETP.GT.U32.AND P5, PT, R8, R84, PT ;  /* 0x000000540800720c */ /* 0x000fe20003fa4070 */
[----:B------:R-:W-:Y:S01]  /*4650*/  IMAD.HI.U32 R92, R6, R99, RZ ;  /* 0x00000063065c7227 */ /* 0x000fe200078e00ff */
[----:B------:R-:W-:-:S03]  /*4660*/  ISETP.GT.U32.AND P3, PT, R8, R93, PT ;  /* 0x0000005d0800720c */ /* 0x000fc60003f64070 */
[----:B------:R-:W-:Y:S02]  /*4670*/  IMAD.MOV.U32 R85, RZ, RZ, R91 ;  /* 0x000000ffff557224 */ /* 0x000fe400078e005b */
[----:B------:R-:W-:Y:S02]  /*4680*/  IMAD.MOV R92, RZ, RZ, -R92 ;  /* 0x000000ffff5c7224 */ /* 0x000fe400078e0a5c */
[----:B------:R-:W-:Y:S01]  /*4690*/  @!P0 IMAD.MOV R85, RZ, RZ, -R85 ;  /* 0x000000ffff558224 */ /* 0x000fe200078e0a55 */
[----:B------:R-:W-:Y:S01]  /*46a0*/  ISETP.GE.AND P0, PT, R3, RZ, PT ;  /* 0x000000ff0300720c */ /* 0x000fe20003f06270 */
[----:B------:R-:W-:Y:S01]  /*46b0*/  IMAD.MOV.U32 R3, RZ, RZ, R87 ;  /* 0x000000ffff037224 */ /* 0x000fe200078e0057 */
[----:B------:R-:W-:Y:S01]  /*46c0*/  IABS R87, R33 ;  /* 0x0000002100577213 */ /* 0x000fe20000000000 */
[----:B------:R-:W-:Y:S01]  /*46d0*/  IMAD R91, R8, R92, R99 ;  /* 0x0000005c085b7224 */ /* 0x000fe200078e0263 */
[----:B------:R-:W-:Y:S01]  /*46e0*/  IABS R99, R181 ;  /* 0x000000b500637213 */ /* 0x000fe20000000000 */
[----:B------:R-:W-:-:S02]  /*46f0*/  @!P6 IMAD.IADD R95, R95, 0x1, -R8 ;  /* 0x000000015f5fe824 */ /* 0x000fc400078e0a08 */
[--C-:B------:R-:W-:Y:S01]  /*4700*/  @!P5 IMAD.IADD R84, R84, 0x1, -R8.reuse ;  /* 0x000000015454d824 */ /* 0x100fe200078e0a08 */
[----:B------:R-:W-:Y:S01]  /*4710*/  ISETP.GT.U32.AND P5, PT, R8, R89, PT ;  /* 0x000000590800720c */ /* 0x000fe20003fa4070 */
[----:B------:R-:W-:Y:S01]  /*4720*/  @!P1 IMAD.MOV R3, RZ, RZ, -R3 ;  /* 0x000000ffff039224 */ /* 0x000fe200078e0a03 */
[----:B------:R-:W-:Y:S01]  /*4730*/  ISETP.GE.AND P1, PT, R14, RZ, PT ;  /* 0x000000ff0e00720c */ /* 0x000fe20003f26270 */
[----:B------:R-:W-:Y:S01]  /*4740*/  @!P3 IMAD.IADD R93, R93, 0x1, -R8 ;  /* 0x000000015d5db824 */ /* 0x000fe200078e0a08 */
[----:B------:R-:W-:Y:S01]  /*4750*/  ISETP.GT.U32.AND P3, PT, R8, R91, PT ;  /* 0x0000005b0800720c */ /* 0x000fe20003f64070 */
[----:B------:R-:W-:Y:S01]  /*4760*/  IMAD.HI.U32 R14, R6, R97, RZ ;  /* 0x00000061060e7227 */ /* 0x000fe200078e00ff */
[----:B------:R-:W-:-:S03]  /*4770*/  ISETP.GT.U32.AND P6, PT, R8, R95, PT ;  /* 0x0000005f0800720c */ /* 0x000fc60003fc4070 */
[----:B------:R-:W-:Y:S01]  /*4780*/  @!P2 IMAD.MOV R84, RZ, RZ, -R84 ;  /* 0x000000ffff54a224 */ /* 0x000fe200078e0a54 */
[----:B------:R-:W-:Y:S01]  /*4790*/  ISETP.GE.AND P2, PT, R30, RZ, PT ;  /* 0x000000ff1e00720c */ /* 0x000fe20003f46270 */
[----:B------:R-:W-:Y:S02]  /*47a0*/  IMAD.MOV R30, RZ, RZ, -R14 ;  /* 0x000000ffff1e7224 */ /* 0x000fe400078e0a0e */
[----:B------:R-:W-:-:S04]  /*47b0*/  IMAD.HI.U32 R14, R6, R87, RZ ;  /* 0x00000057060e7227 */ /* 0x000fc800078e00ff */
[----:B------:R-:W-:Y:S02]  /*47c0*/  IMAD.MOV R92, RZ, RZ, -R14 ;  /* 0x000000ffff5c7224 */ /* 0x000fe400078e0a0e */
[----:B------:R-:W-:-:S04]  /*47d0*/  IMAD.HI.U32 R14, R6, R99, RZ ;  /* 0x00000063060e7227 */ /* 0x000fc800078e00ff */
[C---:B------:R-:W-:Y:S02]  /*47e0*/  IMAD R97, R8.reuse, R30, R97 ;  /* 0x0000001e08617224 */ /* 0x040fe400078e0261 */
[----:B------:R-:W-:Y:S02]  /*47f0*/  @!P3 IMAD.IADD R91, R91, 0x1, -R8 ;  /* 0x000000015b5bb824 */ /* 0x000fe400078e0a08 */
[----:B------:R-:W-:Y:S02]  /*4800*/  IMAD.MOV R14, RZ, RZ, -R14 ;  /* 0x000000ffff0e7224 */ /* 0x000fe400078e0a0e */
[----:B------:R-:W-:Y:S01]  /*4810*/  @!P6 IMAD.IADD R95, R95, 0x1, -R8 ;  /* 0x000000015f5fe824 */ /* 0x000fe200078e0a08 */
[C---:B------:R-:W-:Y:S01]  /*4820*/  ISETP.GT.U32.AND P6, PT, R8.reuse, R97, PT ;  /* 0x000000610800720c */ /* 0x040fe20003fc4070 */
[C---:B------:R-:W-:Y:S01]  /*4830*/  IMAD R99, R8.reuse, R14, R99 ;  /* 0x0000000e08637224 */ /* 0x040fe200078e0263 */
[----:B------:R-:W-:Y:S01]  /*4840*/  ISETP.GT.U32.AND P3, PT, R8, R91, PT ;  /* 0x0000005b0800720c */ /* 0x000fe20003f64070 */
[----:B------:R-:W-:-:S04]  /*4850*/  IMAD.HI.U32 R14, R6, R103, RZ ;  /* 0x00000067060e7227 */ /* 0x000fc800078e00ff */
[----:B------:R-:W-:-:S04]  /*4860*/  IMAD.HI.U32 R30, R6, R101, RZ ;  /* 0x00000065061e7227 */ /* 0x000fc800078e00ff */
[----:B------:R-:W-:Y:S02]  /*4870*/  IMAD.MOV R14, RZ, RZ, -R14 ;  /* 0x000000ffff0e7224 */ /* 0x000fe400078e0a0e */
[----:B------:R-:W-:Y:S02]  /*4880*/  IMAD.MOV R30, RZ, RZ, -R30 ;  /* 0x000000ffff1e7224 */ /* 0x000fe400078e0a1e */
[C---:B------:R-:W-:Y:S02]  /*4890*/  IMAD R92, R8.reuse, R92, R87 ;  /* 0x0000005c085c7224 */ /* 0x040fe400078e0257 */
[C---:B------:R-:W-:Y:S02]  /*48a0*/  IMAD R103, R8.reuse, R14, R103 ;  /* 0x0000000e08677224 */ /* 0x040fe400078e0267 */
[----:B------:R-:W-:Y:S02]  /*48b0*/  IMAD R101, R8, R30, R101 ;  /* 0x0000001e08657224 */ /* 0x000fe400078e0265 */
[----:B------:R-:W-:-:S04]  /*48c0*/  IMAD.HI.U32 R14, R6, R105, RZ ;  /* 0x00000069060e7227 */ /* 0x000fc800078e00ff */
[----:B------:R-:W-:Y:S01]  /*48d0*/  @!P6 IMAD.IADD R97, R97, 0x1, -R8 ;  /* 0x000000016161e824 */ /* 0x000fe200078e0a08 */
[----:B------:R-:W-:Y:S01]  /*48e0*/  ISETP.GT.U32.AND P6, PT, R8, R99, PT ;  /* 0x000000630800720c */ /* 0x000fe20003fc4070 */
[----:B------:R-:W-:-:S04]  /*48f0*/  IMAD.HI.U32 R30, R6, R107, RZ ;  /* 0x0000006b061e7227 */ /* 0x000fc800078e00ff */
[----:B------:R-:W-:-:S04]  /*4900*/  IMAD.HI.U32 R87, R6, R109, RZ ;  /* 0x0000006d06577227 */ /* 0x000fc800078e00ff */
[----:B------:R-:W-:Y:S01]  /*4910*/  @!P3 IMAD.IADD R91, R91, 0x1, -R8 ;  /* 0x000000015b5bb824 */ /* 0x000fe200078e0a08 */
[C---:B------:R-:W-:Y:S01]  /*4920*/  ISETP.GT.U32.AND P3, PT, R8.reuse, R92, PT ;  /* 0x0000005c0800720c */ /* 0x040fe20003f64070 */
[----:B------:R-:W-:Y:S02]  /*4930*/  IMAD.MOV R94, RZ, RZ, -R14 ;  /* 0x000000ffff5e7224 */ /* 0x000fe400078e0a0e */
[----:B------:R-:W-:Y:S02]  /*4940*/  IMAD.MOV R30, RZ, RZ, -R30 ;  /* 0x000000ffff1e7224 */ /* 0x000fe400078e0a1e */
[----:B------:R-:W-:Y:S02]  /*4950*/  IMAD.MOV R87, RZ, RZ, -R87 ;  /* 0x000000ffff577224 */ /* 0x000fe400078e0a57 */
[C---:B------:R-:W-:Y:S02]  /*4960*/  IMAD R105, R8.reuse, R94, R105 ;  /* 0x0000005e08697224 */ /* 0x040fe400078e0269 */
[----:B------:R-:W-:-:S02]  /*4970*/  IMAD R94, R8, R30, R107 ;  /* 0x0000001e085e7224 */ /* 0x000fc400078e026b */
[C---:B------:R-:W-:Y:S02]  /*4980*/  IMAD R107, R8.reuse, R87, R109 ;  /* 0x00000057086b7224 */ /* 0x040fe400078e026d */
[----:B------:R-:W-:Y:S01]  /*4990*/  IMAD.MOV.U32 R87, RZ, RZ, R93 ;  /* 0x000000ffff577224 */ /* 0x000fe200078e005d */
[----:B------:R-:W-:Y:S01]  /*49a0*/  IABS R93, R36 ;  /* 0x00000024005d7213 */ /* 0x000fe20000000000 */
[--C-:B------:R-:W-:Y:S01]  /*49b0*/  @!P6 IMAD.IADD R99, R99, 0x1, -R8.reuse ;  /* 0x000000016363e824 */ /* 0x100fe200078e0a08 */
[C---:B------:R-:W-:Y:S01]  /*49c0*/  ISETP.GT.U32.AND P6, PT, R8.reuse, R103, PT ;  /* 0x000000670800720c */ /* 0x040fe20003fc4070 */
[----:B------:R-:W-:Y:S01]  /*49d0*/  @!P4 IMAD.MOV R87, RZ, RZ, -R87 ;  /* 0x000000ffff57c224 */ /* 0x000fe200078e0a57 */
[----:B------:R-:W-:Y:S01]  /*49e0*/  ISETP.GT.U32.AND P4, PT, R8, R97, PT ;  /* 0x000000610800720c */ /* 0x000fe20003f84070 */
[--C-:B------:R-:W-:Y:S02]  /*49f0*/  @!P5 IMAD.IADD R89, R89, 0x1, -R8.reuse ;  /* 0x000000015959d824 */ /* 0x100fe400078e0a08 */
[----:B------:R-:W-:Y:S01]  /*4a00*/  @!P3 IMAD.IADD R92, R92, 0x1, -R8 ;  /* 0x000000015c5cb824 */ /* 0x000fe200078e0a08 */
[----:B------:R-:W-:Y:S01]  /*4a10*/  ISETP.GT.U32.AND P3, PT, R8, R101, PT ;  /* 0x000000650800720c */ /* 0x000fe20003f64070 */
[----:B------:R-:W-:Y:S01]  /*4a20*/  IMAD.HI.U32 R14, R6, R111, RZ ;  /* 0x0000006f060e7227 */ /* 0x000fe200078e00ff */
[----:B------:R-:W-:-:S03]  /*4a30*/  ISETP.GT.U32.AND P5, PT, R8, R89, PT ;  /* 0x000000590800720c */ /* 0x000fc60003fa4070 */
[----:B------:R-:W-:Y:S02]  /*4a40*/  IMAD.MOV.U32 R30, RZ, RZ, R95 ;  /* 0x000000ffff1e7224 */ /* 0x000fe400078e005f */
[--C-:B------:R-:W-:Y:S02]  /*4a50*/  @!P6 IMAD.IADD R103, R103, 0x1, -R8.reuse ;  /* 0x000000016767e824 */ /* 0x100fe400078e0a08 */
[----:B------:R-:W-:Y:S01]  /*4a60*/  @!P4 IMAD.IADD R97, R97, 0x1, -R8 ;  /* 0x000000016161c824 */ /* 0x000fe200078e0a08 */
[C---:B------:R-:W-:Y:S01]  /*4a70*/  ISETP.GT.U32.AND P4, PT, R8.reuse, R105, PT ;  /* 0x000000690800720c */ /* 0x040fe20003f84070 */
[----:B------:R-:W-:Y:S01]  /*4a80*/  IMAD.MOV R109, RZ, RZ, -R14 ;  /* 0x000000ffff6d7224 */ /* 0x000fe200078e0a0e */
[----:B------:R-:W-:Y:S01]  /*4a90*/  ISETP.GT.U32.AND P6, PT, R8, R103, PT ;  /* 0x000000670800720c */ /* 0x000fe20003fc4070 */
[----:B------:R-:W-:Y:S01]  /*4aa0*/  @!P3 IMAD.IADD R101, R101, 0x1, -R8 ;  /* 0x000000016565b824 */ /* 0x000fe200078e0a08 */
[----:B------:R-:W-:Y:S01]  /*4ab0*/  ISETP.GE.AND P3, PT, R33, RZ, PT ;  /* 0x000000ff2100720c */ /* 0x000fe20003f66270 */
[----:B------:R-:W-:-:S02]  /*4ac0*/  IMAD.MOV.U32 R14, RZ, RZ, R91 ;  /* 0x000000ffff0e7224 */ /* 0x000fc400078e005b */
[----:B------:R-:W-:Y:S01]  /*4ad0*/  @!P2 IMAD.MOV R30, RZ, RZ, -R30 ;  /* 0x000000ffff1ea224 */ /* 0x000fe200078e0a1e */
[C---:B------:R-:W-:Y:S01]  /*4ae0*/  ISETP.GT.U32.AND P2, PT, R8.reuse, R99, PT ;  /* 0x000000630800720c */ /* 0x040fe20003f44070 */
[----:B------:R-:W-:Y:S01]  /*4af0*/  @!P5 IMAD.IADD R89, R89, 0x1, -R8 ;  /* 0x000000015959d824 */ /* 0x000fe200078e0a08 */
[----:B------:R-:W-:Y:S01]  /*4b00*/  ISETP.GE.AND P5, PT, R153, RZ, PT ;  /* 0x000000ff9900720c */ /* 0x000fe20003fa6270 */
[----:B------:R-:W-:Y:S01]  /*4b10*/  @!P1 IMAD.MOV R14, RZ, RZ, -R14 ;  /* 0x000000ffff0e9224 */ /* 0x000fe200078e0a0e */
[----:B------:R-:W-:Y:S01]  /*4b20*/  ISETP.GT.U32.AND P1, PT, R8, R101, PT ;  /* 0x000000650800720c */ /* 0x000fe20003f24070 */
[----:B------:R-:W-:Y:S02]  /*4b30*/  IMAD.MOV.U32 R33, RZ, RZ, R89 ;  /* 0x000000ffff217224 */ /* 0x000fe400078e0059 */
[----:B------:R-:W-:-:S04]  /*4b40*/  IMAD.HI.U32 R89, R6, R93, RZ ;  /* 0x0000005d06597227 */ /* 0x000fc800078e00ff */
[----:B------:R-:W-:Y:S01]  /*4b50*/  IMAD R109, R8, R109, R111 ;  /* 0x0000006d086d7224 */ /* 0x000fe200078e026f */
[----:B------:R-:W-:Y:S01]  /*4b60*/  IABS R111, R161 ;  /* 0x000000a1006f7213 */ /* 0x000fe20000000000 */
[--C-:B------:R-:W-:Y:S01]  /*4b70*/  @!P4 IMAD.IADD R105, R105, 0x1, -R8.reuse ;  /* 0x000000016969c824 */ /* 0x100fe200078e0a08 */
[----:B------:R-:W-:Y:S01]  /*4b80*/  ISETP.GE.AND P4, PT, R24, RZ, PT ;  /* 0x000000ff1800720c */ /* 0x000fe20003f86270 */
[----:B------:R-:W-:Y:S01]  /*4b90*/  IMAD.MOV R89, RZ, RZ, -R89 ;  /* 0x000000ffff597224 */ /* 0x000fe200078e0a59 */
[----:B------:R-:W-:Y:S01]  /*4ba0*/  IABS R24, R173 ;  /* 0x000000ad00187213 */ /* 0x000fe20000000000 */
[--C-:B------:R-:W-:Y:S01]  /*4bb0*/  @!P2 IMAD.IADD R99, R99, 0x1, -R8.reuse ;  /* 0x000000016363a824 */ /* 0x100fe200078e0a08 */
[C---:B------:R-:W-:Y:S01]  /*4bc0*/  ISETP.GT.U32.AND P2, PT, R8.reuse, R107, PT ;  /* 0x0000006b0800720c */ /* 0x040fe20003f44070 */
[----:B------:R-:W-:Y:S01]  /*4bd0*/  @!P6 IMAD.IADD R103, R103, 0x1, -R8 ;  /* 0x000000016767e824 */ /* 0x000fe200078e0a08 */
[C---:B------:R-:W-:Y:S01]  /*4be0*/  ISETP.GT.U32.AND P6, PT, R8.reuse, R109, PT ;  /* 0x0000006d0800720c */ /* 0x040fe20003fc4070 */
[----:B------:R-:W-:-:S02]  /*4bf0*/  IMAD R96, R8, R89, R93 ;  /* 0x0000005908607224 */ /* 0x000fc400078e025d */
[----:B------:R-:W-:Y:S01]  /*4c00*/  @!P1 IMAD.IADD R101, R101, 0x1, -R8 ;  /* 0x0000000165659824 */ /* 0x000fe200078e0a08 */
[----:B------:R-:W-:Y:S01]  /*4c10*/  ISETP.GE.AND P1, PT, R181, RZ, PT ;  /* 0x000000ffb500720c */ /* 0x000fe20003f26270 */
[----:B------:R-:W-:Y:S02]  /*4c20*/  IMAD.MOV.U32 R93, RZ, RZ, R97 ;  /* 0x000000ffff5d7224 */ /* 0x000fe400078e0061 */
[----:B------:R-:W-:-:S04]  /*4c30*/  IMAD.HI.U32 R91, R6, R111, RZ ;  /* 0x0000006f065b7227 */ /* 0x000fc800078e00ff */
[----:B------:R-:W-:Y:S01]  /*4c40*/  @!P5 IMAD.MOV R93, RZ, RZ, -R93 ;  /* 0x000000ffff5dd224 */ /* 0x000fe200078e0a5d */
[C---:B------:R-:W-:Y:S01]  /*4c50*/  ISETP.GT.U32.AND P5, PT, R8.reuse, R105, PT ;  /* 0x000000690800720c */ /* 0x040fe20003fa4070 */
[----:B------:R-:W-:Y:S01]  /*4c60*/  IMAD.MOV.U32 R89, RZ, RZ, R101 ;  /* 0x000000ffff597224 */ /* 0x000fe200078e0065 */
[----:B------:R-:W-:Y:S01]  /*4c70*/  IABS R101, R204 ;  /* 0x000000cc00657213 */ /* 0x000fe20000000000 */
[----:B------:R-:W-:Y:S01]  /*4c80*/  @!P0 IMAD.MOV R33, RZ, RZ, -R33 ;  /* 0x000000ffff218224 */ /* 0x000fe200078e0a21 */
[C---:B------:R-:W-:Y:S01]  /*4c90*/  ISETP.GT.U32.AND P0, PT, R8.reuse, R92, PT ;  /* 0x0000005c0800720c */ /* 0x040fe20003f04070 */
[----:B------:R-:W-:Y:S02]  /*4ca0*/  IMAD.MOV R91, RZ, RZ, -R91 ;  /* 0x000000ffff5b7224 */ /* 0x000fe400078e0a5b */
[----:B------:R-:W-:Y:S01]  /*4cb0*/  @!P4 IMAD.MOV R89, RZ, RZ, -R89 ;  /* 0x000000ffff59c224 */ /* 0x000fe200078e0a59 */
[----:B------:R-:W-:Y:S01]  /*4cc0*/  ISETP.GT.U32.AND P4, PT, R8, R96, PT ;  /* 0x000000600800720c */ /* 0x000fe20003f84070 */
[----:B------:R-:W-:-:S02]  /*4cd0*/  IMAD.MOV.U32 R97, RZ, RZ, R24 ;  /* 0x000000ffff617224 */ /* 0x000fc400078e0018 */
[----:B------:R-:W-:Y:S02]  /*4ce0*/  IMAD R111, R8, R91, R111 ;  /* 0x0000005b086f7224 */ /* 0x000fe400078e026f */
[--C-:B------:R-:W-:Y:S01]  /*4cf0*/  @!P2 IMAD.IADD R107, R107, 0x1, -R8.reuse ;  /* 0x000000016b6ba824 */ /* 0x100fe200078e0a08 */
[----:B------:R-:W-:Y:S01]  /*4d00*/  ISETP.GE.AND P2, PT, R169, RZ, PT ;  /* 0x000000ffa900720c */ /* 0x000fe20003f46270 */
[----:B------:R-:W-:Y:S02]  /*4d10*/  @!P6 IMAD.IADD R109, R109, 0x1, -R8 ;  /* 0x000000016d6de824 */ /* 0x000fe400078e0a08 */
[----:B------:R-:W-:Y:S01]  /*4d20*/  IMAD.MOV.U32 R91, RZ, RZ, R99 ;  /* 0x000000ffff5b7224 */ /* 0x000fe200078e0063 */
[----:B------:R-:W-:Y:S01]  /*4d30*/  IABS R99, R237 ;  /* 0x000000ed00637213 */ /* 0x000fe20000000000 */
[----:B------:R-:W-:Y:S01]  /*4d40*/  IMAD.HI.U32 R95, R6, R97, RZ ;  /* 0x00000061065f7227 */ /* 0x000fe200078e00ff */
[----:B------:R-:W-:-:S03]  /*4d50*/  ISETP.GT.U32.AND P6, PT, R8, R107, PT ;  /* 0x0000006b0800720c */ /* 0x000fc60003fc4070 */
[----:B------:R-:W-:Y:S01]  /*4d60*/  @!P1 IMAD.MOV R91, RZ, RZ, -R91 ;  /* 0x000000ffff5b9224 */ /* 0x000fe200078e0a5b */
[C---:B------:R-:W-:Y:S01]  /*4d70*/  ISETP.GT.U32.AND P1, PT, R8.reuse, R109, PT ;  /* 0x0000006d0800720c */ /* 0x040fe20003f24070 */
[----:B------:R-:W-:Y:S02]  /*4d80*/  IMAD.MOV R95, RZ, RZ, -R95 ;  /* 0x000000ffff5f7224 */ /* 0x000fe400078e0a5f */
[--C-:B------:R-:W-:Y:S01]  /*4d90*/  @!P5 IMAD.IADD R105, R105, 0x1, -R8.reuse ;  /* 0x000000016969d824 */ /* 0x100fe200078e0a08 */
[----:B------:R-:W-:Y:S01]  /*4da0*/  ISETP.GT.U32.AND P5, PT, R8, R111, PT ;  /* 0x0000006f0800720c */ /* 0x000fe20003fa4070 */
[--C-:B------:R-:W-:Y:S01]  /*4db0*/  @!P0 IMAD.IADD R92, R92, 0x1, -R8.reuse ;  /* 0x000000015c5c8824 */ /* 0x100fe200078e0a08 */
[C---:B------:R-:W-:Y:S01]  /*4dc0*/  ISETP.GT.U32.AND P0, PT, R8.reuse, R94, PT ;  /* 0x0000005e0800720c */ /* 0x040fe20003f04070 */
[----:B------:R-:W-:Y:S02]  /*4dd0*/  IMAD R100, R8, R95, R97 ;  /* 0x0000005f08647224 */ /* 0x000fe400078e0261 */
[--C-:B------:R-:W-:Y:S01]  /*4de0*/  @!P4 IMAD.IADD R96, R96, 0x1, -R8.reuse ;  /* 0x000000016060c824 */ /* 0x100fe200078e0a08 */
[----:B------:R-:W-:Y:S01]  /*4df0*/  ISETP.GE.AND P4, PT, R161, RZ, PT ;  /* 0x000000ffa100720c */ /* 0x000fe20003f86270 */
[----:B------:R-:W-:Y:S01]  /*4e00*/  IMAD.MOV.U32 R95, RZ, RZ, R105 ;  /* 0x000000ffff5f7224 */ /* 0x000fe200078e0069 */
[----:B------:R-:W-:Y:S01]  /*4e10*/  IABS R105, R177 ;  /* 0x000000b100697213 */ /* 0x000fe20000000000 */
[----:B------:R-:W-:Y:S01]  /*4e20*/  @!P1 IMAD.IADD R109, R109, 0x1, -R8 ;  /* 0x000000016d6d9824 */ /* 0x000fe200078e0a08 */
[----:B------:R-:W-:Y:S01]  /*4e30*/  ISETP.GE.AND P1, PT, R36, RZ, PT ;  /* 0x000000ff2400720c */ /* 0x000fe20003f26270 */
[----:B------:R-:W-:Y:S01]  /*4e40*/  @!P2 IMAD.MOV R95, RZ, RZ, -R95 ;  /* 0x000000ffff5fa224 */ /* 0x000fe200078e0a5f */
[----:B------:R-:W-:Y:S01]  /*4e50*/  ISETP.GT.U32.AND P2, PT, R8, R96, PT ;  /* 0x000000600800720c */ /* 0x000fe20003f44070 */
[----:B------:R-:W-:-:S04]  /*4e60*/  IMAD.HI.U32 R97, R6, R99, RZ ;  /* 0x0000006306617227 */ /* 0x000fc800078e00ff */
[----:B------:R-:W-:Y:S01]  /*4e70*/  @!P0 IMAD.IADD R94, R94, 0x1, -R8 ;  /* 0x000000015e5e8824 */ /* 0x000fe200078e0a08 */
[----:B------:R-:W-:Y:S01]  /*4e80*/  ISETP.GE.AND P0, PT, R186, RZ, PT ;  /* 0x000000ffba00720c */ /* 0x000fe20003f06270 */
[----:B------:R-:W-:Y:S02]  /*4e90*/  IMAD.MOV R97, RZ, RZ, -R97 ;  /* 0x000000ffff617224 */ /* 0x000fe400078e0a61 */
[----:B------:R-:W-:Y:S01]  /*4ea0*/  @!P3 IMAD.MOV R92, RZ, RZ, -R92 ;  /* 0x000000ffff5cb224 */ /* 0x000fe200078e0a5c */
[C---:B------:R-:W-:Y:S01]  /*4eb0*/  ISETP.GT.U32.AND P3, PT, R8.reuse, R94, PT ;  /* 0x0000005e0800720c */ /* 0x040fe20003f64070 */
[----:B------:R-:W-:Y:S02]  /*4ec0*/  IMAD R99, R8, R97, R99 ;  /* 0x0000006108637224 */ /* 0x000fe400078e0263 */
[--C-:B------:R-:W-:Y:S01]  /*4ed0*/  @!P2 IMAD.IADD R96, R96, 0x1, -R8.reuse ;  /* 0x000000016060a824 */ /* 0x100fe200078e0a08 */
[----:B------:R-:W-:Y:S01]  /*4ee0*/  ISETP.GE.AND P2, PT, R204, RZ, PT ;  /* 0x000000ffcc00720c */ /* 0x000fe20003f46270 */
[----:B------:R-:W-:Y:S01]  /*4ef0*/  IMAD.MOV.U32 R24, RZ, RZ, R103 ;  /* 0x000000ffff187224 */ /* 0x000fe200078e0067 */
[----:B------:R-:W-:Y:S01]  /*4f00*/  CS2R R204, SRZ ;  /* 0x0000000000cc7805 */ /* 0x000fe2000001ff00 */
[----:B------:R-:W-:Y:S01]  /*4f10*/  @!P5 IMAD.IADD R111, R111, 0x1, -R8 ;  /* 0x000000016f6fd824 */ /* 0x000fe200078e0a08 */
[C---:B------:R-:W-:Y:S01]  /*4f20*/  ISETP.GT.U32.AND P5, PT, R8.reuse, R100, PT ;  /* 0x000000640800720c */ /* 0x040fe20003fa4070 */
[----:B------:R-:W-:Y:S01]  /*4f30*/  @!P1 IMAD.MOV R96, RZ, RZ, -R96 ;  /* 0x000000ffff609224 */ /* 0x000fe200078e0a60 */
[----:B------:R-:W-:Y:S01]  /*4f40*/  ISETP.GT.U32.AND P1, PT, R8, R99, PT ;  /* 0x000000630800720c */ /* 0x000fe20003f24070 */
[----:B------:R-:W-:Y:S01]  /*4f50*/  @!P0 IMAD.MOV R24, RZ, RZ, -R24 ;  /* 0x000000ffff188224 */ /* 0x000fe200078e0a18 */
[----:B------:R-:W-:Y:S01]  /*4f60*/  ISETP.GE.AND P0, PT, R157, RZ, PT ;  /* 0x000000ff9d00720c */ /* 0x000fe20003f06270 */
[----:B------:R-:W-:Y:S01]  /*4f70*/  @!P3 IMAD.IADD R94, R94, 0x1, -R8 ;  /* 0x000000015e5eb824 */ /* 0x000fe200078e0a08 */
[----:B------:R-:W-:Y:S01]  /*4f80*/  ISETP.GE.AND P3, PT, R90, RZ, PT ;  /* 0x000000ff5a00720c */ /* 0x000fe20003f66270 */
[----:B------:R-:W-:-:S04]  /*4f90*/  IMAD.HI.U32 R98, R6, R101, RZ ;  /* 0x0000006506627227 */ /* 0x000fc800078e00ff */
[--C-:B------:R-:W-:Y:S01]  /*4fa0*/  @!P6 IMAD.IADD R107, R107, 0x1, -R8.reuse ;  /* 0x000000016b6be824 */ /* 0x100fe200078e0a08 */
[----:B------:R-:W-:Y:S01]  /*4fb0*/  ISETP.GE.AND P6, PT, R228, RZ, PT ;  /* 0x000000ffe400720c */ /* 0x000fe20003fc6270 */
[----:B------:R-:W-:Y:S02]  /*4fc0*/  @!P5 IMAD.IADD R100, R100, 0x1, -R8 ;  /* 0x000000016464d824 */ /* 0x000fe400078e0a08 */
[----:B------:R-:W-:Y:S02]  /*4fd0*/  IMAD.MOV R98, RZ, RZ, -R98 ;  /* 0x000000ffff627224 */ /* 0x000fe400078e0a62 */
[----:B------:R-:W-:Y:S01]  /*4fe0*/  @!P1 IMAD.IADD R99, R99, 0x1, -R8 ;  /* 0x0000000163639824 */ /* 0x000fe200078e0a08 */
[C---:B------:R-:W-:Y:S01]  /*4ff0*/  ISETP.GT.U32.AND P5, PT, R8.reuse, R100, PT ;  /* 0x000000640800720c */ /* 0x040fe20003fa4070 */
[----:B------:R-:W-:Y:S01]  /*5000*/  @!P0 IMAD.MOV R94, RZ, RZ, -R94 ;  /* 0x000000ffff5e8224 */ /* 0x000fe200078e0a5e */
[C---:B------:R-:W-:Y:S01]  /*5010*/  ISETP.GT.U32.AND P0, PT, R8.reuse, R111, PT ;  /* 0x0000006f0800720c */ /* 0x040fe20003f04070 */
[----:B------:R-:W-:Y:S01]  /*5020*/  IMAD.MOV.U32 R90, RZ, RZ, R107 ;  /* 0x000000ffff5a7224 */ /* 0x000fe200078e006b */
[----:B------:R-:W-:Y:S01]  /*5030*/  IABS R107, R190 ;  /* 0x000000be006b7213 */ /* 0x000fe20000000000 */
[C---:B------:R-:W-:Y:S01]  /*5040*/  IMAD R101, R8.reuse, R98, R101 ;  /* 0x0000006208657224 */ /* 0x040fe200078e0265 */
[----:B------:R-:W-:Y:S01]  /*5050*/  ISETP.GT.U32.AND P1, PT, R8, R99, PT ;  /* 0x000000630800720c */ /* 0x000fe20003f24070 */
[----:B------:R-:W-:-:S04]  /*5060*/  IMAD.HI.U32 R98, R6, R105, RZ ;  /* 0x0000006906627227 */ /* 0x000fc800078e00ff */
[----:B------:R-:W-:Y:S01]  /*5070*/  @!P3 IMAD.MOV R90, RZ, RZ, -R90 ;  /* 0x000000ffff5ab224 */ /* 0x000fe200078e0a5a */
[----:B------:R-:W-:Y:S01]  /*5080*/  ISETP.GE.AND P3, PT, R173, RZ, PT ;  /* 0x000000ffad00720c */ /* 0x000fe20003f66270 */
[----:B------:R-:W-:Y:S02]  /*5090*/  IMAD.MOV R103, RZ, RZ, -R98 ;  /* 0x000000ffff677224 */ /* 0x000fe400078e0a62 */
[----:B------:R-:W-:-:S04]  /*50a0*/  IMAD.HI.U32 R98, R6, R107, RZ ;  /* 0x0000006b06627227 */ /* 0x000fc800078e00ff */
[----:B------:R-:W-:Y:S02]  /*50b0*/  IMAD R105, R8, R103, R105 ;  /* 0x0000006708697224 */ /* 0x000fe400078e0269 */
[----:B------:R-:W-:Y:S02]  /*50c0*/  IMAD.MOV R104, RZ, RZ, -R98 ;  /* 0x000000ffff687224 */ /* 0x000fe400078e0a62 */
[----:B------:R-:W-:Y:S01]  /*50d0*/  IMAD.MOV.U32 R36, RZ, RZ, R109 ;  /* 0x000000ffff247224 */ /* 0x000fe200078e006d */
[----:B------:R-:W-:Y:S01]  /*50e0*/  IABS R109, R235 ;  /* 0x000000eb006d7213 */ /* 0x000fe20000000000 */
[--C-:B------:R-:W-:Y:S01]  /*50f0*/  @!P0 IMAD.IADD R111, R111, 0x1, -R8.reuse ;  /* 0x000000016f6f8824 */ /* 0x100fe200078e0a08 */
[----:B------:R-:W-:Y:S01]  /*5100*/  ISETP.GE.AND P0, PT, R177, RZ, PT ;  /* 0x000000ffb100720c */ /* 0x000fe20003f06270 */
[----:B------:R-:W-:Y:S01]  /*5110*/  @!P5 IMAD.IADD R100, R100, 0x1, -R8 ;  /* 0x000000016464d824 */ /* 0x000fe200078e0a08 */
[C---:B------:R-:W-:Y:S01]  /*5120*/  ISETP.GT.U32.AND P5, PT, R8.reuse, R101, PT ;  /* 0x000000650800720c */ /* 0x040fe20003fa4070 */
[----:B------:R-:W-:-:S02]  /*5130*/  IMAD R104, R8, R104, R107 ;  /* 0x0000006808687224 */ /* 0x000fc400078e026b */
[----:B------:R-:W-:Y:S01]  /*5140*/  @!P1 IMAD.IADD R99, R99, 0x1, -R8 ;  /* 0x0000000163639824 */ /* 0x000fe200078e0a08 */
[----:B------:R-:W-:Y:S01]  /*5150*/  ISETP.GT.U32.AND P1, PT, R8, R105, PT ;  /* 0x000000690800720c */ /* 0x000fe20003f24070 */
[----:B------:R-:W-:Y:S01]  /*5160*/  @!P6 IMAD.MOV R36, RZ, RZ, -R36 ;  /* 0x000000ffff24e224 */ /* 0x000fe200078e0a24 */
[----:B------:R-:W-:Y:S01]  /*5170*/  ISETP.GE.AND P6, PT, R237, RZ, PT ;  /* 0x000000ffed00720c */ /* 0x000fe20003fc6270 */
[----:B------:R-:W-:Y:S01]  /*5180*/  IMAD.MOV.U32 R97, RZ, RZ, R111 ;  /* 0x000000ffff617224 */ /* 0x000fe200078e006f */
[----:B------:R-:W-:Y:S01]  /*5190*/  IABS R111, R224 ;  /* 0x000000e0006f7213 */ /* 0x000fe20000000000 */
[----:B------:R-:W-:-:S04]  /*51a0*/  IMAD.HI.U32 R102, R6, R109, RZ ;  /* 0x0000006d06667227 */ /* 0x000fc800078e00ff */
[----:B------:R-:W-:Y:S01]  /*51b0*/  @!P3 IMAD.MOV R100, RZ, RZ, -R100 ;  /* 0x000000ffff64b224 */ /* 0x000fe200078e0a64 */
[----:B------:R-:W-:Y:S01]  /*51c0*/  ISETP.GT.U32.AND P3, PT, R8, R104, PT ;  /* 0x000000680800720c */ /* 0x000fe20003f64070 */
[----:B------:R-:W-:Y:S02]  /*51d0*/  IMAD.MOV R102, RZ, RZ, -R102 ;  /* 0x000000ffff667224 */ /* 0x000fe400078e0a66 */
[----:B------:R-:W-:-:S04]  /*51e0*/  IMAD.HI.U32 R98, R6, R111, RZ ;  /* 0x0000006f06627227 */ /* 0x000fc800078e00ff */
[C---:B------:R-:W-:Y:S01]  /*51f0*/  IMAD R103, R8.reuse, R102, R109 ;  /* 0x0000006608677224 */ /* 0x040fe200078e026d */
[----:B------:R-:W-:Y:S01]  /*5200*/  IABS R109, R226 ;  /* 0x000000e2006d7213 */ /* 0x000fe20000000000 */
[----:B------:R-:W-:Y:S02]  /*5210*/  IMAD.MOV R102, RZ, RZ, -R98 ;  /* 0x000000ffff667224 */ /* 0x000fe400078e0a62 */
[----:B------:R-:W-:Y:S02]  /*5220*/  @!P1 IMAD.IADD R105, R105, 0x1, -R8 ;  /* 0x0000000169699824 */ /* 0x000fe400078e0a08 */
[----:B------:R-:W-:Y:S02]  /*5230*/  IMAD.MOV.U32 R107, RZ, RZ, R106 ;  /* 0x000000ffff6b7224 */ /* 0x000fe400078e006a */
[C---:B------:R-:W-:Y:S01]  /*5240*/  IMAD R102, R8.reuse, R102, R111 ;  /* 0x0000006608667224 */ /* 0x040fe200078e026f */
[----:B------:R-:W-:Y:S01]  /*5250*/  IABS R111, R15 ;  /* 0x0000000f006f7213 */ /* 0x000fe20000000000 */
[----:B------:R-:W-:Y:S01]  /*5260*/  @!P6 IMAD.MOV R99, RZ, RZ, -R99 ;  /* 0x000000ffff63e224 */ /* 0x000fe200078e0a63 */
[----:B------:R-:W-:Y:S01]  /*5270*/  ISETP.GT.U32.AND P6, PT, R8, R103, PT ;  /* 0x000000670800720c */ /* 0x000fe20003fc4070 */
[----:B------:R-:W-:Y:S01]  /*5280*/  @!P3 IMAD.IADD R104, R104, 0x1, -R8 ;  /* 0x000000016868b824 */ /* 0x000fe200078e0a08 */
[----:B------:R-:W-:Y:S01]  /*5290*/  ISETP.GT.U32.AND P3, PT, R8, R105, PT ;  /* 0x000000690800720c */ /* 0x000fe20003f64070 */
[----:B------:R-:W-:Y:S01]  /*52a0*/  IMAD.HI.U32 R98, R6, R107, RZ ;  /* 0x0000006b06627227 */ /* 0x000fe200078e00ff */
[----:B------:R-:W-:-:S03]  /*52b0*/  ISETP.GT.U32.AND P1, PT, R8, R102, PT ;  /* 0x000000660800720c */ /* 0x000fc60003f24070 */
[----:B------:R-:W-:Y:S02]  /*52c0*/  IMAD.MOV R98, RZ, RZ, -R98 ;  /* 0x000000ffff627224 */ /* 0x000fe400078e0a62 */
[--C-:B------:R-:W-:Y:S02]  /*52d0*/  @!P5 IMAD.IADD R101, R101, 0x1, -R8.reuse ;  /* 0x000000016565d824 */ /* 0x100fe400078e0a08 */
[C---:B------:R-:W-:Y:S02]  /*52e0*/  IMAD R107, R8.reuse, R98, R107 ;  /* 0x00000062086b7224 */ /* 0x040fe400078e026b */
[--C-:B------:R-:W-:Y:S01]  /*52f0*/  @!P6 IMAD.IADD R103, R103, 0x1, -R8.reuse ;  /* 0x000000016767e824 */ /* 0x100fe200078e0a08 */
[C---:B------:R-:W-:Y:S01]  /*5300*/  ISETP.GT.U32.AND P5, PT, R8.reuse, R101, PT ;  /* 0x000000650800720c */ /* 0x040fe20003fa4070 */
[--C-:B------:R-:W-:Y:S01]  /*5310*/  @!P3 IMAD.IADD R105, R105, 0x1, -R8.reuse ;  /* 0x000000016969b824 */ /* 0x100fe200078e0a08 */
[----:B------:R-:W-:Y:S01]  /*5320*/  ISETP.GT.U32.AND P3, PT, R8, R107, PT ;  /* 0x0000006b0800720c */ /* 0x000fe20003f64070 */
[----:B------:R-:W-:Y:S01]  /*5330*/  @!P1 IMAD.IADD R102, R102, 0x1, -R8 ;  /* 0x0000000166669824 */ /* 0x000fe200078e0a08 */
[----:B------:R-:W-:Y:S01]  /*5340*/  ISETP.GT.U32.AND P1, PT, R8, R103, PT ;  /* 0x000000670800720c */ /* 0x000fe20003f24070 */
[----:B------:R-:W-:Y:S01]  /*5350*/  IMAD.HI.U32 R98, R6, R109, RZ ;  /* 0x0000006d06627227 */ /* 0x000fe200078e00ff */
[----:B------:R-:W-:-:S03]  /*5360*/  ISETP.GT.U32.AND P6, PT, R8, R104, PT ;  /* 0x000000680800720c */ /* 0x000fc60003fc4070 */
[----:B------:R-:W-:Y:S02]  /*5370*/  IMAD.MOV R98, RZ, RZ, -R98 ;  /* 0x000000ffff627224 */ /* 0x000fe400078e0a62 */
[----:B------:R-:W-:Y:S02]  /*5380*/  @!P0 IMAD.MOV R105, RZ, RZ, -R105 ;  /* 0x000000ffff698224 */ /* 0x000fe400078e0a69 */
[----:B------:R-:W-:Y:S02]  /*5390*/  IMAD R106, R8, R98, R109 ;  /* 0x00000062086a7224 */ /* 0x000fe400078e026d */
[--C-:B------:R-:W-:Y:S01]  /*53a0*/  @!P5 IMAD.IADD R101, R101, 0x1, -R8.reuse ;  /* 0x000000016565d824 */ /* 0x100fe200078e0a08 */
[----:B------:R-:W-:Y:S01]  /*53b0*/  ISETP.GE.AND P5, PT, R235, RZ, PT ;  /* 0x000000ffeb00720c */ /* 0x000fe20003fa6270 */
[--C-:B------:R-:W-:Y:S01]  /*53c0*/  @!P3 IMAD.IADD R107, R107, 0x1, -R8.reuse ;  /* 0x000000016b6bb824 */ /* 0x100fe200078e0a08 */
[----:B------:R-:W-:Y:S01]  /*53d0*/  ISETP.GE.AND P3, PT, R226, RZ, PT ;  /* 0x000000ffe200720c */ /* 0x000fe20003f66270 */
[----:B------:R-:W-:Y:S01]  /*53e0*/  @!P1 IMAD.IADD R103, R103, 0x1, -R8 ;  /* 0x0000000167679824 */ /* 0x000fe200078e0a08 */
[C---:B------:R-:W-:Y:S01]  /*53f0*/  ISETP.GT.U32.AND P1, PT, R8.reuse, R106, PT ;  /* 0x0000006a0800720c */ /* 0x040fe20003f24070 */
[----:B------:R-:W-:Y:S01]  /*5400*/  @!P2 IMAD.MOV R101, RZ, RZ, -R101 ;  /* 0x000000ffff65a224 */ /* 0x000fe200078e0a65 */
[----:B------:R-:W-:Y:S01]  /*5410*/  ISETP.GT.U32.AND P2, PT, R8, R102, PT ;  /* 0x000000660800720c */ /* 0x000fe20003f44070 */
[----:B------:R-:W-:Y:S01]  /*5420*/  IMAD.HI.U32 R98, R6, R111, RZ ;  /* 0x0000006f06627227 */ /* 0x000fe200078e00ff */
[----:B------:R-:W-:-:S03]  /*5430*/  ISETP.GT.U32.AND P0, PT, R8, R107, PT ;  /* 0x0000006b0800720c */ /* 0x000fc60003f04070 */
[----:B------:R-:W-:-:S04]  /*5440*/  IMAD.HI.U32 R109, R6, R115, RZ ;  /* 0x00000073066d7227 */ /* 0x000fc800078e00ff */
[----:B------:R-:W-:Y:S01]  /*5450*/  @!P6 IMAD.IADD R104, R104, 0x1, -R8 ;  /* 0x000000016868e824 */ /* 0x000fe200078e0a08 */
[----:B------:R-:W-:Y:S01]  /*5460*/  ISETP.GE.AND P6, PT, R224, RZ, PT ;  /* 0x000000ffe000720c */ /* 0x000fe20003fc6270 */
[----:B------:R-:W-:Y:S02]  /*5470*/  IMAD.MOV R98, RZ, RZ, -R98 ;  /* 0x000000ffff627224 */ /* 0x000fe400078e0a62 */
[----:B------:R-:W-:Y:S02]  /*5480*/  IMAD.MOV R110, RZ, RZ, -R109 ;  /* 0x000000ffff6e7224 */ /* 0x000fe400078e0a6d */
[----:B------:R-:W-:Y:S01]  /*5490*/  @!P4 IMAD.MOV R97, RZ, RZ, -R97 ;  /* 0x000000ffff61c224 */ /* 0x000fe200078e0a61 */
[----:B------:R-:W-:Y:S01]  /*54a0*/  ISETP.GE.AND P4, PT, R190, RZ, PT ;  /* 0x000000ffbe00720c */ /* 0x000fe20003f86270 */
[C---:B------:R-:W-:Y:S02]  /*54b0*/  IMAD R109, R8.reuse, R98, R111 ;  /* 0x00000062086d7224 */ /* 0x040fe400078e026f */
[----:B------:R-:W-:Y:S01]  /*54c0*/  IMAD R111, R8, R110, R115 ;  /* 0x0000006e086f7224 */ /* 0x000fe200078e0273 */
[----:B------:R-:W-:Y:S01]  /*54d0*/  IABS R115, R250 ;  /* 0x000000fa00737213 */ /* 0x000fe20000000000 */
[--C-:B------:R-:W-:Y:S01]  /*54e0*/  @!P1 IMAD.IADD R106, R106, 0x1, -R8.reuse ;  /* 0x000000016a6a9824 */ /* 0x100fe200078e0a08 */
[----:B------:R-:W-:Y:S01]  /*54f0*/  ISETP.GT.U32.AND P1, PT, R8, R109, PT ;  /* 0x0000006d0800720c */ /* 0x000fe20003f24070 */
[--C-:B------:R-:W-:Y:S01]  /*5500*/  @!P2 IMAD.IADD R102, R102, 0x1, -R8.reuse ;  /* 0x000000016666a824 */ /* 0x100fe200078e0a08 */
[----:B------:R-:W-:Y:S01]  /*5510*/  ISETP.GE.AND P2, PT, R193, RZ, PT ;  /* 0x000000ffc100720c */ /* 0x000fe20003f46270 */
[----:B------:R-:W-:Y:S01]  /*5520*/  @!P5 IMAD.MOV R103, RZ, RZ, -R103 ;  /* 0x000000ffff67d224 */ /* 0x000fe200078e0a67 */
[C---:B------:R-:W-:Y:S01]  /*5530*/  ISETP.GT.U32.AND P5, PT, R8.reuse, R108, PT ;  /* 0x0000006c0800720c */ /* 0x040fe20003fa4070 */
[----:B------:R-:W-:Y:S01]  /*5540*/  @!P0 IMAD.IADD R107, R107, 0x1, -R8 ;  /* 0x000000016b6b8824 */ /* 0x000fe200078e0a08 */
[----:B------:R-:W-:Y:S01]  /*5550*/  ISETP.GT.U32.AND P0, PT, R8, R111, PT ;  /* 0x0000006f0800720c */ /* 0x000fe20003f04070 */
[----:B------:R-:W-:-:S04]  /*5560*/  IMAD.HI.U32 R98, R6, R113, RZ ;  /* 0x0000007106627227 */ /* 0x000fc800078e00ff */
[----:B------:R-:W-:Y:S01]  /*5570*/  @!P6 IMAD.MOV R102, RZ, RZ, -R102 ;  /* 0x000000ffff66e224 */ /* 0x000fe200078e0a66 */
[----:B------:R-:W-:Y:S01]  /*5580*/  ISETP.GE.AND P6, PT, R15, RZ, PT ;  /* 0x000000ff0f00720c */ /* 0x000fe20003fc6270 */
[----:B------:R-:W-:Y:S02]  /*5590*/  IMAD.MOV R98, RZ, RZ, -R98 ;  /* 0x000000ffff627224 */ /* 0x000fe400078e0a62 */
[----:B------:R-:W-:-:S04]  /*55a0*/  IMAD.HI.U32 R15, R6, R115, RZ ;  /* 0x00000073060f7227 */ /* 0x000fc800078e00ff */
[----:B------:R-:W-:Y:S01]  /*55b0*/  @!P4 IMAD.MOV R104, RZ, RZ, -R104 ;  /* 0x000000ffff68c224 */ /* 0x000fe200078e0a68 */
[C---:B------:R-:W-:Y:S01]  /*55c0*/  ISETP.GT.U32.AND P4, PT, R8.reuse, R106, PT ;  /* 0x0000006a0800720c */ /* 0x040fe20003f84070 */
[----:B------:R-:W-:Y:S02]  /*55d0*/  IMAD R110, R8, R98, R113 ;  /* 0x00000062086e7224 */ /* 0x000fe400078e0271 */
[----:B------:R-:W-:Y:S02]  /*55e0*/  IMAD.MOV R113, RZ, RZ, -R15 ;  /* 0x000000ffff717224 */ /* 0x000fe400078e0a0f */
[----:B------:R-:W-:Y:S01]  /*55f0*/  IMAD.MOV.U32 R15, RZ, RZ, R107 ;  /* 0x000000ffff0f7224 */ /* 0x000fe200078e006b */
[----:B------:R-:W-:Y:S01]  /*5600*/  IABS R107, R196 ;  /* 0x000000c4006b7213 */ /* 0x000fe20000000000 */
[--C-:B------:R-:W-:Y:S01]  /*5610*/  @!P1 IMAD.IADD R109, R109, 0x1, -R8.reuse ;  /* 0x000000016d6d9824 */ /* 0x100fe200078e0a08 */
[----:B------:R-:W-:Y:S01]  /*5620*/  ISETP.GE.AND P1, PT, R208, RZ, PT ;  /* 0x000000ffd000720c */ /* 0x000fe20003f26270 */
[--C-:B------:R-:W-:Y:S01]  /*5630*/  @!P5 IMAD.IADD R108, R108, 0x1, -R8.reuse ;  /* 0x000000016c6cd824 */ /* 0x100fe200078e0a08 */
[----:B------:R-:W-:Y:S01]  /*5640*/  CS2R R208, SRZ ;  /* 0x0000000000d07805 */ /* 0x000fe2000001ff00 */
[----:B------:R-:W-:Y:S01]  /*5650*/  @!P0 IMAD.IADD R111, R111, 0x1, -R8 ;  /* 0x000000016f6f8824 */ /* 0x000fe200078e0a08 */
[----:B------:R-:W-:Y:S01]  /*5660*/  ISETP.GT.U32.AND P5, PT, R8, R109, PT ;  /* 0x0000006d0800720c */ /* 0x000fe20003fa4070 */
[----:B------:R-:W-:-:S03]  /*5670*/  IMAD.HI.U32 R98, R6, R107, RZ ;  /* 0x0000006b06627227 */ /* 0x000fc600078e00ff */
[C---:B------:R-:W-:Y:S01]  /*5680*/  ISETP.GT.U32.AND P0, PT, R8.reuse, R111, PT ;  /* 0x0000006f0800720c */ /* 0x040fe20003f04070 */
[----:B------:R-:W-:Y:S01]  /*5690*/  @!P2 IMAD.MOV R15, RZ, RZ, -R15 ;  /* 0x000000ffff0fa224 */ /* 0x000fe200078e0a0f */
[C---:B------:R-:W-:Y:S01]  /*56a0*/  ISETP.GT.U32.AND P2, PT, R8.reuse, R108, PT ;  /* 0x0000006c0800720c */ /* 0x040fe20003f44070 */
[----:B------:R-:W-:Y:S01]  /*56b0*/  IMAD R113, R8, R113, R115 ;  /* 0x0000007108717224 */ /* 0x000fe200078e0273 */
[----:B------:R-:W-:Y:S01]  /*56c0*/  IABS R115, R220 ;  /* 0x000000dc00737213 */ /* 0x000fe20000000000 */
[----:B------:R-:W-:Y:S02]  /*56d0*/  IMAD.MOV R112, RZ, RZ, -R98 ;  /* 0x000000ffff707224 */ /* 0x000fe400078e0a62 */
[----:B------:R-:W-:Y:S01]  /*56e0*/  @!P4 IMAD.IADD R106, R106, 0x1, -R8 ;  /* 0x000000016a6ac824 */ /* 0x000fe200078e0a08 */
[----:B------:R-:W-:Y:S01]  /*56f0*/  ISETP.GE.AND P4, PT, R188, RZ, PT ;  /* 0x000000ffbc00720c */ /* 0x000fe20003f86270 */
[----:B------:R-:W-:-:S04]  /*5700*/  IMAD.HI.U32 R98, R6, R115, RZ ;  /* 0x0000007306627227 */ /* 0x000fc800078e00ff */
[----:B------:R-:W-:Y:S02]  /*5710*/  IMAD R112, R8, R112, R107 ;  /* 0x0000007008707224 */ /* 0x000fe400078e026b */
[----:B------:R-:W-:-:S04]  /*5720*/  IMAD.HI.U32 R107, R6, R117, RZ ;  /* 0x00000075066b7227 */ /* 0x000fc800078e00ff */
[----:B------:R-:W-:Y:S02]  /*5730*/  IMAD.MOV R98, RZ, RZ, -R98 ;  /* 0x000000ffff627224 */ /* 0x000fe400078e0a62 */
[----:B------:R-:W-:Y:S02]  /*5740*/  IMAD.MOV R107, RZ, RZ, -R107 ;  /* 0x000000ffff6b7224 */ /* 0x000fe400078e0a6b */
[--C-:B------:R-:W-:Y:S01]  /*5750*/  @!P5 IMAD.IADD R109, R109, 0x1, -R8.reuse ;  /* 0x000000016d6dd824 */ /* 0x100fe200078e0a08 */
[----:B------:R-:W-:Y:S01]  /*5760*/  ISETP.GT.U32.AND P5, PT, R8, R110, PT ;  /* 0x0000006e0800720c */ /* 0x000fe20003fa4070 */
[--C-:B------:R-:W-:Y:S01]  /*5770*/  @!P2 IMAD.IADD R108, R108, 0x1, -R8.reuse ;  /* 0x000000016c6ca824 */ /* 0x100fe200078e0a08 */
[C---:B------:R-:W-:Y:S01]  /*5780*/  ISETP.GT.U32.AND P2, PT, R8.reuse, R113, PT ;  /* 0x000000710800720c */ /* 0x040fe20003f44070 */
[----:B------:R-:W-:Y:S01]  /*5790*/  @!P0 IMAD.IADD R111, R111, 0x1, -R8 ;  /* 0x000000016f6f8824 */ /* 0x000fe200078e0a08 */
[----:B------:R-:W-:Y:S01]  /*57a0*/  ISETP.GE.AND P0, PT, R241, RZ, PT ;  /* 0x000000fff100720c */ /* 0x000fe20003f06270 */
[C---:B------:R-:W-:Y:S01]  /*57b0*/  IMAD R115, R8.reuse, R98, R115 ;  /* 0x0000006208737224 */ /* 0x040fe200078e0273 */
[----:B------:R-:W-:Y:S01]  /*57c0*/  IABS R98, R212 ;  /* 0x000000d400627213 */ /* 0x000fe20000000000 */
[----:B------:R-:W-:-:S02]  /*57d0*/  IMAD R114, R8, R107, R117 ;  /* 0x0000006b08727224 */ /* 0x000fc400078e0275 */
[----:B------:R-:W-:Y:S02]  /*57e0*/  IMAD.MOV.U32 R107, RZ, RZ, R109 ;  /* 0x000000ffff6b7224 */ /* 0x000fe400078e006d */
[----:B------:R-:W-:Y:S02]  /*57f0*/  IMAD.MOV.U32 R109, RZ, RZ, R111 ;  /* 0x000000ffff6d7224 */ /* 0x000fe400078e006f */
[----:B------:R-:W-:Y:S01]  /*5800*/  @!P4 IMAD.MOV R108, RZ, RZ, -R108 ;  /* 0x000000ffff6cc224 */ /* 0x000fe200078e0a6c */
[C---:B------:R-:W-:Y:S01]  /*5810*/  ISETP.GT.U32.AND P4, PT, R8.reuse, R115, PT ;  /* 0x000000730800720c */ /* 0x040fe20003f84070 */
[----:B------:R-:W-:Y:S01]  /*5820*/  @!P1 IMAD.MOV R109, RZ, RZ, -R109 ;  /* 0x000000ffff6d9224 */ /* 0x000fe200078e0a6d */
[----:B------:R-:W-:Y:S01]  /*5830*/  ISETP.GT.U32.AND P1, PT, R8, R114, PT ;  /* 0x000000720800720c */ /* 0x000fe20003f24070 */
[--C-:B------:R-:W-:Y:S01]  /*5840*/  @!P5 IMAD.IADD R110, R110, 0x1, -R8.reuse ;  /* 0x000000016e6ed824 */ /* 0x100fe200078e0a08 */
[----:B------:R-:W-:Y:S01]  /*5850*/  ISETP.GT.U32.AND P5, PT, R8, R112, PT ;  /* 0x000000700800720c */ /* 0x000fe20003fa4070 */
[----:B------:R-:W-:Y:S01]  /*5860*/  @!P2 IMAD.IADD R113, R113, 0x1, -R8 ;  /* 0x000000017171a824 */ /* 0x000fe200078e0a08 */
[----:B------:R-:W-:Y:S01]  /*5870*/  ISETP.GE.AND P2, PT, R250, RZ, PT ;  /* 0x000000fffa00720c */ /* 0x000fe20003f46270 */
[----:B------:R-:W-:-:S02]  /*5880*/  @!P6 IMAD.MOV R107, RZ, RZ, -R107 ;  /* 0x000000ffff6be224 */ /* 0x000fc400078e0a6b */
[----:B------:R-:W-:Y:S01]  /*5890*/  @!P3 IMAD.MOV R106, RZ, RZ, -R106 ;  /* 0x000000ffff6ab224 */ /* 0x000fe200078e0a6a */
[C---:B------:R-:W-:Y:S01]  /*58a0*/  ISETP.GT.U32.AND P6, PT, R8.reuse, R113, PT ;  /* 0x000000710800720c */ /* 0x040fe20003fc4070 */
[C---:B------:R-:W-:Y:S01]  /*58b0*/  IMAD R117, R8.reuse, R116, R119 ;  /* 0x0000007408757224 */ /* 0x040fe200078e0277 */
[----:B------:R-:W-:Y:S01]  /*58c0*/  ISETP.GT.U32.AND P3, PT, R8, R110, PT ;  /* 0x0000006e0800720c */ /* 0x000fe20003f64070 */
[--C-:B------:R-:W-:Y:S01]  /*58d0*/  @!P4 IMAD.IADD R115, R115, 0x1, -R8.reuse ;  /* 0x000000017373c824 */ /* 0x100fe200078e0a08 */
[----:B------:R-:W-:Y:S01]  /*58e0*/  ISETP.GE.AND P4, PT, R232, RZ, PT ;  /* 0x000000ffe800720c */ /* 0x000fe20003f86270 */
[----:B------:R-:W-:Y:S02]  /*58f0*/  @!P1 IMAD.IADD R114, R114, 0x1, -R8 ;  /* 0x0000000172729824 */ /* 0x000fe400078e0a08 */
[----:B------:R-:W-:Y:S01]  /*5900*/  IMAD.HI.U32 R111, R6, R121, RZ ;  /* 0x00000079066f7227 */ /* 0x000fe200078e00ff */
[----:B------:R-:W-:-:S03]  /*5910*/  ISETP.GT.U32.AND P1, PT, R8, R115, PT ;  /* 0x000000730800720c */ /* 0x000fc60003f24070 */
[----:B------:R-:W-:Y:S02]  /*5920*/  IMAD.MOV.U32 R119, RZ, RZ, R98 ;  /* 0x000000ffff777224 */ /* 0x000fe400078e0062 */
[----:B------:R-:W-:Y:S02]  /*5930*/  @!P5 IMAD.IADD R112, R112, 0x1, -R8 ;  /* 0x000000017070d824 */ /* 0x000fe400078e0a08 */
[----:B------:R-:W-:Y:S02]  /*5940*/  IMAD.MOV R111, RZ, RZ, -R111 ;  /* 0x000000ffff6f7224 */ /* 0x000fe400078e0a6f */
[----:B------:R-:W-:Y:S01]  /*5950*/  IMAD.HI.U32 R98, R6, R119, RZ ;  /* 0x0000007706627227 */ /* 0x000fe200078e00ff */
[----:B------:R-:W-:-:S03]  /*5960*/  ISETP.GT.U32.AND P5, PT, R8, R112, PT ;  /* 0x000000700800720c */ /* 0x000fc60003fa4070 */
[----:B------:R-:W-:Y:S01]  /*5970*/  IMAD R116, R8, R111, R121 ;  /* 0x0000006f08747224 */ /* 0x000fe200078e0279 */
[----:B------:R-:W-:Y:S01]  /*5980*/  IABS R121, R171 ;  /* 0x000000ab00797213 */ /* 0x000fe20000000000 */
[----:B------:R-:W-:Y:S01]  /*5990*/  @!P6 IMAD.IADD R113, R113, 0x1, -R8 ;  /* 0x000000017171e824 */ /* 0x000fe200078e0a08 */
[----:B------:R-:W-:Y:S01]  /*59a0*/  ISETP.GE.AND P6, PT, R196, RZ, PT ;  /* 0x000000ffc400720c */ /* 0x000fe20003fc6270 */
[----:B------:R-:W-:Y:S01]  /*59b0*/  IMAD.MOV R98, RZ, RZ, -R98 ;  /* 0x000000ffff627224 */ /* 0x000fe200078e0a62 */
[----:B------:R-:W-:Y:S01]  /*59c0*/  CS2R R196, SRZ ;  /* 0x0000000000c47805 */ /* 0x000fe2000001ff00 */
[--C-:B------:R-:W-:Y:S01]  /*59d0*/  @!P3 IMAD.IADD R110, R110, 0x1, -R8.reuse ;  /* 0x000000016e6eb824 */ /* 0x100fe200078e0a08 */
[C---:B------:R-:W-:Y:S01]  /*59e0*/  ISETP.GT.U32.AND P3, PT, R8.reuse, R117, PT ;  /* 0x000000750800720c */ /* 0x040fe20003f64070 */
[----:B------:R-:W-:Y:S01]  /*59f0*/  @!P1 IMAD.IADD R115, R115, 0x1, -R8 ;  /* 0x0000000173739824 */ /* 0x000fe200078e0a08 */
[C---:B------:R-:W-:Y:S01]  /*5a00*/  ISETP.GT.U32.AND P1, PT, R8.reuse, R116, PT ;  /* 0x000000740800720c */ /* 0x040fe20003f24070 */
[----:B------:R-:W-:-:S02]  /*5a10*/  IMAD R119, R8, R98, R119 ;  /* 0x0000006208777224 */ /* 0x000fc400078e0277 */
[----:B------:R-:W-:Y:S02]  /*5a20*/  IMAD.MOV.U32 R111, RZ, RZ, R113 ;  /* 0x000000ffff6f7224 */ /* 0x000fe400078e0071 */
[----:B------:R-:W-:Y:S01]  /*5a30*/  @!P5 IMAD.IADD R112, R112, 0x1, -R8 ;  /* 0x000000017070d824 */ /* 0x000fe200078e0a08 */
[----:B------:R-:W-:Y:S01]  /*5a40*/  ISETP.GE.AND P5, PT, R220, RZ, PT ;  /* 0x000000ffdc00720c */ /* 0x000fe20003fa6270 */
[----:B------:R-:W-:Y:S01]  /*5a50*/  @!P2 IMAD.MOV R111, RZ, RZ, -R111 ;  /* 0x000000ffff6fa224 */ /* 0x000fe200078e0a6f */
[----:B------:R-:W-:Y:S01]  /*5a60*/  ISETP.GT.U32.AND P2, PT, R8, R119, PT ;  /* 0x000000770800720c */ /* 0x000fe20003f44070 */
[----:B------:R-:W-:-:S04]  /*5a70*/  IMAD.HI.U32 R98, R6, R121, RZ ;  /* 0x0000007906627227 */ /* 0x000fc800078e00ff */
[----:B------:R-:W-:Y:S02]  /*5a80*/  @!P3 IMAD.IADD R117, R117, 0x1, -R8 ;  /* 0x000000017575b824 */ /* 0x000fe400078e0a08 */
[----:B------:R-:W-:Y:S01]  /*5a90*/  @!P0 IMAD.MOV R110, RZ, RZ, -R110 ;  /* 0x000000ffff6e8224 */ /* 0x000fe200078e0a6e */
[----:B------:R-:W-:Y:S01]  /*5aa0*/  ISETP.GT.U32.AND P0, PT, R8, R114, PT ;  /* 0x000000720800720c */ /* 0x000fe20003f04070 */
[----:B------:R-:W-:Y:S01]  /*5ab0*/  @!P1 IMAD.IADD R116, R116, 0x1, -R8 ;  /* 0x0000000174749824 */ /* 0x000fe200078e0a08 */
[C---:B------:R-:W-:Y:S01]  /*5ac0*/  ISETP.GT.U32.AND P3, PT, R8.reuse, R117, PT ;  /* 0x000000750800720c */ /* 0x040fe20003f64070 */
[----:B------:R-:W-:Y:S02]  /*5ad0*/  IMAD.MOV R98, RZ, RZ, -R98 ;  /* 0x000000ffff627224 */ /* 0x000fe400078e0a62 */
[----:B------:R-:W-:Y:S01]  /*5ae0*/  @!P2 IMAD.IADD R119, R119, 0x1, -R8 ;  /* 0x000000017777a824 */ /* 0x000fe200078e0a08 */
[C---:B------:R-:W-:Y:S01]  /*5af0*/  ISETP.GT.U32.AND P1, PT, R8.reuse, R116, PT ;  /* 0x000000740800720c */ /* 0x040fe20003f24070 */
[----:B------:R-:W-:Y:S01]  /*5b00*/  IMAD.MOV.U32 R113, RZ, RZ, R115 ;  /* 0x000000ffff717224 */ /* 0x000fe200078e0073 */
[----:B------:R-:W-:Y:S01]  /*5b10*/  ISETP.GE.AND P2, PT, R171, RZ, PT ;  /* 0x000000ffab00720c */ /* 0x000fe20003f46270 */
[----:B------:R-:W-:-:S02]  /*5b20*/  IMAD R121, R8, R98, R121 ;  /* 0x0000006208797224 */ /* 0x000fc400078e0279 */
[----:B------:R-:W-:-:S04]  /*5b30*/  IMAD.HI.U32 R98, R6, R123, RZ ;  /* 0x0000007b06627227 */ /* 0x000fc800078e00ff */
[----:B------:R-:W-:Y:S01]  /*5b40*/  @!P5 IMAD.MOV R113, RZ, RZ, -R113 ;  /* 0x000000ffff71d224 */ /* 0x000fe200078e0a71 */
[----:B------:R-:W-:Y:S01]  /*5b50*/  ISETP.GT.U32.AND P5, PT, R8, R119, PT ;  /* 0x000000770800720c */ /* 0x000fe20003fa4070 */
[----:B------:R-:W-:Y:S02]  /*5b60*/  IMAD.MOV R98, RZ, RZ, -R98 ;  /* 0x000000ffff627224 */ /* 0x000fe400078e0a62 */
[--C-:B------:R-:W-:Y:S01]  /*5b70*/  @!P0 IMAD.IADD R114, R114, 0x1, -R8.reuse ;  /* 0x0000000172728824 */ /* 0x100fe200078e0a08 */
[----:B------:R-:W-:Y:S01]  /*5b80*/  ISETP.GE.AND P0, PT, R212, RZ, PT ;  /* 0x000000ffd400720c */ /* 0x000fe20003f06270 */
[----:B------:R-:W-:Y:S01]  /*5b90*/  IMAD R123, R8, R98, R123 ;  /* 0x00000062087b7224 */ /* 0x000fe200078e027b */
[----:B------:R-:W-:Y:S01]  /*5ba0*/  CS2R R212, SRZ ;  /* 0x0000000000d47805 */ /* 0x000fe2000001ff00 */
[----:B------:R-:W-:Y:S01]  /*5bb0*/  @!P3 IMAD.IADD R117, R117, 0x1, -R8 ;  /* 0x000000017575b824 */ /* 0x000fe200078e0a08 */
[----:B------:R-:W-:Y:S01]  /*5bc0*/  ISETP.GE.AND P3, PT, R238, RZ, PT ;  /* 0x000000ffee00720c */ /* 0x000fe20003f66270 */
[----:B------:R-:W-:Y:S01]  /*5bd0*/  @!P4 IMAD.MOV R114, RZ, RZ, -R114 ;  /* 0x000000ffff72c224 */ /* 0x000fe200078e0a72 */
[----:B------:R-:W-:Y:S01]  /*5be0*/  ISETP.GT.U32.AND P4, PT, R8, R121, PT ;  /* 0x000000790800720c */ /* 0x000fe20003f84070 */
[----:B------:R-:W-:Y:S01]  /*5bf0*/  @!P1 IMAD.IADD R116, R116, 0x1, -R8 ;  /* 0x0000000174749824 */ /* 0x000fe200078e0a08 */
[----:B------:R-:W-:Y:S01]  /*5c00*/  ISETP.GT.U32.AND P1, PT, R8, R123, PT ;  /* 0x0000007b0800720c */ /* 0x000fe20003f24070 */
[----:B------:R-:W-:-:S04]  /*5c10*/  IMAD.HI.U32 R98, R6, R125, RZ ;  /* 0x0000007d06627227 */ /* 0x000fc800078e00ff */
[----:B------:R-:W-:Y:S01]  /*5c20*/  @!P5 IMAD.IADD R119, R119, 0x1, -R8 ;  /* 0x000000017777d824 */ /* 0x000fe200078e0a08 */
[----:B------:R-:W-:Y:S01]  /*5c30*/  ISETP.GE.AND P5, PT, R88, RZ, PT ;  /* 0x000000ff5800720c */ /* 0x000fe20003fa6270 */
[----:B------:R-:W-:Y:S02]  /*5c40*/  IMAD.MOV R98, RZ, RZ, -R98 ;  /* 0x000000ffff627224 */ /* 0x000fe400078e0a62 */
[----:B------:R-:W-:Y:S02]  /*5c50*/  IMAD.MOV.U32 R88, RZ, RZ, R119 ;  /* 0x000000ffff587224 */ /* 0x000fe400078e0077 */
[----:B------:R-:W-:Y:S02]  /*5c60*/  IMAD R119, R8, R98, R125 ;  /* 0x0000006208777224 */ /* 0x000fe400078e027d */
[--C-:B------:R-:W-:Y:S02]  /*5c70*/  @!P4 IMAD.IADD R121, R121, 0x1, -R8.reuse ;  /* 0x000000017979c824 */ /* 0x100fe400078e0a08 */
[----:B------:R-:W-:-:S02]  /*5c80*/  @!P1 IMAD.IADD R123, R123, 0x1, -R8 ;  /* 0x000000017b7b9824 */ /* 0x000fc400078e0a08 */
[----:B------:R-:W-:Y:S01]  /*5c90*/  @!P3 IMAD.MOV R116, RZ, RZ, -R116 ;  /* 0x000000ffff74b224 */ /* 0x000fe200078e0a74 */
[----:B------:R-:W-:Y:S01]  /*5ca0*/  ISETP.GT.U32.AND P3, PT, R8, R119, PT ;  /* 0x000000770800720c */ /* 0x000fe20003f64070 */
[----:B------:R-:W-:Y:S01]  /*5cb0*/  IMAD.HI.U32 R98, R6, R127, RZ ;  /* 0x0000007f06627227 */ /* 0x000fe200078e00ff */
[C---:B------:R-:W-:Y:S02]  /*5cc0*/  ISETP.GT.U32.AND P4, PT, R8.reuse, R121, PT ;  /* 0x000000790800720c */ /* 0x040fe40003f84070 */
[----:B------:R-:W-:Y:S01]  /*5cd0*/  ISETP.GT.U32.AND P1, PT, R8, R123, PT ;  /* 0x0000007b0800720c */ /* 0x000fe20003f24070 */
[----:B------:R-:W-:Y:S01]  /*5ce0*/  @!P6 IMAD.MOV R112, RZ, RZ, -R112 ;  /* 0x000000ffff70e224 */ /* 0x000fe200078e0a70 */
[----:B------:R-:W-:Y:S01]  /*5cf0*/  ISETP.GE.AND P6, PT, R244, RZ, PT ;  /* 0x000000fff400720c */ /* 0x000fe20003fc6270 */
[----:B------:R-:W-:Y:S02]  /*5d00*/  IMAD.MOV R98, RZ, RZ, -R98 ;  /* 0x000000ffff627224 */ /* 0x000fe400078e0a62 */
[----:B------:R-:W-:Y:S01]  /*5d10*/  IMAD.MOV.U32 R115, RZ, RZ, R117 ;  /* 0x000000ffff737224 */ /* 0x000fe200078e0075 */
[----:B------:R-:W-:Y:S01]  /*5d20*/  IABS R117, R28 ;  /* 0x0000001c00757213 */ /* 0x000fe20000000000 */
[----:B------:R-:W-:Y:S01]  /*5d30*/  IMAD R120, R8, R98, R127 ;  /* 0x0000006208787224 */ /* 0x000fe200078e027f */
[----:B------:R-:W-:Y:S01]  /*5d40*/  IABS R127, R2 ;  /* 0x00000002007f7213 */ /* 0x000fe20000000000 */
[----:B------:R-:W-:-:S02]  /*5d50*/  @!P3 IMAD.IADD R119, R119, 0x1, -R8 ;  /* 0x000000017777b824 */ /* 0x000fc400078e0a08 */
[--C-:B------:R-:W-:Y:S01]  /*5d60*/  @!P4 IMAD.IADD R121, R121, 0x1, -R8.reuse ;  /* 0x000000017979c824 */ /* 0x100fe200078e0a08 */
        /* <DEDUP_REMOVED lines=8> */
[----:B------:R-:W-:Y:S02]  /*5df0*/  IMAD.MOV.U32 R28, RZ, RZ, R123 ;  /* 0x000000ffff1c7224 */ /* 0x000fe400078e007b */
[----:B------:R-:W-:Y:S02]  /*5e00*/  IMAD.MOV.U32 R125, RZ, RZ, R117 ;  /* 0x000000ffff7d7224 */ /* 0x000fe400078e0075 */
[----:B------:R-:W-:Y:S01]  /*5e10*/  IMAD R123, R8, R98, R129 ;  /* 0x00000062087b7224 */ /* 0x000fe200078e0281 */
[----:B------:R-:W-:Y:S01]  /*5e20*/  IABS R129, R179 ;  /* 0x000000b300817213 */ /* 0x000fe20000000000 */
[----:B------:R-:W-:-:S04]  /*5e30*/  IMAD.HI.U32 R117, R6, R125, RZ ;  /* 0x0000007d06757227 */ /* 0x000fc800078e00ff */
[--C-:B------:R-:W-:Y:S02]  /*5e40*/  @!P1 IMAD.IADD R120, R120, 0x1, -R8.reuse ;  /* 0x0000000178789824 */ /* 0x100fe400078e0a08 */
[----:B------:R-:W-:Y:S01]  /*5e50*/  @!P3 IMAD.IADD R119, R119, 0x1, -R8 ;  /* 0x000000017777b824 */ /* 0x000fe200078e0a08 */
[----:B------:R-:W-:Y:S01]  /*5e60*/  ISETP.GT.U32.AND P3, PT, R8, R123, PT ;  /* 0x0000007b0800720c */ /* 0x000fe20003f64070 */
[----:B------:R-:W-:Y:S01]  /*5e70*/  @!P6 IMAD.MOV R28, RZ, RZ, -R28 ;  /* 0x000000ffff1ce224 */ /* 0x000fe200078e0a1c */
[----:B------:R-:W-:Y:S01]  /*5e80*/  ISETP.GE.AND P6, PT, R34, RZ, PT ;  /* 0x000000ff2200720c */ /* 0x000fe20003fc6270 */
[----:B------:R-:W-:Y:S01]  /*5e90*/  IMAD.MOV R117, RZ, RZ, -R117 ;  /* 0x000000ffff757224 */ /* 0x000fe200078e0a75 */
[----:B------:R-:W-:Y:S01]  /*5ea0*/  ISETP.GT.U32.AND P1, PT, R8, R120, PT ;  /* 0x000000780800720c */ /* 0x000fe20003f24070 */
[----:B------:R-:W-:-:S04]  /*5eb0*/  IMAD.HI.U32 R34, R6, R127, RZ ;  /* 0x0000007f06227227 */ /* 0x000fc800078e00ff */
[C---:B------:R-:W-:Y:S02]  /*5ec0*/  IMAD R125, R8.reuse, R117, R125 ;  /* 0x00000075087d7224 */ /* 0x040fe400078e027d */
[----:B------:R-:W-:Y:S02]  /*5ed0*/  IMAD.MOV.U32 R117, RZ, RZ, R121 ;  /* 0x000000ffff757224 */ /* 0x000fe400078e0079 */
[----:B------:R-:W-:Y:S02]  /*5ee0*/  IMAD.MOV R34, RZ, RZ, -R34 ;  /* 0x000000ffff227224 */ /* 0x000fe400078e0a22 */
[----:B------:R-:W-:Y:S01]  /*5ef0*/  IMAD.MOV.U32 R121, RZ, RZ, R118 ;  /* 0x000000ffff797224 */ /* 0x000fe200078e0076 */
[----:B------:R-:W-:Y:S01]  /*5f00*/  IABS R118, R210 ;  /* 0x000000d200767213 */ /* 0x000fe20000000000 */
[----:B------:R-:W-:Y:S01]  /*5f10*/  IMAD R122, R8, R34, R127 ;  /* 0x00000022087a7224 */ /* 0x000fe200078e027f */
[----:B------:R-:W-:Y:S01]  /*5f20*/  IABS R127, R222 ;  /* 0x000000de007f7213 */ /* 0x000fe20000000000 */
[----:B------:R-:W-:-:S02]  /*5f30*/  IMAD.MOV.U32 R34, RZ, RZ, R119 ;  /* 0x000000ffff227224 */ /* 0x000fc400078e0077 */
[----:B------:R-:W-:Y:S02]  /*5f40*/  @!P3 IMAD.IADD R123, R123, 0x1, -R8 ;  /* 0x000000017b7bb824 */ /* 0x000fe400078e0a08 */
[----:B------:R-:W-:Y:S01]  /*5f50*/  IMAD.MOV.U32 R119, RZ, RZ, R118 ;  /* 0x000000ffff777224 */ /* 0x000fe200078e0076 */
[----:B------:R-:W-:Y:S01]  /*5f60*/  IABS R118, R159 ;  /* 0x0000009f00767213 */ /* 0x000fe20000000000 */
[----:B------:R-:W-:Y:S01]  /*5f70*/  @!P2 IMAD.MOV R117, RZ, RZ, -R117 ;  /* 0x000000ffff75a224 */ /* 0x000fe200078e0a75 */
[----:B------:R-:W-:Y:S01]  /*5f80*/  ISETP.GT.U32.AND P2, PT, R8, R125, PT ;  /* 0x0000007d0800720c */ /* 0x000fe20003f44070 */
[----:B------:R-:W-:Y:S01]  /*5f90*/  @!P5 IMAD.MOV R34, RZ, RZ, -R34 ;  /* 0x000000ffff22d224 */ /* 0x000fe200078e0a22 */
[----:B------:R-:W-:Y:S01]  /*5fa0*/  ISETP.GE.AND P5, PT, R2, RZ, PT ;  /* 0x000000ff0200720c */ /* 0x000fe20003fa6270 */
[----:B------:R-:W-:Y:S01]  /*5fb0*/  @!P1 IMAD.IADD R120, R120, 0x1, -R8 ;  /* 0x0000000178789824 */ /* 0x000fe200078e0a08 */
[----:B------:R-:W-:Y:S01]  /*5fc0*/  ISETP.GT.U32.AND P1, PT, R8, R122, PT ;  /* 0x0000007a0800720c */ /* 0x000fe20003f24070 */
[----:B------:R-:W-:Y:S01]  /*5fd0*/  IMAD.HI.U32 R2, R6, R119, RZ ;  /* 0x0000007706027227 */ /* 0x000fe200078e00ff */
[----:B------:R-:W-:-:S03]  /*5fe0*/  ISETP.GT.U32.AND P3, PT, R8, R123, PT ;  /* 0x0000007b0800720c */ /* 0x000fc60003f64070 */
[----:B------:R-:W-:Y:S02]  /*5ff0*/  IMAD.MOV R2, RZ, RZ, -R2 ;  /* 0x000000ffff027224 */ /* 0x000fe400078e0a02 */
[----:B------:R-:W-:-:S04]  /*6000*/  IMAD.HI.U32 R98, R6, R121, RZ ;  /* 0x0000007906627227 */ /* 0x000fc800078e00ff */
[----:B------:R-:W-:Y:S02]  /*6010*/  IMAD R119, R8, R2, R119 ;  /* 0x0000000208777224 */ /* 0x000fe400078e0277 */
[--C-:B------:R-:W-:Y:S02]  /*6020*/  @!P2 IMAD.IADD R125, R125, 0x1, -R8.reuse ;  /* 0x000000017d7da824 */ /* 0x100fe400078e0a08 */
[--C-:B------:R-:W-:Y:S02]  /*6030*/  @!P1 IMAD.IADD R122, R122, 0x1, -R8.reuse ;  /* 0x000000017a7a9824 */ /* 0x100fe400078e0a08 */
[----:B------:R-:W-:Y:S01]  /*6040*/  @!P3 IMAD.IADD R123, R123, 0x1, -R8 ;  /* 0x000000017b7bb824 */ /* 0x000fe200078e0a08 */
[C---:B------:R-:W-:Y:S01]  /*6050*/  ISETP.GT.U32.AND P3, PT, R8.reuse, R119, PT ;  /* 0x000000770800720c */ /* 0x040fe20003f64070 */
[----:B------:R-:W-:Y:S01]  /*6060*/  IMAD.MOV R98, RZ, RZ, -R98 ;  /* 0x000000ffff627224 */ /* 0x000fe200078e0a62 */
[----:B------:R-:W-:Y:S01]  /*6070*/  ISETP.GT.U32.AND P2, PT, R8, R125, PT ;  /* 0x0000007d0800720c */ /* 0x000fe20003f44070 */
[----:B------:R-:W-:Y:S01]  /*6080*/  IMAD.HI.U32 R2, R6, R127, RZ ;  /* 0x0000007f06027227 */ /* 0x000fe200078e00ff */
[----:B------:R-:W-:-:S03]  /*6090*/  ISETP.GT.U32.AND P1, PT, R8, R122, PT ;  /* 0x0000007a0800720c */ /* 0x000fc60003f24070 */
[----:B------:R-:W-:Y:S02]  /*60a0*/  IMAD R124, R8, R98, R121 ;  /* 0x00000062087c7224 */ /* 0x000fe400078e0279 */
[----:B------:R-:W-:-:S04]  /*60b0*/  IMAD.HI.U32 R98, R6, R129, RZ ;  /* 0x0000008106627227 */ /* 0x000fc800078e00ff */
[----:B------:R-:W-:Y:S02]  /*60c0*/  IMAD.MOV R126, RZ, RZ, -R2 ;  /* 0x000000ffff7e7224 */ /* 0x000fe400078e0a02 */
[----:B------:R-:W-:Y:S02]  /*60d0*/  IMAD.MOV R98, RZ, RZ, -R98 ;  /* 0x000000ffff627224 */ /* 0x000fe400078e0a62 */
[--C-:B------:R-:W-:Y:S02]  /*60e0*/  @!P3 IMAD.IADD R119, R119, 0x1, -R8.reuse ;  /* 0x000000017777b824 */ /* 0x100fe400078e0a08 */
[C---:B------:R-:W-:Y:S02]  /*60f0*/  IMAD R126, R8.reuse, R126, R127 ;  /* 0x0000007e087e7224 */ /* 0x040fe400078e027f */
[--C-:B------:R-:W-:Y:S01]  /*6100*/  @!P2 IMAD.IADD R125, R125, 0x1, -R8.reuse ;  /* 0x000000017d7da824 */ /* 0x100fe200078e0a08 */
[----:B------:R-:W-:Y:S01]  /*6110*/  ISETP.GT.U32.AND P3, PT, R8, R119, PT ;  /* 0x000000770800720c */ /* 0x000fe20003f64070 */
[----:B------:R-:W-:Y:S01]  /*6120*/  @!P1 IMAD.IADD R122, R122, 0x1, -R8 ;  /* 0x000000017a7a9824 */ /* 0x000fe200078e0a08 */
[----:B------:R-:W-:Y:S01]  /*6130*/  ISETP.GE.AND P1, PT, R222, RZ, PT ;  /* 0x000000ffde00720c */ /* 0x000fe20003f26270 */
[C---:B------:R-:W-:Y:S01]  /*6140*/  IMAD R127, R8.reuse, R98, R129 ;  /* 0x00000062087f7224 */ /* 0x040fe200078e0281 */
[----:B------:R-:W-:Y:S01]  /*6150*/  IABS R129, R230 ;  /* 0x000000e600817213 */ /* 0x000fe20000000000 */
[----:B------:R-:W-:Y:S01]  /*6160*/  IMAD.MOV.U32 R121, RZ, RZ, R125 ;  /* 0x000000ffff797224 */ /* 0x000fe200078e007d */
[----:B------:R-:W-:Y:S01]  /*6170*/  ISETP.GE.AND P2, PT, R155, RZ, PT ;  /* 0x000000ff9b00720c */ /* 0x000fe20003f46270 */
[----:B------:R-:W-:Y:S01]  /*6180*/  @!P5 IMAD.MOV R122, RZ, RZ, -R122 ;  /* 0x000000ffff7ad224 */ /* 0x000fe200078e0a7a */
[----:B------:R-:W-:Y:S01]  /*6190*/  ISETP.GT.U32.AND P5, PT, R8, R127, PT ;  /* 0x0000007f0800720c */ /* 0x000fe20003fa4070 */
[----:B------:R-:W-:Y:S01]  /*61a0*/  IMAD.MOV.U32 R125, RZ, RZ, R118 ;  /* 0x000000ffff7d7224 */ /* 0x000fe200078e0076 */
[----:B------:R-:W-:Y:S01]  /*61b0*/  IABS R118, R167 ;  /* 0x000000a700767213 */ /* 0x000fe20000000000 */
[----:B------:R-:W-:Y:S01]  /*61c0*/  @!P4 IMAD.MOV R121, RZ, RZ, -R121 ;  /* 0x000000ffff79c224 */ /* 0x000fe200078e0a79 */
[----:B------:R-:W-:Y:S01]  /*61d0*/  ISETP.GE.AND P4, PT, R210, RZ, PT ;  /* 0x000000ffd200720c */ /* 0x000fe20003f86270 */
[----:B------:R-:W-:Y:S01]  /*61e0*/  IMAD.HI.U32 R2, R6, R125, RZ ;  /* 0x0000007d06027227 */ /* 0x000fe200078e00ff */
[----:B------:R-:W-:-:S03]  /*61f0*/  CS2R R210, SRZ ;  /* 0x0000000000d27805 */ /* 0x000fc6000001ff00 */
[----:B------:R-:W-:Y:S02]  /*6200*/  IMAD.MOV R2, RZ, RZ, -R2 ;  /* 0x000000ffff027224 */ /* 0x000fe400078e0a02 */
[----:B------:R-:W-:Y:S01]  /*6210*/  @!P6 IMAD.MOV R123, RZ, RZ, -R123 ;  /* 0x000000ffff7be224 */ /* 0x000fe200078e0a7b */
[C---:B------:R-:W-:Y:S01]  /*6220*/  ISETP.GT.U32.AND P6, PT, R8.reuse, R126, PT ;  /* 0x0000007e0800720c */ /* 0x040fe20003fc4070 */
[--C-:B------:R-:W-:Y:S02]  /*6230*/  @!P3 IMAD.IADD R119, R119, 0x1, -R8.reuse ;  /* 0x000000017777b824 */ /* 0x100fe400078e0a08 */
[C---:B------:R-:W-:Y:S02]  /*6240*/  IMAD R128, R8.reuse, R2, R125 ;  /* 0x0000000208807224 */ /* 0x040fe400078e027d */
[----:B------:R-:W-:Y:S02]  /*6250*/  @!P5 IMAD.IADD R127, R127, 0x1, -R8 ;  /* 0x000000017f7fd824 */ /* 0x000fe400078e0a08 */
[----:B------:R-:W-:Y:S01]  /*6260*/  IMAD.MOV.U32 R125, RZ, RZ, R119 ;  /* 0x000000ffff7d7224 */ /* 0x000fe200078e0077 */
[----:B------:R-:W-:Y:S01]  /*6270*/  ISETP.GT.U32.AND P3, PT, R8, R128, PT ;  /* 0x000000800800720c */ /* 0x000fe20003f64070 */
[----:B------:R-:W-:-:S04]  /*6280*/  IMAD.HI.U32 R98, R6, R131, RZ ;  /* 0x0000008306627227 */ /* 0x000fc800078e00ff */
[----:B------:R-:W-:Y:S01]  /*6290*/  @!P4 IMAD.MOV R125, RZ, RZ, -R125 ;  /* 0x000000ffff7dc224 */ /* 0x000fe200078e0a7d */
[----:B------:R-:W-:Y:S01]  /*62a0*/  ISETP.GT.U32.AND P4, PT, R8, R127, PT ;  /* 0x0000007f0800720c */ /* 0x000fe20003f84070 */
[----:B------:R-:W-:Y:S01]  /*62b0*/  @!P6 IMAD.IADD R126, R126, 0x1, -R8 ;  /* 0x000000017e7ee824 */ /* 0x000fe200078e0a08 */
[----:B------:R-:W-:Y:S01]  /*62c0*/  ISETP.GE.AND P6, PT, R230, RZ, PT ;  /* 0x000000ffe600720c */ /* 0x000fe20003fc6270 */
[----:B------:R-:W-:Y:S02]  /*62d0*/  IMAD.MOV R98, RZ, RZ, -R98 ;  /* 0x000000ffff627224 */ /* 0x000fe400078e0a62 */
[----:B------:R-:W-:Y:S01]  /*62e0*/  @!P0 IMAD.MOV R88, RZ, RZ, -R88 ;  /* 0x000000ffff588224 */ /* 0x000fe200078e0a58 */
[C---:B------:R-:W-:Y:S01]  /*62f0*/  ISETP.GT.U32.AND P5, PT, R8.reuse, R126, PT ;  /* 0x0000007e0800720c */ /* 0x040fe20003fa4070 */
[----:B------:R-:W-:Y:S01]  /*6300*/  IMAD R130, R8, R98, R131 ;  /* 0x0000006208827224 */ /* 0x000fe200078e0283 */
[----:B------:R-:W-:Y:S01]  /*6310*/  ISETP.GE.AND P0, PT, R163, RZ, PT ;  /* 0x000000ffa300720c */ /* 0x000fe20003f06270 */
[----:B------:R-:W-:Y:S01]  /*6320*/  IMAD.HI.U32 R2, R6, R129, RZ ;  /* 0x0000008106027227 */ /* 0x000fe200078e00ff */
[----:B------:R-:W-:-:S03]  /*6330*/  IABS R98, R251 ;  /* 0x000000fb00627213 */ /* 0x000fc60000000000 */
[----:B------:R-:W-:Y:S01]  /*6340*/  @!P4 IMAD.IADD R127, R127, 0x1, -R8 ;  /* 0x000000017f7fc824 */ /* 0x000fe200078e0a08 */
[C---:B------:R-:W-:Y:S01]  /*6350*/  ISETP.GT.U32.AND P4, PT, R8.reuse, R130, PT ;  /* 0x000000820800720c */ /* 0x040fe20003f84070 */
[----:B------:R-:W-:Y:S02]  /*6360*/  IMAD.MOV R2, RZ, RZ, -R2 ;  /* 0x000000ffff027224 */ /* 0x000fe400078e0a02 */
[----:B------:R-:W-:Y:S02]  /*6370*/  IMAD.MOV.U32 R119, RZ, RZ, R118 ;  /* 0x000000ffff777224 */ /* 0x000fe400078e0076 */
[----:B------:R-:W-:Y:S02]  /*6380*/  IMAD R129, R8, R2, R129 ;  /* 0x0000000208817224 */ /* 0x000fe400078e0281 */
[----:B------:R-:W-:-:S04]  /*6390*/  IMAD.HI.U32 R2, R6, R119, RZ ;  /* 0x0000007706027227 */ /* 0x000fc800078e00ff */
[----:B------:R-:W-:Y:S01]  /*63a0*/  @!P5 IMAD.IADD R126, R126, 0x1, -R8 ;  /* 0x000000017e7ed824 */ /* 0x000fe200078e0a08 */
[C---:B------:R-:W-:Y:S01]  /*63b0*/  ISETP.GT.U32.AND P5, PT, R8.reuse, R129, PT ;  /* 0x000000810800720c */ /* 0x040fe20003fa4070 */
[----:B------:R-:W-:Y:S01]  /*63c0*/  @!P0 IMAD.MOV R120, RZ, RZ, -R120 ;  /* 0x000000ffff788224 */ /* 0x000fe200078e0a78 */
[----:B------:R-:W-:Y:S01]  /*63d0*/  ISETP.GT.U32.AND P0, PT, R8, R124, PT ;  /* 0x0000007c0800720c */ /* 0x000fe20003f04070 */
[----:B------:R-:W-:Y:S02]  /*63e0*/  IMAD.MOV R2, RZ, RZ, -R2 ;  /* 0x000000ffff027224 */ /* 0x000fe400078e0a02 */
[----:B------:R-:W-:Y:S02]  /*63f0*/  @!P4 IMAD.IADD R130, R130, 0x1, -R8 ;  /* 0x000000018282c824 */ /* 0x000fe400078e0a08 */
[----:B------:R-:W-:Y:S02]  /*6400*/  IMAD R131, R8, R2, R119 ;  /* 0x0000000208837224 */ /* 0x000fe400078e0277 */
[----:B------:R-:W-:-:S02]  /*6410*/  IMAD.MOV.U32 R119, RZ, RZ, R98 ;  /* 0x000000ffff777224 */ /* 0x000fc400078e0062 */
[----:B------:R-:W-:Y:S01]  /*6420*/  @!P1 IMAD.MOV R126, RZ, RZ, -R126 ;  /* 0x000000ffff7e9224 */ /* 0x000fe200078e0a7e */
[----:B------:R-:W-:Y:S01]  /*6430*/  ISETP.GT.U32.AND P1, PT, R8, R130, PT ;  /* 0x000000820800720c */ /* 0x000fe20003f24070 */
[----:B------:R-:W-:-:S04]  /*6440*/  IMAD.HI.U32 R2, R6, R133, RZ ;  /* 0x0000008506027227 */ /* 0x000fc800078e00ff */
[----:B------:R-:W-:-:S04]  /*6450*/  IMAD.HI.U32 R98, R6, R119, RZ ;  /* 0x0000007706627227 */ /* 0x000fc800078e00ff */
[----:B------:R-:W-:Y:S02]  /*6460*/  IMAD.MOV R2, RZ, RZ, -R2 ;  /* 0x000000ffff027224 */ /* 0x000fe400078e0a02 */
[----:B------:R-:W-:Y:S01]  /*6470*/  @!P5 IMAD.IADD R129, R129, 0x1, -R8 ;  /* 0x000000018181d824 */ /* 0x000fe200078e0a08 */
[----:B------:R-:W-:Y:S01]  /*6480*/  ISETP.GT.U32.AND P5, PT, R8, R131, PT ;  /* 0x000000830800720c */ /* 0x000fe20003fa4070 */
[----:B------:R-:W-:Y:S02]  /*6490*/  IMAD.MOV R118, RZ, RZ, -R98 ;  /* 0x000000ffff767224 */ /* 0x000fe400078e0a62 */
[----:B------:R-:W-:Y:S01]  /*64a0*/  @!P0 IMAD.IADD R124, R124, 0x1, -R8 ;  /* 0x000000017c7c8824 */ /* 0x000fe200078e0a08 */
[C---:B------:R-:W-:Y:S01]  /*64b0*/  ISETP.GT.U32.AND P4, PT, R8.reuse, R129, PT ;  /* 0x000000810800720c */ /* 0x040fe20003f84070 */
[C---:B------:R-:W-:Y:S02]  /*64c0*/  IMAD R132, R8.reuse, R2, R133 ;  /* 0x0000000208847224 */ /* 0x040fe400078e0285 */
[C---:B------:R-:W-:Y:S01]  /*64d0*/  IMAD R133, R8.reuse, R118, R119 ;  /* 0x0000007608857224 */ /* 0x040fe200078e0277 */
[----:B------:R-:W-:Y:S01]  /*64e0*/  ISETP.GT.U32.AND P0, PT, R8, R124, PT ;  /* 0x0000007c0800720c */ /* 0x000fe20003f04070 */
[----:B------:R-:W-:Y:S01]  /*64f0*/  IMAD.HI.U32 R2, R6, R135, RZ ;  /* 0x0000008706027227 */ /* 0x000fe200078e00ff */
[----:B------:R-:W-:-:S03]  /*6500*/  IABS R119, R216 ;  /* 0x000000d800777213 */ /* 0x000fc60000000000 */
[----:B------:R-:W-:Y:S01]  /*6510*/  @!P1 IMAD.IADD R130, R130, 0x1, -R8 ;  /* 0x0000000182829824 */ /* 0x000fe200078e0a08 */
[----:B------:R-:W-:Y:S01]  /*6520*/  ISETP.GT.U32.AND P1, PT, R8, R133, PT ;  /* 0x000000850800720c */ /* 0x000fe20003f24070 */
[----:B------:R-:W-:-:S04]  /*6530*/  IMAD.HI.U32 R98, R6, R137, RZ ;  /* 0x0000008906627227 */ /* 0x000fc800078e00ff */
[----:B------:R-:W-:Y:S02]  /*6540*/  IMAD.MOV R2, RZ, RZ, -R2 ;  /* 0x000000ffff027224 */ /* 0x000fe400078e0a02 */
[----:B------:R-:W-:Y:S02]  /*6550*/  @!P5 IMAD.IADD R131, R131, 0x1, -R8 ;  /* 0x000000018383d824 */ /* 0x000fe400078e0a08 */
[----:B------:R-:W-:Y:S02]  /*6560*/  IMAD.MOV R98, RZ, RZ, -R98 ;  /* 0x000000ffff627224 */ /* 0x000fe400078e0a62 */
[C---:B------:R-:W-:Y:S01]  /*6570*/  IMAD R134, R8.reuse, R2, R135 ;  /* 0x0000000208867224 */ /* 0x040fe200078e0287 */
[----:B------:R-:W-:Y:S01]  /*6580*/  ISETP.GT.U32.AND P5, PT, R8, R131, PT ;  /* 0x000000830800720c */ /* 0x000fe20003fa4070 */
[----:B------:R-:W-:Y:S02]  /*6590*/  @!P3 IMAD.IADD R128, R128, 0x1, -R8 ;  /* 0x000000018080b824 */ /* 0x000fe400078e0a08 */
[----:B------:R-:W-:-:S03]  /*65a0*/  IMAD.HI.U32 R2, R6, R119, RZ ;  /* 0x0000007706027227 */ /* 0x000fc600078e00ff */
[C---:B------:R-:W-:Y:S01]  /*65b0*/  ISETP.GT.U32.AND P3, PT, R8.reuse, R128, PT ;  /* 0x000000800800720c */ /* 0x040fe20003f64070 */
[----:B------:R-:W-:Y:S01]  /*65c0*/  IMAD R135, R8, R98, R137 ;  /* 0x0000006208877224 */ /* 0x000fe200078e0289 */
[----:B------:R-:W-:Y:S01]  /*65d0*/  IABS R137, R218 ;  /* 0x000000da00897213 */ /* 0x000fe20000000000 */
[----:B------:R-:W-:Y:S01]  /*65e0*/  @!P0 IMAD.IADD R124, R124, 0x1, -R8 ;  /* 0x000000017c7c8824 */ /* 0x000fe200078e0a08 */
[----:B------:R-:W-:Y:S01]  /*65f0*/  ISETP.GE.AND P0, PT, R179, RZ, PT ;  /* 0x000000ffb300720c */ /* 0x000fe20003f06270 */
[----:B------:R-:W-:Y:S02]  /*6600*/  IMAD.MOV R2, RZ, RZ, -R2 ;  /* 0x000000ffff027224 */ /* 0x000fe400078e0a02 */
[----:B------:R-:W-:Y:S01]  /*6610*/  @!P1 IMAD.IADD R133, R133, 0x1, -R8 ;  /* 0x0000000185859824 */ /* 0x000fe200078e0a08 */
[----:B------:R-:W-:Y:S01]  /*6620*/  ISETP.GE.AND P1, PT, R167, RZ, PT ;  /* 0x000000ffa700720c */ /* 0x000fe20003f26270 */
[----:B------:R-:W-:Y:S01]  /*6630*/  @!P2 IMAD.MOV R124, RZ, RZ, -R124 ;  /* 0x000000ffff7ca224 */ /* 0x000fe200078e0a7c */
[----:B------:R-:W-:Y:S01]  /*6640*/  ISETP.GE.AND P2, PT, R159, RZ, PT ;  /* 0x000000ff9f00720c */ /* 0x000fe20003f46270 */
[----:B------:R-:W-:Y:S01]  /*6650*/  IMAD R136, R8, R2, R119 ;  /* 0x0000000208887224 */ /* 0x000fe200078e0277 */
[----:B------:R-:W-:Y:S01]  /*6660*/  IABS R119, R142 ;  /* 0x0000008e00777213 */ /* 0x000fe20000000000 */
[----:B------:R-:W-:-:S04]  /*6670*/  IMAD.HI.U32 R2, R6, R137, RZ ;  /* 0x0000008906027227 */ /* 0x000fc800078e00ff */
[----:B------:R-:W-:Y:S02]  /*6680*/  IMAD.MOV R118, RZ, RZ, -R2 ;  /* 0x000000ffff767224 */ /* 0x000fe400078e0a02 */
[--C-:B------:R-:W-:Y:S01]  /*6690*/  @!P5 IMAD.IADD R131, R131, 0x1, -R8.reuse ;  /* 0x000000018383d824 */ /* 0x100fe200078e0a08 */
[C---:B------:R-:W-:Y:S01]  /*66a0*/  ISETP.GT.U32.AND P5, PT, R8.reuse, R134, PT ;  /* 0x000000860800720c */ /* 0x040fe20003fa4070 */
[----:B------:R-:W-:Y:S02]  /*66b0*/  IMAD R137, R8, R118, R137 ;  /* 0x0000007608897224 */ /* 0x000fe400078e0289 */
[--C-:B------:R-:W-:Y:S01]  /*66c0*/  @!P3 IMAD.IADD R128, R128, 0x1, -R8.reuse ;  /* 0x000000018080b824 */ /* 0x100fe200078e0a08 */
[----:B------:R-:W-:Y:S01]  /*66d0*/  ISETP.GE.AND P3, PT, R202, RZ, PT ;  /* 0x000000ffca00720c */ /* 0x000fe20003f66270 */
[----:B------:R-:W-:Y:S01]  /*66e0*/  @!P4 IMAD.IADD R129, R129, 0x1, -R8 ;  /* 0x000000018181c824 */ /* 0x000fe200078e0a08 */
[C---:B------:R-:W-:Y:S01]  /*66f0*/  ISETP.GT.U32.AND P4, PT, R8.reuse, R132, PT ;  /* 0x000000840800720c */ /* 0x040fe20003f84070 */
[----:B------:R-:W-:Y:S01]  /*6700*/  @!P1 IMAD.MOV R131, RZ, RZ, -R131 ;  /* 0x000000ffff839224 */ /* 0x000fe200078e0a83 */
[C---:B------:R-:W-:Y:S01]  /*6710*/  ISETP.GT.U32.AND P1, PT, R8.reuse, R137, PT ;  /* 0x000000890800720c */ /* 0x040fe20003f24070 */
[----:B------:R-:W-:Y:S01]  /*6720*/  @!P2 IMAD.MOV R128, RZ, RZ, -R128 ;  /* 0x000000ffff80a224 */ /* 0x000fe200078e0a80 */
[----:B------:R-:W-:Y:S01]  /*6730*/  ISETP.GT.U32.AND P2, PT, R8, R133, PT ;  /* 0x000000850800720c */ /* 0x000fe20003f44070 */
[----:B------:R-:W-:Y:S01]  /*6740*/  IMAD.HI.U32 R98, R6, R139, RZ ;  /* 0x0000008b06627227 */ /* 0x000fe200078e00ff */
[----:B------:R-:W-:-:S03]  /*6750*/  CS2R R202, SRZ ;  /* 0x0000000000ca7805 */ /* 0x000fc6000001ff00 */
[----:B------:R-:W-:Y:S02]  /*6760*/  IMAD.MOV R98, RZ, RZ, -R98 ;  /* 0x000000ffff627224 */ /* 0x000fe400078e0a62 */
[----:B------:R-:W-:Y:S02]  /*6770*/  @!P0 IMAD.MOV R127, RZ, RZ, -R127 ;  /* 0x000000ffff7f8224 */ /* 0x000fe400078e0a7f */
[----:B------:R-:W-:Y:S01]  /*6780*/  IMAD R138, R8, R98, R139 ;  /* 0x00000062088a7224 */ /* 0x000fe200078e028b */
[----:B------:R-:W-:Y:S01]  /*6790*/  SHF.R.U32.HI R98, RZ, 0x4, R219 ;  /* 0x00000004ff627819 */ /* 0x000fe200000116db */
[--C-:B------:R-:W-:Y:S01]  /*67a0*/  @!P4 IMAD.IADD R132, R132, 0x1, -R8.reuse ;  /* 0x000000018484c824 */ /* 0x100fe200078e0a08 */
[----:B------:R-:W-:Y:S01]  /*67b0*/  ISETP.GT.U32.AND P4, PT, R8, R135, PT ;  /* 0x000000870800720c */ /* 0x000fe20003f84070 */
[--C-:B------:R-:W-:Y:S01]  /*67c0*/  @!P1 IMAD.IADD R137, R137, 0x1, -R8.reuse ;  /* 0x0000000189899824 */ /* 0x100fe200078e0a08 */
[----:B------:R-:W-:Y:S01]  /*67d0*/  ISETP.GE.AND P1, PT, R216, RZ, PT ;  /* 0x000000ffd800720c */ /* 0x000fe20003f26270 */
[--C-:B------:R-:W-:Y:S01]  /*67e0*/  @!P2 IMAD.IADD R133, R133, 0x1, -R8.reuse ;  /* 0x000000018585a824 */ /* 0x100fe200078e0a08 */
[C---:B------:R-:W-:Y:S01]  /*67f0*/  ISETP.GT.U32.AND P2, PT, R8.reuse, R138, PT ;  /* 0x0000008a0800720c */ /* 0x040fe20003f44070 */
[----:B------:R-:W0:Y:S01]  /*6800*/  LDC R216, c[0x0][0x230] ;  /* 0x00008c00ffd87b82 */ /* 0x000e220000000800 */
[----:B------:R-:W-:Y:S01]  /*6810*/  ISETP.GT.U32.AND P0, PT, R8, R132, PT ;  /* 0x000000840800720c */ /* 0x000fe20003f04070 */
[----:B------:R-:W-:Y:S01]  /*6820*/  @!P5 IMAD.IADD R134, R134, 0x1, -R8 ;  /* 0x000000018686d824 */ /* 0x000fe200078e0a08 */
[----:B------:R-:W-:Y:S01]  /*6830*/  ISETP.GT.U32.AND P5, PT, R8, R136, PT ;  /* 0x000000880800720c */ /* 0x000fe20003fa4070 */
[----:B------:R-:W-:Y:S01]  /*6840*/  @!P3 IMAD.MOV R130, RZ, RZ, -R130 ;  /* 0x000000ffff82b224 */ /* 0x000fe200078e0a82 */
[----:B------:R-:W-:Y:S01]  /*6850*/  SGXT.U32 R98, R98, 0xe ;  /* 0x0000000e6262781a */ /* 0x000fe20000000000 */
[----:B------:R-:W-:-:S04]  /*6860*/  IMAD.HI.U32 R2, R6, R119, RZ ;  /* 0x0000007706027227 */ /* 0x000fc800078e00ff */
[--C-:B------:R-:W-:Y:S01]  /*6870*/  @!P4 IMAD.IADD R135, R135, 0x1, -R8.reuse ;  /* 0x000000018787c824 */ /* 0x100fe200078e0a08 */
[----:B------:R-:W-:Y:S01]  /*6880*/  ISETP.GE.AND P4, PT, R200, RZ, PT ;  /* 0x000000ffc800720c */ /* 0x000fe20003f86270 */
[--C-:B------:R-:W-:Y:S01]  /*6890*/  @!P2 IMAD.IADD R138, R138, 0x1, -R8.reuse ;  /* 0x000000018a8aa824 */ /* 0x100fe200078e0a08 */
[----:B------:R-:W-:Y:S01]  /*68a0*/  ISETP.GT.U32.AND P2, PT, R8, R137, PT ;  /* 0x000000890800720c */ /* 0x000fe20003f44070 */
[--C-:B------:R-:W-:Y:S01]  /*68b0*/  @!P0 IMAD.IADD R132, R132, 0x1, -R8.reuse ;  /* 0x0000000184848824 */ /* 0x100fe200078e0a08 */
[----:B------:R-:W-:Y:S01]  /*68c0*/  ISETP.GE.AND P0, PT, R251, RZ, PT ;  /* 0x000000fffb00720c */ /* 0x000fe20003f06270 */
[----:B------:R-:W-:Y:S01]  /*68d0*/  @!P5 IMAD.IADD R136, R136, 0x1, -R8 ;  /* 0x000000018888d824 */ /* 0x000fe200078e0a08 */
[C---:B------:R-:W-:Y:S01]  /*68e0*/  ISETP.GT.U32.AND P3, PT, R8.reuse, R135, PT ;  /* 0x000000870800720c */ /* 0x040fe20003f64070 */
[----:B------:R-:W-:Y:S01]  /*68f0*/  IMAD.MOV R2, RZ, RZ, -R2 ;  /* 0x000000ffff027224 */ /* 0x000fe200078e0a02 */
[----:B------:R-:W-:Y:S01]  /*6900*/  ISETP.GT.U32.AND P5, PT, R8, R134, PT ;  /* 0x000000860800720c */ /* 0x000fe20003fa4070 */
[----:B------:R-:W-:Y:S01]  /*6910*/  IMAD.HI.U32 R6, R6, R141, RZ ;  /* 0x0000008d06067227 */ /* 0x000fe200078e00ff */
[----:B------:R-:W-:-:S03]  /*6920*/  CS2R R200, SRZ ;  /* 0x0000000000c87805 */ /* 0x000fc6000001ff00 */
[----:B0-----:R-:W-:Y:S02]  /*6930*/  VIADD R216, R216, 0x7f ;  /* 0x0000007fd8d87836 */ /* 0x001fe40000000000 */
[C---:B------:R-:W-:Y:S02]  /*6940*/  IMAD R139, R8.reuse, R2, R119 ;  /* 0x00000002088b7224 */ /* 0x040fe400078e0277 */
[----:B------:R-:W-:Y:S01]  /*6950*/  @!P2 IMAD.IADD R137, R137, 0x1, -R8 ;  /* 0x000000018989a824 */ /* 0x000fe200078e0a08 */
[----:B------:R-:W-:Y:S01]  /*6960*/  ISETP.GE.AND P2, PT, R217, RZ, PT ;  /* 0x000000ffd900720c */ /* 0x000fe20003f46270 */
[----:B------:R-:W-:Y:S01]  /*6970*/  IMAD.MOV R6, RZ, RZ, -R6 ;  /* 0x000000ffff067224 */ /* 0x000fe200078e0a06 */
[----:B------:R-:W0:Y:S01]  /*6980*/  LDC R2, c[0x0][0x234] ;  /* 0x00008d00ff027b82 */ /* 0x000e220000000800 */
[----:B------:R-:W-:Y:S01]  /*6990*/  @!P0 IMAD.MOV R133, RZ, RZ, -R133 ;  /* 0x000000ffff858224 */ /* 0x000fe200078e0a85 */
[----:B------:R-:W-:Y:S01]  /*69a0*/  SHF.R.S32.HI R217, RZ, 0x1f, R216 ;  /* 0x0000001fffd97819 */ /* 0x000fe200000114d8 */
[--C-:B------:R-:W-:Y:S01]  /*69b0*/  @!P3 IMAD.IADD R135, R135, 0x1, -R8.reuse ;  /* 0x000000018787b824 */ /* 0x100fe200078e0a08 */
[C---:B------:R-:W-:Y:S01]  /*69c0*/  ISETP.GT.U32.AND P0, PT, R8.reuse, R138, PT ;  /* 0x0000008a0800720c */ /* 0x040fe20003f04070 */
[C---:B------:R-:W-:Y:S01]  /*69d0*/  IMAD R141, R8.reuse, R6, R141 ;  /* 0x00000006088d7224 */ /* 0x040fe200078e028d */
[----:B------:R-:W-:Y:S01]  /*69e0*/  ISETP.GT.U32.AND P3, PT, R8, R139, PT ;  /* 0x0000008b0800720c */ /* 0x000fe20003f64070 */
[----:B------:R-:W-:Y:S01]  /*69f0*/  @!P5 IMAD.IADD R134, R134, 0x1, -R8 ;  /* 0x000000018686d824 */ /* 0x000fe200078e0a08 */
[----:B------:R-:W-:Y:S01]  /*6a00*/  LEA.HI R217, R217, R216, RZ, 0x7 ;  /* 0x000000d8d9d97211 */ /* 0x000fe200078f38ff */
[----:B------:R-:W-:Y:S01]  /*6a10*/  @!P4 IMAD.MOV R132, RZ, RZ, -R132 ;  /* 0x000000ffff84c224 */ /* 0x000fe200078e0a84 */
[----:B------:R-:W1:Y:S01]  /*6a20*/  S2R R216, SR_TID.X ;  /* 0x0000000000d87919 */ /* 0x000e620000002100 */
[----:B------:R-:W-:Y:S01]  /*6a30*/  ISETP.GE.AND P5, PT, R252, RZ, PT ;  /* 0x000000fffc00720c */ /* 0x000fe20003fa6270 */
[----:B------:R-:W-:Y:S01]  /*6a40*/  @!P6 IMAD.MOV R129, RZ, RZ, -R129 ;  /* 0x000000ffff81e224 */ /* 0x000fe200078e0a81 */
[C---:B------:R-:W-:Y:S01]  /*6a50*/  ISETP.GT.U32.AND P4, PT, R8.reuse, R141, PT ;  /* 0x0000008d0800720c */ /* 0x040fe20003f84070 */
[----:B------:R-:W-:Y:S01]  /*6a60*/  IMAD.MOV.U32 R6, RZ, RZ, RZ ;  /* 0x000000ffff067224 */ /* 0x000fe200078e00ff */
[----:B------:R-:W-:Y:S01]  /*6a70*/  ISETP.GT.U32.AND P6, PT, R8, R136, PT ;  /* 0x000000880800720c */ /* 0x000fe20003fc4070 */
[----:B------:R-:W2:Y:S01]  /*6a80*/  LDC.64 R118, c[0x0][0x218] ;  /* 0x00008600ff767b82 */ /* 0x000ea20000000a00 */
[--C-:B------:R-:W-:Y:S01]  /*6a90*/  @!P0 IMAD.IADD R138, R138, 0x1, -R8.reuse ;  /* 0x000000018a8a8824 */ /* 0x100fe200078e0a08 */
[----:B------:R-:W-:Y:S01]  /*6aa0*/  IADD3 R98, P0, R98, 0x80, RZ ;  /* 0x0000008062627810 */ /* 0x000fe20007f1e0ff */
[----:B------:R-:W-:Y:S01]  /*6ab0*/  @!P3 IMAD.IADD R139, R139, 0x1, -R8 ;  /* 0x000000018b8bb824 */ /* 0x000fe200078e0a08 */
[----:B------:R-:W-:Y:S01]  /*6ac0*/  ISETP.GE.AND P3, PT, R218, RZ, PT ;  /* 0x000000ffda00720c */ /* 0x000fe20003f66270 */
[----:B------:R-:W-:Y:S01]  /*6ad0*/  IMAD.MOV.U32 R11, RZ, RZ, R135 ;  /* 0x000000ffff0b7224 */ /* 0x000fe200078e0087 */
[----:B------:R-:W-:Y:S01]  /*6ae0*/  IADD3.X R6, R6, 0x40000040, RZ, P0, !PT ;  /* 0x4000004006067810 */ /* 0x000fe200007fe4ff */
[----:B------:R-:W-:Y:S01]  /*6af0*/  @!P2 IMAD.MOV R138, RZ, RZ, -R138 ;  /* 0x000000ffff8aa224 */ /* 0x000fe200078e0a8a */
[----:B------:R-:W3:Y:S01]  /*6b00*/  LDC R218, c[0x0][0x23c] ;  /* 0x00008f00ffda7b82 */ /* 0x000ee20000000800 */
[----:B------:R-:W-:Y:S01]  /*6b10*/  @!P5 IMAD.MOV R134, RZ, RZ, -R134 ;  /* 0x000000ffff86d224 */ /* 0x000fe200078e0a86 */
[----:B------:R-:W-:Y:S01]  /*6b20*/  ISETP.GT.U32.AND P5, PT, R8, R139, PT ;  /* 0x0000008b0800720c */ /* 0x000fe20003fa4070 */
[--C-:B------:R-:W-:Y:S01]  /*6b30*/  @!P4 IMAD.IADD R141, R141, 0x1, -R8.reuse ;  /* 0x000000018d8dc824 */ /* 0x100fe200078e0a08 */
[----:B------:R-:W-:Y:S01]  /*6b40*/  R2UR UR5, R6 ;  /* 0x00000000060572ca */ /* 0x000fe200000e0000 */
[-C--:B0-----:R-:W-:Y:S01]  /*6b50*/  IMAD R5, R7, R2.reuse, RZ ;  /* 0x0000000207057224 */ /* 0x081fe200078e02ff */
[----:B------:R-:W-:Y:S01]  /*6b60*/  R2UR UR4, R98 ;  /* 0x00000000620472ca */ /* 0x000fe200000e0000 */
[----:B------:R-:W-:Y:S01]  /*6b70*/  @!P6 IMAD.IADD R136, R136, 0x1, -R8 ;  /* 0x000000018888e824 */ /* 0x000fe200078e0a08 */
[----:B------:R-:W0:Y:S01]  /*6b80*/  LDC.64 R6, c[0x0][0x210] ;  /* 0x00008400ff067b82 */ /* 0x000e220000000a00 */
[----:B------:R-:W-:Y:S01]  /*6b90*/  ISETP.GE.AND P6, PT, R140, RZ, PT ;  /* 0x000000ff8c00720c */ /* 0x000fe20003fc6270 */
[----:B------:R-:W-:Y:S01]  /*6ba0*/  IMAD R10, R10, R2, RZ ;  /* 0x000000020a0a7224 */ /* 0x000fe200078e02ff */
[----:B------:R-:W-:Y:S01]  /*6bb0*/  ISETP.GT.U32.AND P4, PT, R8, R141, PT ;  /* 0x0000008d0800720c */ /* 0x000fe20003f84070 */
[----:B------:R-:W-:Y:S01]  /*6bc0*/  @!P1 IMAD.MOV R136, RZ, RZ, -R136 ;  /* 0x000000ffff889224 */ /* 0x000fe200078e0a88 */
[----:B------:R-:W-:Y:S01]  /*6bd0*/  ISETP.GE.AND P0, PT, R143, RZ, PT ;  /* 0x000000ff8f00720c */ /* 0x000fe20003f06270 */
[----:B------:R-:W-:-:S02]  /*6be0*/  @!P3 IMAD.MOV R137, RZ, RZ, -R137 ;  /* 0x000000ffff89b224 */ /* 0x000fc400078e0a89 */
[----:B------:R-:W4:Y:S01]  /*6bf0*/  LDC R98, c[0x0][0x240] ;  /* 0x00009000ff627b82 */ /* 0x000f220000000800 */
[--C-:B------:R-:W-:Y:S01]  /*6c00*/  @!P5 IMAD.IADD R139, R139, 0x1, -R8.reuse ;  /* 0x000000018b8bd824 */ /* 0x100fe200078e0a08 */
[----:B------:R-:W-:Y:S01]  /*6c10*/  ISETP.GE.AND P5, PT, R142, RZ, PT ;  /* 0x000000ff8e00720c */ /* 0x000fe20003fa6270 */
[----:B------:R-:W-:Y:S01]  /*6c20*/  UIADD3.64 UR14, UR4, 0x380, URZ ;  /* 0x00000380040e7897 */ /* 0x000fe2000fffe03f */
[----:B-1----:R-:W-:Y:S01]  /*6c30*/  LOP3.LUT R216, R216, 0x7f, RZ, 0xc0, !PT ;  /* 0x0000007fd8d87812 */ /* 0x002fe200078ec0ff */
[----:B------:R-:W-:Y:S01]  /*6c40*/  UIADD3.64 UR10, UR4, 0x400, URZ ;  /* 0x00000400040a7897 */ /* 0x000fe2000fffe03f */
[----:B------:R-:W-:Y:S01]  /*6c50*/  @!P6 IMAD.MOV R11, RZ, RZ, -R11 ;  /* 0x000000ffff0be224 */ /* 0x000fe200078e0a0b */
[----:B------:R-:W-:Y:S01]  /*6c60*/  ISETP.NE.AND P6, PT, R185, RZ, PT ;  /* 0x000000ffb900720c */ /* 0x000fe20003fc5270 */
[----:B------:R-:W-:Y:S01]  /*6c70*/  @!P4 IMAD.IADD R141, R141, 0x1, -R8 ;  /* 0x000000018d8dc824 */ /* 0x000fe200078e0a08 */
[----:B------:R-:W-:Y:S01]  /*6c80*/  LOP3.LUT R185, RZ, R185, RZ, 0x33, !PT ;  /* 0x000000b9ffb97212 */ /* 0x000fe200078e33ff */
[----:B---3--:R-:W-:Y:S01]  /*6c90*/  IMAD R192, R216, R218, RZ ;  /* 0x000000dad8c07224 */ /* 0x008fe200078e02ff */
[----:B------:R-:W-:Y:S01]  /*6ca0*/  UIADD3.64 UR14, UR4, 0x480, URZ ;  /* 0x00000480040e7897 */ /* 0x000fe2000fffe03f */
[----:B------:R-:W-:Y:S01]  /*6cb0*/  IMAD.MOV.U32 R8, RZ, RZ, R139 ;  /* 0x000000ffff087224 */ /* 0x000fe200078e008b */
[C---:B------:R-:W-:Y:S01]  /*6cc0*/  SEL R191, R185.reuse, R0, !P6 ;  /* 0x00000000b9bf7207 */ /* 0x040fe20007000000 */
[----:B------:R-:W-:Y:S01]  /*6cd0*/  IMAD.MOV.U32 R9, RZ, RZ, R141 ;  /* 0x000000ffff097224 */ /* 0x000fe200078e008d */
[----:B--2---:R-:W-:Y:S01]  /*6ce0*/  LEA R2, P4, R192, R118, 0x1 ;  /* 0x00000076c0027211 */ /* 0x004fe200078808ff */
[----:B------:R-:W-:Y:S01]  /*6cf0*/  @!P5 IMAD.MOV R8, RZ, RZ, -R8 ;  /* 0x000000ffff08d224 */ /* 0x000fe200078e0a08 */
[C---:B------:R-:W-:Y:S01]  /*6d00*/  SEL R118, R185.reuse, R16, !P6 ;  /* 0x00000010b9767207 */ /* 0x040fe20007000000 */
[----:B------:R-:W-:Y:S01]  /*6d10*/  @!P0 IMAD.MOV R9, RZ, RZ, -R9 ;  /* 0x000000ffff098224 */ /* 0x000fe200078e0a09 */
[C---:B------:R-:W-:Y:S01]  /*6d20*/  SEL R154, R185.reuse, R101, !P6 ;  /* 0x00000065b99a7207 */ /* 0x040fe20007000000 */
[----:B------:R-:W1:Y:S01]  /*6d30*/  LDC R216, c[0x0][0x238] ;  /* 0x00008e00ffd87b82 */ /* 0x000e620000000800 */
[C---:B------:R-:W-:Y:S01]  /*6d40*/  SEL R4, R185.reuse, R4, !P6 ;  /* 0x00000004b9047207 */ /* 0x040fe20007000000 */
[----:B------:R-:W-:Y:S01]  /*6d50*/  UIADD3.64 UR10, UR4, 0x500, URZ ;  /* 0x00000500040a7897 */ /* 0x000fe2000fffe03f */
[----:B------:R-:W-:Y:S01]  /*6d60*/  SEL R101, R185, R34, !P6 ;  /* 0x00000022b9657207 */ /* 0x000fe20007000000 */
[----:B----4-:R-:W-:Y:S01]  /*6d70*/  IMAD R191, R191, R98, RZ ;  /* 0x00000062bfbf7224 */ /* 0x010fe200078e02ff */
[----:B0-----:R-:W-:Y:S01]  /*6d80*/  LEA R16, P0, R5, R6, 0x1 ;  /* 0x0000000605107211 */ /* 0x001fe200078008ff */
[----:B------:R-:W-:Y:S01]  /*6d90*/  UIADD3.64 UR14, UR4, 0x580, URZ ;  /* 0x00000580040e7897 */ /* 0x000fe2000fffe03f */
[C---:B------:R-:W-:Y:S01]  /*6da0*/  SEL R12, R185.reuse, R12, !P6 ;  /* 0x0000000cb90c7207 */ /* 0x040fe20007000000 */
        /* <DEDUP_REMOVED lines=38> */
[----:B------:R-:W-:Y:S01]  /*7010*/  IMAD R48, R48, R98, RZ ;  /* 0x0000006230307224 */ /* 0x000fe200078e02ff */
[C---:B------:R-:W-:Y:S01]  /*7020*/  SEL R39, R185.reuse, R24, !P6 ;  /* 0x00000018b9277207 */ /* 0x040fe20007000000 */
[----:B------:R-:W-:Y:S01]  /*7030*/  IMAD R46, R46, R98, RZ ;  /* 0x000000622e2e7224 */ /* 0x000fe200078e02ff */
[----:B------:R-:W-:Y:S01]  /*7040*/  SEL R152, R185, R100, !P6 ;  /* 0x00000064b9987207 */ /* 0x000fe20007000000 */
[----:B------:R-:W-:Y:S01]  /*7050*/  IMAD R45, R45, R98, RZ ;  /* 0x000000622d2d7224 */ /* 0x000fe200078e02ff */
[----:B------:R-:W-:Y:S01]  /*7060*/  SEL R18, R185, R18, !P6 ;  /* 0x00000012b9127207 */ /* 0x000fe20007000000 */
[----:B------:R-:W-:Y:S01]  /*7070*/  IMAD R39, R39, R98, RZ ;  /* 0x0000006227277224 */ /* 0x000fe200078e02ff */
        /* <DEDUP_REMOVED lines=16> */
[----:B------:R-:W-:-:S02]  /*7180*/  SEL R35, R185, R35, !P6 ;  /* 0x00000023b9237207 */ /* 0x000fc40007000000 */
[C---:B------:R-:W-:Y:S02]  /*7190*/  SEL R32, R185.reuse, R32, !P6 ;  /* 0x00000020b9207207 */ /* 0x040fe40007000000 */
[C---:B------:R-:W-:Y:S02]  /*71a0*/  SEL R38, R185.reuse, R38, !P6 ;  /* 0x00000026b9267207 */ /* 0x040fe40007000000 */
[C---:B------:R-:W-:Y:S02]  /*71b0*/  SEL R51, R185.reuse, R51, !P6 ;  /* 0x00000033b9337207 */ /* 0x040fe40007000000 */
[C---:B------:R-:W-:Y:S02]  /*71c0*/  SEL R52, R185.reuse, R52, !P6 ;  /* 0x00000034b9347207 */ /* 0x040fe40007000000 */
[C---:B------:R-:W-:Y:S02]  /*71d0*/  SEL R53, R185.reuse, R53, !P6 ;  /* 0x00000035b9357207 */ /* 0x040fe40007000000 */
        /* <DEDUP_REMOVED lines=15> */
[----:B------:R-:W-:Y:S01]  /*72d0*/  SEL R158, R185, R69, !P6 ;  /* 0x00000045b99e7207 */ /* 0x000fe20007000000 */
[----:B------:R-:W-:Y:S01]  /*72e0*/  IMAD R69, R67, R98, RZ ;  /* 0x0000006243457224 */ /* 0x000fe200078e02ff */
[C---:B------:R-:W-:Y:S01]  /*72f0*/  SEL R159, R185.reuse, R70, !P6 ;  /* 0x00000046b99f7207 */ /* 0x040fe20007000000 */
[-C--:B------:R-:W-:Y:S01]  /*7300*/  IMAD R70, R66, R98.reuse, RZ ;  /* 0x0000006242467224 */ /* 0x080fe200078e02ff */
[C---:B------:R-:W-:Y:S01]  /*7310*/  SEL R160, R185.reuse, R71, !P6 ;  /* 0x00000047b9a07207 */ /* 0x040fe20007000000 */
[----:B------:R-:W-:Y:S01]  /*7320*/  IMAD R71, R156, R98, RZ ;  /* 0x000000629c477224 */ /* 0x000fe200078e02ff */
[----:B------:R-:W-:Y:S01]  /*7330*/  SEL R161, R185, R72, !P6 ;  /* 0x00000048b9a17207 */ /* 0x000fe20007000000 */
        /* <DEDUP_REMOVED lines=31> */
[C---:B------:R-:W-:Y:S01]  /*7530*/  SEL R44, R185.reuse, R14, !P6 ;  /* 0x0000000eb92c7207 */ /* 0x040fe20007000000 */
[-C--:B------:R-:W-:Y:S01]  /*7540*/  IMAD R68, R68, R98.reuse, RZ ;  /* 0x0000006244447224 */ /* 0x080fe200078e02ff */
[----:B------:R-:W-:Y:S01]  /*7550*/  SEL R43, R185, R93, !P6 ;  /* 0x0000005db92b7207 */ /* 0x000fe20007000000 */
[----:B------:R-:W-:Y:S01]  /*7560*/  IMAD R93, R143, R98, RZ ;  /* 0x000000628f5d7224 */ /* 0x000fe200078e02ff */
[C---:B------:R-:W-:Y:S01]  /*7570*/  SEL R42, R185.reuse, R92, !P6 ;  /* 0x0000005cb92a7207 */ /* 0x040fe20007000000 */
[-C--:B------:R-:W-:Y:S01]  /*7580*/  IMAD R92, R144, R98.reuse, RZ ;  /* 0x00000062905c7224 */ /* 0x080fe200078e02ff */
[----:B------:R-:W-:Y:S01]  /*7590*/  SEL R41, R185, R91, !P6 ;  /* 0x0000005bb9297207 */ /* 0x000fe20007000000 */
[-C--:B------:R-:W-:Y:S01]  /*75a0*/  IMAD R91, R145, R98.reuse, RZ ;  /* 0x00000062915b7224 */ /* 0x080fe200078e02ff */
[----:B------:R-:W-:Y:S01]  /*75b0*/  SEL R40, R185, R89, !P6 ;  /* 0x00000059b9287207 */ /* 0x000fe20007000000 */
[-C--:B------:R-:W-:Y:S01]  /*75c0*/  IMAD R89, R147, R98.reuse, RZ ;  /* 0x0000006293597224 */ /* 0x080fe200078e02ff */
[----:B------:R-:W-:Y:S01]  /*75d0*/  SEL R24, R185, R95, !P6 ;  /* 0x0000005fb9187207 */ /* 0x000fe20007000000 */
[----:B------:R-:W-:Y:S01]  /*75e0*/  IMAD R95, R141, R98, RZ ;  /* 0x000000628d5f7224 */ /* 0x000fe200078e02ff */
[C---:B------:R-:W-:Y:S01]  /*75f0*/  SEL R26, R185.reuse, R94, !P6 ;  /* 0x0000005eb91a7207 */ /* 0x040fe20007000000 */
[----:B------:R-:W-:Y:S01]  /*7600*/  IMAD R94, R142, R98, RZ ;  /* 0x000000628e5e7224 */ /* 0x000fe200078e02ff */
[C---:B------:R-:W-:Y:S01]  /*7610*/  SEL R30, R185.reuse, R90, !P6 ;  /* 0x0000005ab91e7207 */ /* 0x040fe20007000000 */
[----:B------:R-:W-:Y:S01]  /*7620*/  IMAD R90, R146, R98, RZ ;  /* 0x00000062925a7224 */ /* 0x000fe200078e02ff */
[C---:B------:R-:W-:Y:S01]  /*7630*/  SEL R33, R185.reuse, R36, !P6 ;  /* 0x00000024b9217207 */ /* 0x040fe20007000000 */
[----:B------:R-:W-:Y:S01]  /*7640*/  IMAD R67, R158, R98, RZ ;  /* 0x000000629e437224 */ /* 0x000fe200078e02ff */
[C---:B------:R-:W-:Y:S01]  /*7650*/  SEL R148, R185.reuse, R96, !P6 ;  /* 0x00000060b9947207 */ /* 0x040fe20007000000 */
[-C--:B------:R-:W-:Y:S01]  /*7660*/  IMAD R96, R140, R98.reuse, RZ ;  /* 0x000000628c607224 */ /* 0x080fe200078e02ff */
[----:B------:R-:W-:Y:S01]  /*7670*/  SEL R151, R185, R97, !P6 ;  /* 0x00000061b9977207 */ /* 0x000fe20007000000 */
[-C--:B------:R-:W-:Y:S01]  /*7680*/  IMAD R97, R139, R98.reuse, RZ ;  /* 0x000000628b617224 */ /* 0x080fe200078e02ff */
[C---:B------:R-:W-:Y:S01]  /*7690*/  SEL R153, R185.reuse, R99, !P6 ;  /* 0x00000063b9997207 */ /* 0x040fe20007000000 */
[-C--:B------:R-:W-:Y:S01]  /*76a0*/  IMAD R99, R38, R98.reuse, RZ ;  /* 0x0000006226637224 */ /* 0x080fe200078e02ff */
[----:B------:R-:W-:Y:S01]  /*76b0*/  SEL R105, R185, R105, !P6 ;  /* 0x00000069b9697207 */ /* 0x000fe20007000000 */
        /* <DEDUP_REMOVED lines=29> */
[----:B------:R-:W-:Y:S01]  /*7890*/  SEL R3, R185, R88, !P6 ;  /* 0x00000058b9037207 */ /* 0x000fe20007000000 */
[----:B------:R-:W-:Y:S01]  /*78a0*/  IMAD R88, R149, R98, RZ ;  /* 0x0000006295587224 */ /* 0x000fe200078e02ff */
[----:B------:R-:W-:Y:S01]  /*78b0*/  SEL R116, R185, R116, !P6 ;  /* 0x00000074b9747207 */ /* 0x000fe20007000000 */
[-C--:B------:R-:W-:Y:S01]  /*78c0*/  IMAD R51, R155, R98.reuse, RZ ;  /* 0x000000629b337224 */ /* 0x080fe200078e02ff */
[C---:B------:R-:W-:Y:S01]  /*78d0*/  SEL R117, R185.reuse, R117, !P6 ;  /* 0x00000075b9757207 */ /* 0x040fe20007000000 */
[----:B------:R-:W-:Y:S01]  /*78e0*/  IMAD R50, R50, R98, RZ ;  /* 0x0000006232327224 */ /* 0x000fe200078e02ff */
[----:B------:R-:W-:Y:S01]  /*78f0*/  SEL R100, R185, R28, !P6 ;  /* 0x0000001cb9647207 */ /* 0x000fe20007000000 */
[----:B------:R-:W-:Y:S01]  /*7900*/  IMAD R49, R49, R98, RZ ;  /* 0x0000006231317224 */ /* 0x000fe200078e02ff */
[----:B------:R-:W-:Y:S01]  /*7910*/  SEL R120, R185, R120, !P6 ;  /* 0x00000078b9787207 */ /* 0x000fe20007000000 */
[-C--:B------:R-:W-:Y:S01]  /*7920*/  IMAD R47, R47, R98.reuse, RZ ;  /* 0x000000622f2f7224 */ /* 0x080fe200078e02ff */
[C---:B------:R-:W-:Y:S01]  /*7930*/  SEL R121, R185.reuse, R121, !P6 ;  /* 0x00000079b9797207 */ /* 0x040fe20007000000 */
[-C--:B------:R-:W-:Y:S01]  /*7940*/  IMAD R44, R44, R98.reuse, RZ ;  /* 0x000000622c2c7224 */ /* 0x080fe200078e02ff */
[----:B------:R-:W-:Y:S01]  /*7950*/  SEL R123, R185, R123, !P6 ;  /* 0x0000007bb97b7207 */ /* 0x000fe20007000000 */
[----:B------:R-:W-:Y:S01]  /*7960*/  IMAD R43, R43, R98, RZ ;  /* 0x000000622b2b7224 */ /* 0x000fe200078e02ff */
[C---:B------:R-:W-:Y:S01]  /*7970*/  SEL R122, R185.reuse, R122, !P6 ;  /* 0x0000007ab97a7207 */ /* 0x040fe20007000000 */
[----:B------:R-:W-:Y:S01]  /*7980*/  IMAD R42, R42, R98, RZ ;  /* 0x000000622a2a7224 */ /* 0x000fe200078e02ff */
[----:B------:R-:W-:Y:S01]  /*7990*/  SEL R124, R185, R124, !P6 ;  /* 0x0000007cb97c7207 */ /* 0x000fe20007000000 */
[-C--:B------:R-:W-:Y:S01]  /*79a0*/  IMAD R41, R41, R98.reuse, RZ ;  /* 0x0000006229297224 */ /* 0x080fe200078e02ff */
[----:B------:R-:W-:Y:S01]  /*79b0*/  SEL R174, R185, R125, !P6 ;  /* 0x0000007db9ae7207 */ /* 0x000fe20007000000 */
        /* <DEDUP_REMOVED lines=25> */
[C---:B------:R-:W-:Y:S01]  /*7b50*/  SEL R188, R185.reuse, R138, !P6 ;  /* 0x0000008ab9bc7207 */ /* 0x040fe20007000000 */
[----:B------:R-:W-:Y:S01]  /*7b60*/  IMAD R138, R12, R98, RZ ;  /* 0x000000620c8a7224 */ /* 0x000fe200078e02ff */
[----:B------:R-:W-:Y:S01]  /*7b70*/  SEL R189, R185, R8, !P6 ;  /* 0x00000008b9bd7207 */ /* 0x000fe20007000000 */
[-C--:B------:R-:W-:Y:S01]  /*7b80*/  IMAD R118, R37, R98.reuse, RZ ;  /* 0x0000006225767224 */ /* 0x080fe200078e02ff */
[----:B------:R-:W-:Y:S01]  /*7b90*/  SEL R190, R185, R9, !P6 ;  /* 0x00000009b9be7207 */ /* 0x000fe20007000000 */
[-C--:B------:R-:W-:Y:S01]  /*7ba0*/  IMAD R185, R4, R98.reuse, RZ ;  /* 0x0000006204b97224 */ /* 0x080fe200078e02ff */
[----:B------:R-:W-:Y:S01]  /*7bb0*/  LEA.HI.X.SX32 R17, R5, R7, 0x1, P0 ;  /* 0x0000000705117211 */ /* 0x000fe200000f0eff */
[----:B------:R-:W-:Y:S01]  /*7bc0*/  IMAD R5, R101, R98, RZ ;  /* 0x0000006265057224 */ /* 0x000fe200078e02ff */
[----:B------:R-:W-:Y:S01]  /*7bd0*/  LEA R101, P2, R191, R2, 0x1 ;  /* 0x00000002bf657211 */ /* 0x000fe200078408ff */
[-C--:B------:R-:W-:Y:S01]  /*7be0*/  IMAD R37, R26, R98.reuse, RZ ;  /* 0x000000621a257224 */ /* 0x080fe200078e02ff */
[----:B------:R-:W-:Y:S01]  /*7bf0*/  LEA.HI.X.SX32 R0, R192, R119, 0x1, P4 ;  /* 0x00000077c0007211 */ /* 0x000fe200020f0eff */
[----:B------:R-:W-:Y:S01]  /*7c00*/  IMAD R26, R102, R98, RZ ;  /* 0x00000062661a7224 */ /* 0x000fe200078e02ff */
[-C--:B------:R-:W-:Y:S01]  /*7c10*/  LEA R103, P3, R185, R2.reuse, 0x1 ;  /* 0x00000002b9677211 */ /* 0x080fe200078608ff */
[----:B------:R0:W-:Y:S01]  /*7c20*/  STL [R1+0xd70], R101 ;  /* 0x000d706501007387 */ /* 0x0001e20000100800 */
[----:B------:R-:W-:Y:S01]  /*7c30*/  LEA R102, P4, R138, R2, 0x1 ;  /* 0x000000028a667211 */ /* 0x000fe200078808ff */
[----:B------:R-:W-:Y:S01]  /*7c40*/  IMAD R135, R18, R98, RZ ;  /* 0x0000006212877224 */ /* 0x000fe200078e02ff */
[----:B------:R-:W-:Y:S01]  /*7c50*/  LEA R14, P1, R10, R6, 0x1 ;  /* 0x000000060a0e7211 */ /* 0x000fe200078208ff */
[----:B------:R2:W-:Y:S01]  /*7c60*/  STL [R1+0x188], R103 ;  /* 0x0001886701007387 */ /* 0x0005e20000100800 */
[----:B------:R-:W-:Y:S01]  /*7c70*/  IMAD R119, R32, R98, RZ ;  /* 0x0000006220777224 */ /* 0x000fe200078e02ff */
[----:B------:R-:W-:-:S02]  /*7c80*/  CS2R R158, SRZ ;  /* 0x00000000009e7805 */ /* 0x000fc4000001ff00 */
[----:B------:R-:W-:Y:S01]  /*7c90*/  LEA.HI.X.SX32 R15, R10, R7, 0x1, P1 ;  /* 0x000000070a0f7211 */ /* 0x000fe200008f0eff */
[----:B------:R3:W-:Y:S01]  /*7ca0*/  STL [R1+0x190], R102 ;  /* 0x0001906601007387 */ /* 0x0007e20000100800 */
[----:B------:R-:W-:Y:S01]  /*7cb0*/  IMAD R40, R40, R98, RZ ;  /* 0x0000006228287224 */ /* 0x000fe200078e02ff */
[----:B0-----:R-:W-:Y:S01]  /*7cc0*/  LEA R101, P5, R137, R2, 0x1 ;  /* 0x0000000289657211 */ /* 0x001fe200078a08ff */
[-C--:B------:R-:W-:Y:S01]  /*7cd0*/  IMAD R38, R24, R98.reuse, RZ ;  /* 0x0000006218267224 */ /* 0x080fe200078e02ff */
[----:B------:R-:W-:Y:S01]  /*7ce0*/  CS2R R160, SRZ ;  /* 0x0000000000a07805 */ /* 0x000fe2000001ff00 */
[----:B------:R-:W-:Y:S01]  /*7cf0*/  IMAD R36, R30, R98, RZ ;  /* 0x000000621e247224 */ /* 0x000fe200078e02ff */
[----:B--2---:R-:W-:Y:S01]  /*7d00*/  LEA R103, P6, R136, R2, 0x1 ;  /* 0x0000000288677211 */ /* 0x004fe200078c08ff */
[----:B------:R0:W-:Y:S01]  /*7d10*/  STL [R1+0x198], R101 ;  /* 0x0001986501007387 */ /* 0x0001e20000100800 */
[----:B------:R-:W-:Y:S01]  /*7d20*/  IMAD R35, R33, R98, RZ ;  /* 0x0000006221237224 */ /* 0x000fe200078e02ff */
[----:B------:R-:W-:-:S02]  /*7d30*/  CS2R R162, SRZ ;  /* 0x0000000000a27805 */ /* 0x000fc4000001ff00 */
[----:B---3--:R-:W-:Y:S01]  /*7d40*/  LEA R102, P0, R135, R2, 0x1 ;  /* 0x0000000287667211 */ /* 0x008fe200078008ff */
[----:B------:R2:W-:Y:S01]  /*7d50*/  STL [R1+0x1a0], R103 ;  /* 0x0001a06701007387 */ /* 0x0005e20000100800 */
[-C--:B------:R-:W-:Y:S01]  /*7d60*/  IMAD R34, R148, R98.reuse, RZ ;  /* 0x0000006294227224 */ /* 0x080fe200078e02ff */
[----:B------:R-:W-:Y:S01]  /*7d70*/  CS2R R164, SRZ ;  /* 0x0000000000a47805 */ /* 0x000fe2000001ff00 */
[-C--:B------:R-:W-:Y:S01]  /*7d80*/  IMAD R33, R151, R98.reuse, RZ ;  /* 0x0000006297217224 */ /* 0x080fe200078e02ff */
[----:B------:R3:W-:Y:S01]  /*7d90*/  STL [R1+0x1a8], R102 ;  /* 0x0001a86601007387 */ /* 0x0007e20000100800 */
[----:B------:R-:W-:Y:S01]  /*7da0*/  IMAD R32, R152, R98, RZ ;  /* 0x0000006298207224 */ /* 0x000fe200078e02ff */
[----:B0-----:R-:W-:Y:S01]  /*7db0*/  LEA R101, P1, R134, R2, 0x1 ;  /* 0x0000000286657211 */ /* 0x001fe200078208ff */
[-C--:B------:R-:W-:Y:S01]  /*7dc0*/  IMAD R31, R153, R98.reuse, RZ ;  /* 0x00000062991f7224 */ /* 0x080fe200078e02ff */
[----:B------:R-:W-:Y:S01]  /*7dd0*/  CS2R R152, SRZ ;  /* 0x0000000000987805 */ /* 0x000fe2000001ff00 */
[----:B------:R-:W-:Y:S01]  /*7de0*/  IMAD R30, R154, R98, RZ ;  /* 0x000000629a1e7224 */ /* 0x000fe200078e02ff */
[----:B--2---:R-:W-:Y:S01]  /*7df0*/  LEA.HI.X.SX32 R103, R191, R0, 0x1, P2 ;  /* 0x00000000bf677211 */ /* 0x004fe200010f0eff */
        /* <DEDUP_REMOVED lines=10> */
[----:B0-----:R-:W-:Y:S01]  /*7ea0*/  LEA.HI.X.SX32 R101, R185, R0, 0x1, P3 ;  /* 0x00000000b9657211 */ /* 0x001fe200018f0eff */
[-C--:B------:R-:W-:Y:S01]  /*7eb0*/  IMAD R23, R107, R98.reuse, RZ ;  /* 0x000000626b177224 */ /* 0x080fe200078e02ff */
[----:B------:R-:W-:Y:S01]  /*7ec0*/  CS2R R156, SRZ ;  /* 0x00000000009c7805 */ /* 0x000fe2000001ff00 */
[----:B------:R-:W-:Y:S01]  /*7ed0*/  IMAD R22, R108, R98, RZ ;  /* 0x000000626c167224 */ /* 0x000fe200078e02ff */
[----:B--2---:R-:W-:Y:S01]  /*7ee0*/  LEA R103, P3, R132, R2, 0x1 ;  /* 0x0000000284677211 */ /* 0x004fe200078608ff */
[----:B------:R0:W-:Y:S01]  /*7ef0*/  STL [R1+0x184], R101 ;  /* 0x0001846501007387 */ /* 0x0001e20000100800 */
[----:B------:R-:W-:Y:S01]  /*7f00*/  IMAD R21, R109, R98, RZ ;  /* 0x000000626d157224 */ /* 0x000fe200078e02ff */
[----:B------:R-:W-:-:S02]  /*7f10*/  CS2R R168, SRZ ;  /* 0x0000000000a87805 */ /* 0x000fc4000001ff00 */
[----:B---3--:R-:W-:Y:S01]  /*7f20*/  LEA.HI.X.SX32 R102, R138, R0, 0x1, P4 ;  /* 0x000000008a667211 */ /* 0x008fe200020f0eff */
        /* <DEDUP_REMOVED lines=76> */
[----:B------:R-:W-:Y:S01]  /*83f0*/  IMAD R190, R190, R98, RZ ;  /* 0x00000062bebe7224 */ /* 0x000fe200078e02ff */
[----:B------:R-:W-:Y:S01]  /*8400*/  CS2R R140, SRZ ;  /* 0x00000000008c7805 */ /* 0x000fe2000001ff00 */
[C---:B-1----:R-:W-:Y:S01]  /*8410*/  IMAD R98, R216.reuse, 0x7f, RZ ;  /* 0x0000007fd8627824 */ /* 0x042fe200078e02ff */
[----:B------:R1:W-:Y:S01]  /*8420*/  STL [R1+0x200], R102 ;  /* 0x0002006601007387 */ /* 0x0003e20000100800 */
[----:B------:R-:W-:Y:S01]  /*8430*/  IMAD R100, R216, 0x7e, RZ ;  /* 0x0000007ed8647824 */ /* 0x000fe200078e02ff */
[----:B0-----:R-:W-:Y:S02]  /*8440*/  LEA.HI.X.SX32 R101, R130, R0, 0x1, P5 ;  /* 0x0000000082657211 */ /* 0x001fe400028f0eff */
[----:B------:R-:W-:Y:S02]  /*8450*/  CS2R R130, SRZ ;  /* 0x0000000000827805 */ /* 0x000fe4000001ff00 */
[----:B------:R-:W-:-:S02]  /*8460*/  CS2R R142, SRZ ;  /* 0x00000000008e7805 */ /* 0x000fc4000001ff00 */
[----:B------:R-:W-:Y:S02]  /*8470*/  CS2R R144, SRZ ;  /* 0x0000000000907805 */ /* 0x000fe4000001ff00 */
[----:B--2---:R-:W-:Y:S01]  /*8480*/  LEA R103, P5, R118, R2, 0x1 ;  /* 0x0000000276677211 */ /* 0x004fe200078a08ff */
[----:B------:R0:W-:Y:S01]  /*8490*/  STL [R1+0x1cc], R101 ;  /* 0x0001cc6501007387 */ /* 0x0001e20000100800 */
[----:B------:R-:W-:Y:S02]  /*84a0*/  CS2R R146, SRZ ;  /* 0x0000000000927805 */ /* 0x000fe4000001ff00 */
[----:B------:R-:W-:Y:S02]  /*84b0*/  CS2R R148, SRZ ;  /* 0x0000000000947805 */ /* 0x000fe4000001ff00 */
[----:B-1----:R-:W-:Y:S01]  /*84c0*/  LEA.HI.X.SX32 R102, R129, R0, 0x1, P6 ;  /* 0x0000000081667211 */ /* 0x002fe200030f0eff */
[----:B------:R1:W-:Y:S01]  /*84d0*/  STL [R1+0x208], R103 ;  /* 0x0002086701007387 */ /* 0x0003e20000100800 */
[----:B------:R-:W-:-:S03]  /*84e0*/  CS2R R150, SRZ ;  /* 0x0000000000967805 */ /* 0x000fc6000001ff00 */
[----:B------:R2:W-:Y:S01]  /*84f0*/  STL [R1+0x1d4], R102 ;  /* 0x0001d46601007387 */ /* 0x0005e20000100800 */
[----:B0-----:R-:W-:Y:S02]  /*8500*/  LEA R101, P6, R99, R2, 0x1 ;  /* 0x0000000263657211 */ /* 0x001fe400078c08ff */
[----:B-1----:R-:W-:-:S03]  /*8510*/  LEA.HI.X.SX32 R103, R128, R0, 0x1, P0 ;  /* 0x0000000080677211 */ /* 0x002fc600000f0eff */
[----:B------:R0:W-:Y:S01]  /*8520*/  STL [R1+0x210], R101 ;  /* 0x0002106501007387 */ /* 0x0001e20000100800 */
[----:B------:R-:W-:Y:S02]  /*8530*/  LEA.HI.X.SX32 R99, R99, R0, 0x1, P6 ;  /* 0x0000000063637211 */ /* 0x000fe400030f0eff */
[----:B------:R-:W-:Y:S02]  /*8540*/  CS2R R128, SRZ ;  /* 0x0000000000807805 */ /* 0x000fe4000001ff00 */
[----:B--2---:R-:W-:Y:S01]  /*8550*/  LEA R102, P0, R97, R2, 0x1 ;  /* 0x0000000261667211 */ /* 0x004fe200078008ff */
[----:B------:R1:W-:Y:S04]  /*8560*/  STL [R1+0x1dc], R103 ;  /* 0x0001dc6701007387 */ /* 0x0003e80000100800 */
[----:B------:R2:W-:Y:S01]  /*8570*/  STL [R1+0x218], R102 ;  /* 0x0002186601007387 */ /* 0x0005e20000100800 */
[----:B0-----:R-:W-:-:S02]  /*8580*/  LEA.HI.X.SX32 R101, R127, R0, 0x1, P1 ;  /* 0x000000007f657211 */ /* 0x001fc400008f0eff */
[----:B-1----:R-:W-:-:S03]  /*8590*/  LEA R103, P1, R96, R2, 0x1 ;  /* 0x0000000260677211 */ /* 0x002fc600078208ff */
[----:B------:R0:W-:Y:S01]  /*85a0*/  STL [R1+0x1e4], R101 ;  /* 0x0001e46501007387 */ /* 0x0001e20000100800 */
[----:B--2---:R-:W-:-:S03]  /*85b0*/  LEA.HI.X.SX32 R102, R126, R0, 0x1, P2 ;  /* 0x000000007e667211 */ /* 0x004fc600010f0eff */
[----:B------:R1:W-:Y:S01]  /*85c0*/  STL [R1+0x220], R103 ;  /* 0x0002206701007387 */ /* 0x0003e20000100800 */
[----:B------:R-:W-:-:S03]  /*85d0*/  CS2R R126, SRZ ;  /* 0x00000000007e7805 */ /* 0x000fc6000001ff00 */
[----:B------:R2:W-:Y:S01]  /*85e0*/  STL [R1+0x1ec], R102 ;  /* 0x0001ec6601007387 */ /* 0x0005e20000100800 */
[----:B0-----:R-:W-:Y:S02]  /*85f0*/  LEA R101, P2, R95, R2, 0x1 ;  /* 0x000000025f657211 */ /* 0x001fe400078408ff */
[----:B-1----:R-:W-:-:S03]  /*8600*/  LEA.HI.X.SX32 R103, R125, R0, 0x1, P3 ;  /* 0x000000007d677211 */ /* 0x002fc600018f0eff */
[----:B------:R0:W-:Y:S01]  /*8610*/  STL [R1+0x228], R101 ;  /* 0x0002286501007387 */ /* 0x0001e20000100800 */
[----:B------:R-:W-:Y:S02]  /*8620*/  LEA.HI.X.SX32 R95, R95, R0, 0x1, P2 ;  /* 0x000000005f5f7211 */ /* 0x000fe400010f0eff */
[----:B--2---:R-:W-:Y:S01]  /*8630*/  LEA R102, P3, R94, R2, 0x1 ;  /* 0x000000025e667211 */ /* 0x004fe200078608ff */
[----:B------:R1:W-:Y:S04]  /*8640*/  STL [R1+0x1f4], R103 ;  /* 0x0001f46701007387 */ /* 0x0003e80000100800 */
[----:B------:R2:W-:Y:S01]  /*8650*/  STL [R1+0x230], R102 ;  /* 0x0002306601007387 */ /* 0x0005e20000100800 */
[----:B0-----:R-:W-:Y:S02]  /*8660*/  LEA.HI.X.SX32 R101, R119, R0, 0x1, P4 ;  /* 0x0000000077657211 */ /* 0x001fe400020f0eff */
[----:B-1----:R-:W-:-:S03]  /*8670*/  LEA R103, P4, R93, R2, 0x1 ;  /* 0x000000025d677211 */ /* 0x002fc600078808ff */
[----:B------:R0:W-:Y:S01]  /*8680*/  STL [R1+0x1fc], R101 ;  /* 0x0001fc6501007387 */ /* 0x0001e20000100800 */
[----:B--2---:R-:W-:-:S03]  /*8690*/  LEA.HI.X.SX32 R102, R118, R0, 0x1, P5 ;  /* 0x0000000076667211 */ /* 0x004fc600028f0eff */
[----:B------:R-:W-:Y:S01]  /*86a0*/  STL [R1+0x238], R103 ;  /* 0x0002386701007387 */ /* 0x000fe20000100800 */
[----:B------:R-:W-:-:S03]  /*86b0*/  CS2R R118, SRZ ;  /* 0x0000000000767805 */ /* 0x000fc6000001ff00 */
[----:B------:R1:W-:Y:S01]  /*86c0*/  STL [R1+0x204], R102 ;  /* 0x0002046601007387 */ /* 0x0003e20000100800 */
[----:B0-----:R-:W-:-:S04]  /*86d0*/  LEA R101, P5, R92, R2, 0x1 ;  /* 0x000000025c657211 */ /* 0x001fc800078a08ff */
[----:B------:R-:W-:Y:S01]  /*86e0*/  LEA.HI.X.SX32 R92, R92, R0, 0x1, P5 ;  /* 0x000000005c5c7211 */ /* 0x000fe200028f0eff */
[----:B------:R0:W-:Y:S01]  /*86f0*/  STL [R1+0x240], R101 ;  /* 0x0002406501007387 */ /* 0x0001e20000100800 */
[----:B-1----:R-:W-:-:S03]  /*8700*/  LEA R102, P6, R91, R2, 0x1 ;  /* 0x000000025b667211 */ /* 0x002fc600078c08ff */
[----:B------:R1:W-:Y:S04]  /*8710*/  STL [R1+0x20c], R99 ;  /* 0x00020c6301007387 */ /* 0x0003e80000100800 */
[----:B------:R2:W-:Y:S01]  /*8720*/  STL [R1+0x248], R102 ;  /* 0x0002486601007387 */ /* 0x0005e20000100800 */
[-C--:B0-----:R-:W-:Y:S02]  /*8730*/  LEA.HI.X.SX32 R101, R97, R0.reuse, 0x1, P0 ;  /* 0x0000000061657211 */ /* 0x081fe400000f0eff */
[----:B------:R-:W-:Y:S02]  /*8740*/  LEA.HI.X.SX32 R97, R96, R0, 0x1, P1 ;  /* 0x0000000060617211 */ /* 0x000fe400008f0eff */
[-C--:B-1----:R-:W-:Y:S01]  /*8750*/  LEA R99, P0, R90, R2.reuse, 0x1 ;  /* 0x000000025a637211 */ /* 0x082fe200078008ff */
[----:B------:R-:W-:Y:S01]  /*8760*/  STL [R1+0x214], R101 ;  /* 0x0002146501007387 */ /* 0x000fe20000100800 */
[----:B------:R-:W-:-:S02]  /*8770*/  LEA R96, P1, R89, R2, 0x1 ;  /* 0x0000000259607211 */ /* 0x000fc400078208ff */
[----:B--2---:R-:W-:Y:S01]  /*8780*/  CS2R R102, SRZ ;  /* 0x0000000000667805 */ /* 0x004fe2000001ff00 */
[----:B------:R-:W-:Y:S01]  /*8790*/  STL [R1+0x250], R99 ;  /* 0x0002506301007387 */ /* 0x000fe20000100800 */
[----:B------:R-:W-:-:S03]  /*87a0*/  LEA.HI.X.SX32 R89, R89, R0, 0x1, P1 ;  /* 0x0000000059597211 */ /* 0x000fc600008f0eff */
[----:B------:R0:W-:Y:S04]  /*87b0*/  STL [R1+0x21c], R97 ;  /* 0x00021c6101007387 */ /* 0x0001e80000100800 */
[----:B------:R1:W-:Y:S04]  /*87c0*/  STL [R1+0x258], R96 ;  /* 0x0002586001007387 */ /* 0x0003e80000100800 */
[----:B------:R2:W-:Y:S01]  /*87d0*/  STL [R1+0x224], R95 ;  /* 0x0002245f01007387 */ /* 0x0005e20000100800 */
[----:B0-----:R-:W-:Y:S02]  /*87e0*/  LEA R97, P2, R88, R2, 0x1 ;  /* 0x0000000258617211 */ /* 0x001fe400078408ff */
[----:B-1----:R-:W-:-:S03]  /*87f0*/  LEA.HI.X.SX32 R96, R94, R0, 0x1, P3 ;  /* 0x000000005e607211 */ /* 0x002fc600018f0eff */
[----:B------:R-:W-:Y:S01]  /*8800*/  STL [R1+0x260], R97 ;  /* 0x0002606101007387 */ /* 0x000fe20000100800 */
[----:B------:R-:W-:Y:S02]  /*8810*/  LEA.HI.X.SX32 R94, R93, R0, 0x1, P4 ;  /* 0x000000005d5e7211 */ /* 0x000fe400020f0eff */
[-C--:B--2---:R-:W-:Y:S01]  /*8820*/  LEA R95, P3, R87, R2.reuse, 0x1 ;  /* 0x00000002575f7211 */ /* 0x084fe200078608ff */
[----:B------:R0:W-:Y:S01]  /*8830*/  STL [R1+0x22c], R96 ;  /* 0x00022c6001007387 */ /* 0x0001e20000100800 */
[----:B------:R-:W-:-:S03]  /*8840*/  LEA R93, P4, R86, R2, 0x1 ;  /* 0x00000002565d7211 */ /* 0x000fc600078808ff */
[----:B------:R-:W-:Y:S01]  /*8850*/  STL [R1+0x268], R95 ;  /* 0x0002685f01007387 */ /* 0x000fe20000100800 */
[----:B------:R-:W-:-:S03]  /*8860*/  LEA.HI.X.SX32 R86, R86, R0, 0x1, P4 ;  /* 0x0000000056567211 */ /* 0x000fc600020f0eff */
[----:B------:R1:W-:Y:S01]  /*8870*/  STL [R1+0x234], R94 ;  /* 0x0002345e01007387 */ /* 0x0003e20000100800 */
[----:B0-----:R-:W-:-:S03]  /*8880*/  CS2R R96, SRZ ;  /* 0x0000000000607805 */ /* 0x001fc6000001ff00 */
[----:B------:R0:W-:Y:S04]  /*8890*/  STL [R1+0x270], R93 ;  /* 0x0002705d01007387 */ /* 0x0001e80000100800 */
[----:B------:R2:W-:Y:S01]  /*88a0*/  STL [R1+0x23c], R92 ;  /* 0x00023c5c01007387 */ /* 0x0005e20000100800 */
[----:B-1----:R-:W-:Y:S02]  /*88b0*/  LEA R94, P5, R85, R2, 0x1 ;  /* 0x00000002555e7211 */ /* 0x002fe400078a08ff */
[----:B0-----:R-:W-:-:S03]  /*88c0*/  LEA.HI.X.SX32 R93, R91, R0, 0x1, P6 ;  /* 0x000000005b5d7211 */ /* 0x001fc600030f0eff */
[----:B------:R0:W-:Y:S01]  /*88d0*/  STL [R1+0x278], R94 ;  /* 0x0002785e01007387 */ /* 0x0001e20000100800 */
[----:B------:R-:W-:Y:S02]  /*88e0*/  LEA.HI.X.SX32 R91, R90, R0, 0x1, P0 ;  /* 0x000000005a5b7211 */ /* 0x000fe400000f0eff */
[-C--:B--2---:R-:W-:Y:S01]  /*88f0*/  LEA R92, P6, R84, R2.reuse, 0x1 ;  /* 0x00000002545c7211 */ /* 0x084fe200078c08ff */
[----:B------:R-:W-:Y:S01]  /*8900*/  STL [R1+0x244], R93 ;  /* 0x0002445d01007387 */ /* 0x000fe20000100800 */
[----:B------:R-:W-:-:S03]  /*8910*/  LEA R90, P0, R83, R2, 0x1 ;  /* 0x00000002535a7211 */ /* 0x000fc600078008ff */
[----:B------:R1:W-:Y:S01]  /*8920*/  STL [R1+0x280], R92 ;  /* 0x0002805c01007387 */ /* 0x0003e20000100800 */
[----:B------:R-:W-:Y:S02]  /*8930*/  LEA.HI.X.SX32 R83, R83, R0, 0x1, P0 ;  /* 0x0000000053537211 */ /* 0x000fe400000f0eff */
[----:B0-----:R-:W-:Y:S01]  /*8940*/  CS2R R94, SRZ ;  /* 0x00000000005e7805 */ /* 0x001fe2000001ff00 */
[----:B------:R0:W-:Y:S04]  /*8950*/  STL [R1+0x24c], R91 ;  /* 0x00024c5b01007387 */ /* 0x0001e80000100800 */
[----:B------:R2:W-:Y:S01]  /*8960*/  STL [R1+0x288], R90 ;  /* 0x0002885a01007387 */ /* 0x0005e20000100800 */
[----:B-1----:R-:W-:-:S03]  /*8970*/  CS2R R92, SRZ ;  /* 0x00000000005c7805 */ /* 0x002fc6000001ff00 */
[----:B------:R1:W-:Y:S01]  /*8980*/  STL [R1+0x254], R89 ;  /* 0x0002545901007387 */ /* 0x0003e20000100800 */
[----:B0-----:R-:W-:Y:S02]  /*8990*/  LEA R91, P1, R82, R2, 0x1 ;  /* 0x00000002525b7211 */ /* 0x001fe400078208ff */
[----:B--2---:R-:W-:-:S03]  /*89a0*/  LEA.HI.X.SX32 R90, R88, R0, 0x1, P2 ;  /* 0x00000000585a7211 */ /* 0x004fc600010f0eff */
[----:B------:R-:W-:Y:S01]  /*89b0*/  STL [R1+0x290], R91 ;  /* 0x0002905b01007387 */ /* 0x000fe20000100800 */
[----:B------:R-:W-:Y:S02]  /*89c0*/  LEA.HI.X.SX32 R88, R87, R0, 0x1, P3 ;  /* 0x0000000057587211 */ /* 0x000fe400018f0eff */
[-C--:B-1----:R-:W-:Y:S01]  /*89d0*/  LEA R89, P2, R81, R2.reuse, 0x1 ;  /* 0x0000000251597211 */ /* 0x082fe200078408ff */
        /* <DEDUP_REMOVED lines=307> */
[----:B------:R-:W-:Y:S01]  /*9d10*/  STL [R1+0x4b8], R22 ;  /* 0x0004b81601007387 */ /* 0x000fe20000100800 */
[----:B------:R-:W-:Y:S02]  /*9d20*/  LEA.HI.X.SX32 R19, R18, R0, 0x1, P2 ;  /* 0x0000000012137211 */ /* 0x000fe400010f0eff */
[-C--:B--2---:R-:W-:Y:S01]  /*9d30*/  LEA R20, P1, R7, R2.reuse, 0x1 ;  /* 0x0000000207147211 */ /* 0x084fe200078208ff */
[----:B------:R-:W-:Y:S01]  /*9d40*/  STL [R1+0x484], R21 ;  /* 0x0004841501007387 */ /* 0x000fe20000100800 */
[----:B------:R-:W-:-:S03]  /*9d50*/  LEA R18, P2, R6, R2, 0x1 ;  /* 0x0000000206127211 */ /* 0x000fc600078408ff */
[----:B------:R0:W-:Y:S01]  /*9d60*/  STL [R1+0x4c0], R20 ;  /* 0x0004c01401007387 */ /* 0x0001e20000100800 */
[----:B------:R-:W-:-:S03]  /*9d70*/  LEA.HI.X.SX32 R6, R6, R0, 0x1, P2 ;  /* 0x0000000006067211 */ /* 0x000fc600010f0eff */
[----:B------:R1:W-:Y:S04]  /*9d80*/  STL [R1+0x48c], R19 ;  /* 0x00048c1301007387 */ /* 0x0003e80000100800 */
[----:B------:R2:W-:Y:S01]  /*9d90*/  STL [R1+0x4c8], R18 ;  /* 0x0004c81201007387 */ /* 0x0005e20000100800 */
[----:B0-----:R-:W-:-:S03]  /*9da0*/  IMAD.SHL.U32 R20, R218, 0x80, RZ ;  /* 0x00000080da147824 */ /* 0x001fc600078e00ff */
[----:B------:R0:W-:Y:S01]  /*9db0*/  STL [R1+0x494], R12 ;  /* 0x0004940c01007387 */ /* 0x0001e20000100800 */
[----:B-1----:R-:W-:Y:S02]  /*9dc0*/  LEA R19, P3, R5, R2, 0x1 ;  /* 0x0000000205137211 */ /* 0x002fe400078608ff */
[----:B--2---:R-:W-:-:S03]  /*9dd0*/  LEA.HI.X.SX32 R18, R11, R0, 0x1, P4 ;  /* 0x000000000b127211 */ /* 0x004fc600020f0eff */
[----:B------:R-:W-:Y:S01]  /*9de0*/  STL [R1+0x4d0], R19 ;  /* 0x0004d01301007387 */ /* 0x000fe20000100800 */
[----:B------:R-:W-:Y:S02]  /*9df0*/  LEA.HI.X.SX32 R11, R10, R0, 0x1, P5 ;  /* 0x000000000a0b7211 */ /* 0x000fe400028f0eff */
[-C--:B0-----:R-:W-:Y:S01]  /*9e00*/  LEA R12, P4, R4, R2.reuse, 0x1 ;  /* 0x00000002040c7211 */ /* 0x081fe200078808ff */
        /* <DEDUP_REMOVED lines=15> */
[----:B------:R-:W-:Y:S04]  /*9f00*/  STL [R1+0x4f0], R9 ;  /* 0x0004f00901007387 */ /* 0x000fe80000100800 */
[----:B------:R0:W-:Y:S04]  /*9f10*/  STL [R1+0x4bc], R8 ;  /* 0x0004bc0801007387 */ /* 0x0001e80000100800 */
[----:B------:R1:W-:Y:S04]  /*9f20*/  STL [R1+0x4f8], R7 ;  /* 0x0004f80701007387 */ /* 0x0003e80000100800 */
[----:B------:R2:W-:Y:S01]  /*9f30*/  STL [R1+0x4c4], R6 ;  /* 0x0004c40601007387 */ /* 0x0005e20000100800 */
[----:B0-----:R-:W-:-:S02]  /*9f40*/  LEA R8, P2, R174, R2, 0x1 ;  /* 0x00000002ae087211 */ /* 0x001fc400078408ff */
[----:B-1----:R-:W-:-:S03]  /*9f50*/  LEA.HI.X.SX32 R7, R5, R0, 0x1, P3 ;  /* 0x0000000005077211 */ /* 0x002fc600018f0eff */
[----:B------:R-:W-:Y:S01]  /*9f60*/  STL [R1+0x500], R8 ;  /* 0x0005000801007387 */ /* 0x000fe20000100800 */
[----:B------:R-:W-:Y:S02]  /*9f70*/  LEA.HI.X.SX32 R5, R4, R0, 0x1, P4 ;  /* 0x0000000004057211 */ /* 0x000fe400020f0eff */
[-C--:B--2---:R-:W-:Y:S01]  /*9f80*/  LEA R6, P3, R175, R2.reuse, 0x1 ;  /* 0x00000002af067211 */ /* 0x084fe200078608ff */
        /* <DEDUP_REMOVED lines=8> */
[----:B------:R0:W-:Y:S01]  /*a010*/  STL [R1+0x518], R5 ;  /* 0x0005180501007387 */ /* 0x0001e20000100800 */
[----:B--2---:R-:W-:-:S03]  /*a020*/  LEA R3, P6, R178, R2, 0x1 ;  /* 0x00000002b2037211 */ /* 0x004fc600078c08ff */
[----:B------:R1:W-:Y:S04]  /*a030*/  STL [R1+0x4e4], R4 ;  /* 0x0004e40401007387 */ /* 0x0003e80000100800 */
[----:B------:R2:W-:Y:S01]  /*a040*/  STL [R1+0x520], R3 ;  /* 0x0005200301007387 */ /* 0x0005e20000100800 */
[----:B0-----:R-:W-:Y:S02]  /*a050*/  LEA.HI.X.SX32 R5, R122, R0, 0x1, P0 ;  /* 0x000000007a057211 */ /* 0x001fe400000f0eff */
[----:B------:R-:W-:Y:S02]  /*a060*/  CS2R R122, SRZ ;  /* 0x00000000007a7805 */ /* 0x000fe4000001ff00 */
[----:B-1----:R-:W-:Y:S01]  /*a070*/  LEA R4, P0, R179, R2, 0x1 ;  /* 0x00000002b3047211 */ /* 0x002fe200078008ff */
        /* <DEDUP_REMOVED lines=16> */
[----:B------:R1:W-:Y:S04]  /*a180*/  STL [R1+0x540], R4 ;  /* 0x0005400401007387 */ /* 0x0003e80000100800 */
[----:B------:R2:W-:Y:S01]  /*a190*/  STL [R1+0x50c], R3 ;  /* 0x00050c0301007387 */ /* 0x0005e20000100800 */
[----:B0-----:R-:W-:Y:S02]  /*a1a0*/  LEA R5, P4, R183, R2, 0x1 ;  /* 0x00000002b7057211 */ /* 0x001fe400078808ff */
[----:B-1----:R-:W-:-:S03]  /*a1b0*/  LEA.HI.X.SX32 R4, R177, R0, 0x1, P5 ;  /* 0x00000000b1047211 */ /* 0x002fc600028f0eff */
[----:B------:R0:W-:Y:S01]  /*a1c0*/  STL [R1+0x548], R5 ;  /* 0x0005480501007387 */ /* 0x0001e20000100800 */
[----:B------:R-:W-:Y:S02]  /*a1d0*/  CS2R R176, SRZ ;  /* 0x0000000000b07805 */ /* 0x000fe4000001ff00 */
[----:B--2---:R-:W-:Y:S01]  /*a1e0*/  LEA R3, P5, R184, R2, 0x1 ;  /* 0x00000002b8037211 */ /* 0x004fe200078a08ff */
[----:B------:R1:W-:Y:S04]  /*a1f0*/  STL [R1+0x514], R4 ;  /* 0x0005140401007387 */ /* 0x0003e80000100800 */
[----:B------:R2:W-:Y:S01]  /*a200*/  STL [R1+0x550], R3 ;  /* 0x0005500301007387 */ /* 0x0005e20000100800 */
[----:B0-----:R-:W-:Y:S02]  /*a210*/  LEA.HI.X.SX32 R5, R178, R0, 0x1, P6 ;  /* 0x00000000b2057211 */ /* 0x001fe400030f0eff */
        /* <DEDUP_REMOVED lines=18> */
[----:B------:R-:W-:Y:S02]  /*a340*/  LEA R2, P3, R190, R2, 0x1 ;  /* 0x00000002be027211 */ /* 0x000fe400078608ff */
[-C--:B------:R-:W-:Y:S01]  /*a350*/  LEA.HI.X.SX32 R6, R189, R0.reuse, 0x1, P2 ;  /* 0x00000000bd067211 */ /* 0x080fe200010f0eff */
[----:B------:R2:W-:Y:S01]  /*a360*/  STL [R1+0x53c], R3 ;  /* 0x00053c0301007387 */ /* 0x0005e20000100800 */
[----:B0-----:R-:W-:-:S03]  /*a370*/  LEA.HI.X.SX32 R5, R187, R0, 0x1, P0 ;  /* 0x00000000bb057211 */ /* 0x001fc600000f0eff */
[----:B------:R0:W-:Y:S01]  /*a380*/  STL [R1+0xd5c], R2 ;  /* 0x000d5c0201007387 */ /* 0x0001e20000100800 */
[-C--:B-1----:R-:W-:Y:S02]  /*a390*/  LEA.HI.X.SX32 R4, R183, R0.reuse, 0x1, P4 ;  /* 0x00000000b7047211 */ /* 0x082fe400020f0eff */
[----:B------:R-:W-:Y:S02]  /*a3a0*/  CS2R R182, SRZ ;  /* 0x0000000000b67805 */ /* 0x000fe4000001ff00 */
[-C--:B--2---:R-:W-:Y:S01]  /*a3b0*/  LEA.HI.X.SX32 R3, R184, R0.reuse, 0x1, P5 ;  /* 0x00000000b8037211 */ /* 0x084fe200028f0eff */
[----:B------:R1:W-:Y:S01]  /*a3c0*/  STL [R1+0x544], R4 ;  /* 0x0005440401007387 */ /* 0x0003e20000100800 */
[----:B------:R-:W-:Y:S02]  /*a3d0*/  CS2R R184, SRZ ;  /* 0x0000000000b87805 */ /* 0x000fe4000001ff00 */
[----:B0-----:R-:W-:Y:S01]  /*a3e0*/  LEA.HI.X.SX32 R2, R186, R0, 0x1, P6 ;  /* 0x00000000ba027211 */ /* 0x001fe200030f0eff */
[----:B------:R-:W-:Y:S01]  /*a3f0*/  STL [R1+0x54c], R3 ;  /* 0x00054c0301007387 */ /* 0x000fe20000100800 */
[----:B------:R-:W-:-:S03]  /*a400*/  CS2R R186, SRZ ;  /* 0x0000000000ba7805 */ /* 0x000fc6000001ff00 */
[----:B------:R0:W-:Y:S01]  /*a410*/  STL [R1+0xd48], R2 ;  /* 0x000d480201007387 */ /* 0x0001e20000100800 */
[-C--:B-1----:R-:W-:Y:S02]  /*a420*/  LEA.HI.X.SX32 R4, R188, R0.reuse, 0x1, P1 ;  /* 0x00000000bc047211 */ /* 0x082fe400008f0eff */
[----:B------:R-:W-:Y:S02]  /*a430*/  CS2R R188, SRZ ;  /* 0x0000000000bc7805 */ /* 0x000fe4000001ff00 */
[----:B------:R-:W-:Y:S01]  /*a440*/  LEA.HI.X.SX32 R0, R190, R0, 0x1, P3 ;  /* 0x00000000be007211 */ /* 0x000fe200018f0eff */
[----:B------:R-:W-:Y:S01]  /*a450*/  STL [R1+0xd50], R5 ;  /* 0x000d500501007387 */ /* 0x000fe20000100800 */
[----:B------:R-:W-:-:S03]  /*a460*/  CS2R R190, SRZ ;  /* 0x0000000000be7805 */ /* 0x000fc6000001ff00 */
[----:B------:R1:W-:Y:S01]  /*a470*/  STL [R1+0xd54], R4 ;  /* 0x000d540401007387 */ /* 0x0003e20000100800 */
[----:B0-----:R-:W-:-:S03]  /*a480*/  IMAD.WIDE R2, R98, 0x2, R14 ;  /* 0x0000000262027825 */ /* 0x001fc600078e020e */
[----:B------:R0:W-:Y:S04]  /*a490*/  STL [R1+0xd58], R6 ;  /* 0x000d580601007387 */ /* 0x0001e80000100800 */
[----:B------:R-:W-:Y:S01]  /*a4a0*/  STL [R1+0x55c], R2 ;  /* 0x00055c0201007387 */ /* 0x000fe20000100800 */
[----:B-1----:R-:W-:Y:S01]  /*a4b0*/  IMAD.WIDE R4, R98, 0x2, R16 ;  /* 0x0000000262047825 */ /* 0x002fe200078e0210 */
[----:B------:R-:W-:Y:S02]  /*a4c0*/  CS2R R98, SRZ ;  /* 0x0000000000627805 */ /* 0x000fe4000001ff00 */
[----:B------:R1:W-:Y:S01]  /*a4d0*/  STL [R1+0x554], R0 ;  /* 0x0005540001007387 */ /* 0x0003e20000100800 */
[----:B0-----:R-:W-:-:S03]  /*a4e0*/  IMAD R6, R216, 0x7d, RZ ;  /* 0x0000007dd8067824 */ /* 0x001fc600078e02ff */
[----:B------:R0:W-:Y:S04]  /*a4f0*/  STL [R1+0x558], R3 ;  /* 0x0005580301007387 */ /* 0x0001e80000100800 */
[----:B------:R-:W-:Y:S01]  /*a500*/  STL [R1+0x564], R4 ;  /* 0x0005640401007387 */ /* 0x000fe20000100800 */
[----:B-1----:R-:W-:-:S03]  /*a510*/  IMAD R0, R216, 0x7c, RZ ;  /* 0x0000007cd8007824 */ /* 0x002fc600078e02ff */
[----:B------:R1:W-:Y:S01]  /*a520*/  STL [R1+0x560], R5 ;  /* 0x0005600501007387 */ /* 0x0003e20000100800 */
[----:B0-----:R-:W-:-:S05]  /*a530*/  IMAD.WIDE R2, R100, 0x2, R14 ;  /* 0x0000000264027825 */ /* 0x001fca00078e020e */
[----:B------:R-:W-:Y:S01]  /*a540*/  STL [R1+0x56c], R2 ;  /* 0x00056c0201007387 */ /* 0x000fe20000100800 */
[----:B-1----:R-:W-:-:S03]  /*a550*/  IMAD.WIDE R4, R100, 0x2, R16 ;  /* 0x0000000264047825 */ /* 0x002fc600078e0210 */
[----:B------:R0:W-:Y:S01]  /*a560*/  STL [R1+0x568], R3 ;  /* 0x0005680301007387 */ /* 0x0001e20000100800 */
[----:B------:R-:W-:-:S03]  /*a570*/  CS2R R100, SRZ ;  /* 0x0000000000647805 */ /* 0x000fc6000001ff00 */
[----:B------:R-:W-:Y:S04]  /*a580*/  STL [R1+0x574], R4 ;  /* 0x0005740401007387 */ /* 0x000fe80000100800 */
[----:B------:R1:W-:Y:S01]  /*a590*/  STL [R1+0x570], R5 ;  /* 0x0005700501007387 */ /* 0x0003e20000100800 */
[----:B0-----:R-:W-:-:S04]  /*a5a0*/  IMAD.WIDE R2, R6, 0x2, R14 ;  /* 0x0000000206027825 */ /* 0x001fc800078e020e */
[--C-:B------:R-:W-:Y:S01]  /*a5b0*/  IMAD.WIDE R6, R6, 0x2, R16.reuse ;  /* 0x0000000206067825 */ /* 0x100fe200078e0210 */
[----:B------:R-:W-:Y:S03]  /*a5c0*/  STL [R1+0x57c], R2 ;  /* 0x00057c0201007387 */ /* 0x000fe60000100800 */
[C---:B-1----:R-:W-:Y:S01]  /*a5d0*/  IMAD.WIDE R4, R0.reuse, 0x2, R16 ;  /* 0x0000000200047825 */ /* 0x042fe200078e0210 */
[----:B------:R0:W-:Y:S04]  /*a5e0*/  STL [R1+0x578], R3 ;  /* 0x0005780301007387 */ /* 0x0001e80000100800 */
[----:B------:R1:W-:Y:S04]  /*a5f0*/  STL [R1+0x584], R6 ;  /* 0x0005840601007387 */ /* 0x0003e80000100800 */
[----:B------:R-:W-:Y:S01]  /*a600*/  STL [R1+0x580], R7 ;  /* 0x0005800701007387 */ /* 0x000fe20000100800 */
[----:B0-----:R-:W-:-:S04]  /*a610*/  IMAD.WIDE R2, R0, 0x2, R14 ;  /* 0x0000000200027825 */ /* 0x001fc800078e020e */
[C---:B------:R-:W-:Y:S01]  /*a620*/  IMAD R0, R216.reuse, 0x7a, RZ ;  /* 0x0000007ad8007824 */ /* 0x040fe200078e02ff */
[----:B------:R-:W-:Y:S01]  /*a630*/  STL [R1+0x58c], R2 ;  /* 0x00058c0201007387 */ /* 0x000fe20000100800 */
[----:B-1----:R-:W-:-:S03]  /*a640*/  IMAD R6, R216, 0x7b, RZ ;  /* 0x0000007bd8067824 */ /* 0x002fc600078e02ff */
[----:B------:R0:W-:Y:S04]  /*a650*/  STL [R1+0x588], R3 ;  /* 0x0005880301007387 */ /* 0x0001e80000100800 */
        /* <DEDUP_REMOVED lines=402> */
[C---:B------:R-:W-:Y:S01]  /*bf80*/  IMAD.SHL.U32 R0, R216.reuse, 0x40, RZ ;  /* 0x00000040d8007824 */ /* 0x040fe200078e00ff */
        /* <DEDUP_REMOVED lines=444> */
[----:B------:R-:W-:Y:S04]  /*db50*/  STL [R1+0xd24], R6 ;  /* 0x000d240601007387 */ /* 0x000fe80000100800 */
[----:B------:R1:W-:Y:S01]  /*db60*/  STL [R1+0xd20], R7 ;  /* 0x000d200701007387 */ /* 0x0003e20000100800 */
[----:B0-----:R-:W-:Y:S01]  /*db70*/  IMAD.WIDE R2, R0, 0x2, R14 ;  /* 0x0000000200027825 */ /* 0x001fe200078e020e */
[----:B------:R-:W-:-:S04]  /*db80*/  SHF.R.S32.HI R0, RZ, 0x7, R217 ;  /* 0x00000007ff007819 */ /* 0x000fc800000114d9 */
[----:B------:R-:W-:Y:S01]  /*db90*/  STL [R1+0xd2c], R2 ;  /* 0x000d2c0201007387 */ /* 0x000fe20000100800 */
[----:B-1----:R-:W-:-:S03]  /*dba0*/  IMAD.WIDE R6, R216, 0x2, R14 ;  /* 0x00000002d8067825 */ /* 0x002fc600078e020e */
[----:B------:R0:W-:Y:S04]  /*dbb0*/  STL [R1+0xd28], R3 ;  /* 0x000d280301007387 */ /* 0x0001e80000100800 */
[----:B------:R-:W-:Y:S04]  /*dbc0*/  STL [R1+0xd34], R4 ;  /* 0x000d340401007387 */ /* 0x000fe80000100800 */
[----:B------:R1:W-:Y:S01]  /*dbd0*/  STL [R1+0xd30], R5 ;  /* 0x000d300501007387 */ /* 0x0003e20000100800 */
[----:B0-----:R-:W-:-:S03]  /*dbe0*/  IMAD.WIDE R2, R216, 0x2, R16 ;  /* 0x00000002d8027825 */ /* 0x001fc600078e0210 */
[----:B------:R-:W-:Y:S04]  /*dbf0*/  STL [R1+0xd3c], R6 ;  /* 0x000d3c0601007387 */ /* 0x000fe80000100800 */
[----:B------:R-:W-:Y:S01]  /*dc00*/  STL [R1+0xd38], R7 ;  /* 0x000d380701007387 */ /* 0x000fe20000100800 */
[----:B-1----:R-:W-:-:S03]  /*dc10*/  SHF.R.S32.HI R5, RZ, 0x1f, R12 ;  /* 0x0000001fff057819 */ /* 0x002fc6000001140c */
[----:B------:R0:W-:Y:S01]  /*dc20*/  STL [R1+0xd44], R2 ;  /* 0x000d440201007387 */ /* 0x0001e20000100800 */
[C---:B------:R-:W-:Y:S01]  /*dc30*/  SHF.L.U64.HI R0, R12.reuse, 0x1, R5 ;  /* 0x000000010c007819 */ /* 0x040fe20000010205 */
[----:B------:R-:W-:Y:S02]  /*dc40*/  IMAD.SHL.U32 R12, R12, 0x2, RZ ;  /* 0x000000020c0c7824 */ /* 0x000fe400078e00ff */
[----:B------:R1:W-:Y:S04]  /*dc50*/  STL [R1+0xd40], R3 ;  /* 0x000d400301007387 */ /* 0x0003e80000100800 */
[----:B------:R2:W-:Y:S04]  /*dc60*/  STL [R1+0x110], RZ ;  /* 0x000110ff01007387 */ /* 0x0005e80000100800 */
[----:B------:R2:W-:Y:S01]  /*dc70*/  STL [R1], RZ ;  /* 0x000000ff01007387 */ /* 0x0005e20000100800 */
[----:B0-----:R-:W-:Y:S01]  /*dc80*/  SHF.R.S32.HI R2, RZ, 0x1f, R20 ;  /* 0x0000001fff027819 */ /* 0x001fe20000011414 */
[----:B-1----:R-:W-:Y:S01]  /*dc90*/  IMAD R3, R206, 0x80, R206 ;  /* 0x00000080ce037824 */ /* 0x002fe200078e02ce */
[----:B------:R-:W-:Y:S01]  /*dca0*/  CS2R R206, SRZ ;  /* 0x0000000000ce7805 */ /* 0x000fe2000001ff00 */
[----:B------:R2:W-:Y:S01]  /*dcb0*/  STL [R1+0x4], RZ ;  /* 0x000004ff01007387 */ /* 0x0005e20000100800 */
[----:B------:R-:W-:Y:S01]  /*dcc0*/  SHF.L.U64.HI R2, R20, 0x1, R2 ;  /* 0x0000000114027819 */ /* 0x000fe20000010202 */
[----:B------:R-:W-:-:S02]  /*dcd0*/  IMAD.SHL.U32 R3, R3, 0x2, RZ ;  /* 0x0000000203037824 */ /* 0x000fc400078e00ff */
[----:B------:R2:W-:Y:S01]  /*dce0*/  STL [R1+0x8], RZ ;  /* 0x000008ff01007387 */ /* 0x0005e20000100800 */
[----:B------:R-:W-:Y:S02]  /*dcf0*/  IMAD.SHL.U32 R20, R20, 0x2, RZ ;  /* 0x0000000214147824 */ /* 0x000fe400078e00ff */
[----:B------:R-:W-:Y:S01]  /*dd00*/  LOP3.LUT R3, R3, 0x407e, RZ, 0xc0, !PT ;  /* 0x0000407e03037812 */ /* 0x000fe200078ec0ff */
[----:B------:R2:W-:Y:S03]  /*dd10*/  STL [R1+0xc], RZ ;  /* 0x00000cff01007387 */ /* 0x0005e60000100800 */
[C---:B------:R-:W-:Y:S01]  /*dd20*/  LOP3.LUT R9, R3.reuse, 0x10, RZ, 0x3c, !PT ;  /* 0x0000001003097812 */ /* 0x040fe200078e3cff */
[----:B------:R2:W-:Y:S01]  /*dd30*/  STL [R1+0x10], RZ ;  /* 0x000010ff01007387 */ /* 0x0005e20000100800 */
[----:B------:R-:W-:Y:S01]  /*dd40*/  LOP3.LUT R8, R3, 0x20, RZ, 0x3c, !PT ;  /* 0x0000002003087812 */ /* 0x000fe200078e3cff */
[----:B------:R-:W-:Y:S01]  /*dd50*/  IMAD.IADD R10, R219, 0x1, R3 ;  /* 0x00000001db0a7824 */ /* 0x000fe200078e0203 */
        /* <DEDUP_REMOVED lines=8> */
[----:B------:R-:W-:Y:S01]  /*dde0*/  LOP3.LUT R3, R3, 0x70, RZ, 0x3c, !PT ;  /* 0x0000007003037812 */ /* 0x000fe200078e3cff */
[----:B------:R2:W-:Y:S01]  /*ddf0*/  STL [R1+0x1c], RZ ;  /* 0x00001cff01007387 */ /* 0x0005e20000100800 */
[----:B------:R-:W-:-:S02]  /*de00*/  IMAD.IADD R7, R219, 0x1, R7 ;  /* 0x00000001db077824 */ /* 0x000fc400078e0207 */
[C---:B------:R-:W-:Y:S01]  /*de10*/  IMAD.IADD R6, R219.reuse, 0x1, R6 ;  /* 0x00000001db067824 */ /* 0x040fe200078e0206 */
[----:B------:R2:W-:Y:S01]  /*de20*/  STL [R1+0x20], RZ ;  /* 0x000020ff01007387 */ /* 0x0005e20000100800 */
[C---:B------:R-:W-:Y:S02]  /*de30*/  IMAD.IADD R5, R219.reuse, 0x1, R5 ;  /* 0x00000001db057824 */ /* 0x040fe400078e0205 */
[C---:B------:R-:W-:Y:S01]  /*de40*/  IMAD.IADD R4, R219.reuse, 0x1, R4 ;  /* 0x00000001db047824 */ /* 0x040fe200078e0204 */
[----:B------:R2:W-:Y:S01]  /*de50*/  STL [R1+0x24], RZ ;  /* 0x000024ff01007387 */ /* 0x0005e20000100800 */
[----:B------:R-:W-:-:S03]  /*de60*/  IMAD.IADD R3, R219, 0x1, R3 ;  /* 0x00000001db037824 */ /* 0x000fc600078e0203 */
[----:B------:R2:W-:Y:S04]  /*de70*/  STL [R1+0x28], RZ ;  /* 0x000028ff01007387 */ /* 0x0005e80000100800 */
        /* <DEDUP_REMOVED lines=52> */
[----:B------:R2:W-:Y:S02]  /*e1c0*/  STL [R1+0xfc], RZ ;  /* 0x0000fcff01007387 */ /* 0x0005e40000100800 */
.L_x_1:
[----:B-----5:R0:W-:Y:S04]  /*e1d0*/  STL [R1+0x12e8], R22 ;  /* 0x0012e81601007387 */ /* 0x0201e80000100800 */
[----:B0-----:R-:W3:Y:S04]  /*e1e0*/  LDL R22, [R1+0x110] ;  /* 0x0001100001167983 */ /* 0x001ee80000100800 */
[----:B------:R-:W-:Y:S04]  /*e1f0*/  STL [R1+0x12e4], R21 ;  /* 0x0012e41501007387 */ /* 0x000fe80000100800 */
        /* <DEDUP_REMOVED lines=161> */
[----:B------:R-:W-:Y:S04]  /*ec10*/  STL.64 [R1+0xf48], R150 ;  /* 0x000f489601007387 */ /* 0x000fe80000100a00 */
        /* <DEDUP_REMOVED lines=81> */
[----:B------:R-:W-:Y:S04]  /*f130*/  STL.64 [R1+0xe68], R94 ;  /* 0x000e685e01007387 */ /* 0x000fe80000100a00 */
[----:B------:R-:W-:Y:S04]  /*f140*/  STL.64 [R1+0xe60], R92 ;  /* 0x000e605c01007387 */ /* 0x000fe80000100a00 */
[----:B------:R-:W-:Y:S04]  /*f150*/  STL.64 [R1+0xe58], R90 ;  /* 0x000e585a01007387 */ /* 0x000fe80000100a00 */
[----:B------:R-:W-:Y:S04]  /*f160*/  STL.64 [R1+0xe50], R88 ;  /* 0x000e505801007387 */ /* 0x000fe80000100a00 */
[----:B------:R-:W-:Y:S04]  /*f170*/  STL [R1+0xe4c], R80 ;  /* 0x000e4c5001007387 */ /* 0x000fe80000100800 */
[----:B------:R-:W-:Y:S04]  /*f180*/  STL [R1+0xe48], R81 ;  /* 0x000e485101007387 */ /* 0x000fe80000100800 */
[----:B------:R-:W-:Y:S04]  /*f190*/  STL [R1+0xe44], R82 ;  /* 0x000e445201007387 */ /* 0x000fe80000100800 */
[----:B------:R-:W-:Y:S04]  /*f1a0*/  STL [R1+0xe40], R83 ;  /* 0x000e405301007387 */ /* 0x000fe80000100800 */
[----:B------:R-:W-:Y:S04]  /*f1b0*/  STL [R1+0xe3c], R84 ;  /* 0x000e3c5401007387 */ /* 0x000fe80000100800 */
[----:B------:R-:W-:Y:S04]  /*f1c0*/  STL [R1+0xe38], R85 ;  /* 0x000e385501007387 */ /* 0x000fe80000100800 */
[----:B------:R-:W-:Y:S01]  /*f1d0*/  STL [R1+0xe34], R86 ;  /* 0x000e345601007387 */ /* 0x000fe20000100800 */
[----:B------:R-:W-:-:S03]  /*f1e0*/  MOV R12, UR48 ;  /* 0x00000030000c7c02 */ /* 0x000fc60008000f00 */
[----:B------:R-:W-:Y:S04]  /*f1f0*/  STL [R1+0xe30], R87 ;  /* 0x000e305701007387 */ /* 0x000fe80000100800 */
[----:B------:R0:W-:Y:S01]  /*f200*/  STL [R1+0xe2c], R0 ;  /* 0x000e2c0001007387 */ /* 0x0001e20000100800 */
[----:B------:R-:W-:-:S03]  /*f210*/  MOV R11, UR53 ;  /* 0x00000035000b7c02 */ /* 0x000fc60008000f00 */
[----:B------:R-:W4:Y:S04]  /*f220*/  LDL.LU R20, [R1+0x580] ;  /* 0x0005800001147983 */ /* 0x000f280000300800 */
[----:B------:R1:W-:Y:S01]  /*f230*/  STL [R1+0xe10], R2 ;  /* 0x000e100201007387 */ /* 0x0003e20000100800 */
[----:B0-----:R-:W-:-:S03]  /*f240*/  MOV R0, UR49 ;  /* 0x0000003100007c02 */ /* 0x001fc60008000f00 */
[----:B-1----:R-:W2:Y:S04]  /*f250*/  LDL.LU R2, [R1+0x560] ;  /* 0x0005600001027983 */ /* 0x002ea80000300800 */
[----:B------:R-:W-:Y:S04]  /*f260*/  STL [R1+0xda0], R13 ;  /* 0x000da00d01007387 */ /* 0x000fe80000100800 */
[----:B------:R0:W-:Y:S04]  /*f270*/  STL [R1+0xd90], R0 ;  /* 0x000d900001007387 */ /* 0x0001e80000100800 */
[----:B------:R-:W-:Y:S04]  /*f280*/  STL [R1+0xd8c], R12 ;  /* 0x000d8c0c01007387 */ /* 0x000fe80000100800 */
[----:B------:R-:W4:Y:S01]  /*f290*/  LDL R19, [R1+0xd40] ;  /* 0x000d400001137983 */ /* 0x000f220000100800 */
[----:B------:R-:W-:-:S02]  /*f2a0*/  PRMT R21, RZ, 0x7610, R21 ;  /* 0x00007610ff157816 */ /* 0x000fc40000000015 */
[----:B------:R-:W-:Y:S01]  /*f2b0*/  PRMT R10, RZ, 0x7610, R10 ;  /* 0x00007610ff0a7816 */ /* 0x000fe2000000000a */
[----:B------:R1:W-:Y:S01]  /*f2c0*/  STL [R1+0xd88], R11 ;  /* 0x000d880b01007387 */ /* 0x0003e20000100800 */
[----:B0-----:R-:W-:-:S03]  /*f2d0*/  MOV R0, UR52 ;  /* 0x0000003400007c02 */ /* 0x001fc60008000f00 */
[----:B------:R-:W4:Y:S01]  /*f2e0*/  LDL R18, [R1+0xd44] ;  /* 0x000d440001127983 */ /* 0x000f220000100800 */
[----:B-1----:R-:W3:Y:S02]  /*f2f0*/  LDC R11, c[0x0][0x230] ;  /* 0x00008c00ff0b7b82 */ /* 0x002ee40000000800 */
[----:B---3--:R-:W-:-:S05]  /*f300*/  IMAD R11, R22, -0x80, R11 ;  /* 0xffffff80160b7824 */ /* 0x008fca00078e020b */
[----:B------:R-:W-:-:S13]  /*f310*/  ISETP.GT.AND P0, PT, R11, RZ, PT ;  /* 0x000000ff0b00720c */ /* 0x000fda0003f04270 */
[----:B------:R-:W3:Y:S04]  /*f320*/  @P0 LDG.E.U16 R21, desc[UR60][R16.64] ;  /* 0x0000003c10150981 */ /* 0x000ee8000c1e1500 */
[----:B------:R-:W2:Y:S01]  /*f330*/  @P0 LDG.E.U16 R10, desc[UR60][R14.64] ;  /* 0x0000003c0e0a0981 */ /* 0x000ea2000c1e1500 */
[----:B------:R-:W-:-:S03]  /*f340*/  MOV R12, UR56 ;  /* 0x00000038000c7c02 */ /* 0x000fc60008000f00 */
[----:B------:R0:W-:Y:S01]  /*f350*/  STL [R1+0xd84], R0 ;  /* 0x000d840001007387 */ /* 0x0001e20000100800 */
[----:B------:R-:W-:Y:S02]  /*f360*/  ISETP.GT.AND P1, PT, R11, 0x1, PT ;  /* 0x000000010b00780c */ /* 0x000fe40003f24270 */
[----:B0-----:R-:W-:-:S05]  /*f370*/  MOV R0, UR57 ;  /* 0x0000003900007c02 */ /* 0x001fca0008000f00 */
[----:B------:R-:W-:Y:S01]  /*f380*/  STL [R1+0x12a8], R0 ;  /* 0x0012a80001007387 */ /* 0x000fe20000100800 */
[----:B------:R-:W-:-:S03]  /*f390*/  PRMT R107, RZ, 0x7610, R107 ;  /* 0x00007610ff6b7816 */ /* 0x000fc6000000006b */
[----:B------:R-:W-:Y:S04]  /*f3a0*/  STL [R1+0x12ac], R12 ;  /* 0x0012ac0c01007387 */ /* 0x000fe80000100800 */
[----:B------:R-:W2:Y:S04]  /*f3b0*/  LDL.LU R22, [R1+0x12e8] ;  /* 0x0012e80001167983 */ /* 0x000ea80000300800 */
[----:B----4-:R-:W4:Y:S04]  /*f3c0*/  @P1 LDG.E.U16 R107, desc[UR60][R18.64] ;  /* 0x0000003c126b1981 */ /* 0x010f28000c1e1500 */
[----:B---3--:R0:W-:Y:S04]  /*f3d0*/  STL [R1+0x10c], R21 ;  /* 0x00010c1501007387 */ /* 0x0081e80000100800 */
[----:B0-----:R-:W3:Y:S04]  /*f3e0*/  LDL.LU R21, [R1+0x12e4] ;  /* 0x0012e40001157983 */ /* 0x001ee80000300800 */
[----:B------:R-:W-:Y:S04]  /*f3f0*/  STL [R1+0x12b4], R16 ;  /* 0x0012b41001007387 */ /* 0x000fe80000100800 */
[----:B------:R-:W-:Y:S04]  /*f400*/  STL [R1+0x12b0], R17 ;  /* 0x0012b01101007387 */ /* 0x000fe80000100800 */
[----:B--2---:R0:W-:Y:S04]  /*f410*/  STL [R1+0x108], R10 ;  /* 0x0001080a01007387 */ /* 0x0041e80000100800 */
[----:B0-----:R-:W2:Y:S04]  /*f420*/  LDL.LU R10, [R1+0x12e0] ;  /* 0x0012e000010a7983 */ /* 0x001ea80000300800 */
[----:B------:R-:W-:Y:S04]  /*f430*/  STL [R1+0x12bc], R14 ;  /* 0x0012bc0e01007387 */ /* 0x000fe80000100800 */
[----:B------:R-:W-:Y:S04]  /*f440*/  STL [R1+0x12b8], R15 ;  /* 0x0012b80f01007387 */ /* 0x000fe80000100800 */
[----:B------:R-:W3:Y:S04]  /*f450*/  LDL R18, [R1+0xd38] ;  /* 0x000d380001127983 */ /* 0x000ee80000100800 */
[----:B------:R-:W3:Y:S01]  /*f460*/  LDL R19, [R1+0xd3c] ;  /* 0x000d3c0001137983 */ /* 0x000ee20000100800 */
[----:B------:R-:W-:-:S03]  /*f470*/  PRMT R108, RZ, 0x7610, R108 ;  /* 0x00007610ff6c7816 */ /* 0x000fc6000000006c */
[----:B----4-:R-:W-:Y:S01]  /*f480*/  STL [R1+0x12c0], R107 ;  /* 0x0012c06b01007387 */ /* 0x010fe20000100800 */
[----:B---3--:R-:W-:-:S04]  /*f490*/  @P1 LOP3.LUT R19, R19, R18, RZ, 0x3c, !PT ;  /* 0x0000001213131212 */ /* 0x008fc800078e3cff */
[----:B------:R-:W-:-:S04]  /*f4a0*/  @P1 LOP3.LUT R18, R19, R18, RZ, 0x3c, !PT ;  /* 0x0000001213121212 */ /* 0x000fc800078e3cff */
[----:B------:R-:W-:-:S05]  /*f4b0*/  @P1 LOP3.LUT R19, R19, R18, RZ, 0x3c, !PT ;  /* 0x0000001213131212 */ /* 0x000fca00078e3cff */
[----:B------:R-:W3:Y:S04]  /*f4c0*/  @P1 LDG.E.U16 R108, desc[UR60][R18.64] ;  /* 0x0000003c126c1981 */ /* 0x000ee8000c1e1500 */
[----:B------:R-:W4:Y:S04]  /*f4d0*/  LDL R18, [R1+0xd30] ;  /* 0x000d300001127983 */ /* 0x000f280000100800 */
[----:B------:R-:W4:Y:S01]  /*f4e0*/  LDL R19, [R1+0xd34] ;  /* 0x000d340001137983 */ /* 0x000f220000100800 */
[----:B------:R-:W-:Y:S02]  /*f4f0*/  ISETP.GT.AND P2, PT, R11, 0x2, PT ;  /* 0x000000020b00780c */ /* 0x000fe40003f44270 */
[----:B------:R-:W-:Y:S01]  /*f500*/  PRMT R132, RZ, 0x7610, R132 ;  /* 0x00007610ff847816 */ /* 0x000fe20000000084 */
[----:B---3--:R-:W-:Y:S10]  /*f510*/  STL [R1+0x12c4], R108 ;  /* 0x0012c46c01007387 */ /* 0x008ff40000100800 */
[----:B----4-:R-:W-:-:S04]  /*f520*/  @P2 LOP3.LUT R19, R19, R18, RZ, 0x3c, !PT ;  /* 0x0000001213132212 */ /* 0x010fc800078e3cff */
[----:B------:R-:W-:-:S04]  /*f530*/  @P2 LOP3.LUT R18, R19, R18, RZ, 0x3c, !PT ;  /* 0x0000001213122212 */ /* 0x000fc800078e3cff */
[----:B------:R-:W-:-:S05]  /*f540*/  @P2 LOP3.LUT R19, R19, R18, RZ, 0x3c, !PT ;  /* 0x0000001213132212 */ /* 0x000fca00078e3cff */
[----:B------:R-:W3:Y:S04]  /*f550*/  @P2 LDG.E.U16 R132, desc[UR60][R18.64] ;  /* 0x0000003c12842981 */ /* 0x000ee8000c1e1500 */
[----:B------:R-:W4:Y:S04]  /*f560*/  LDL R18, [R1+0xd28] ;  /* 0x000d280001127983 */ /* 0x000f280000100800 */
[----:B------:R-:W4:Y:S01]  /*f570*/  LDL R19, [R1+0xd2c] ;  /* 0x000d2c0001137983 */ /* 0x000f220000100800 */
[----:B------:R-:W-:-:S03]  /*f580*/  PRMT R133, RZ, 0x7610, R133 ;  /* 0x00007610ff857816 */ /* 0x000fc60000000085 */
[----:B---3--:R-:W-:Y:S01]  /*f590*/  STL [R1+0x12c8], R132 ;  /* 0x0012c88401007387 */ /* 0x008fe20000100800 */
[----:B----4-:R-:W-:-:S04]  /*f5a0*/  @P2 LOP3.LUT R19, R19, R18, RZ, 0x3c, !PT ;  /* 0x0000001213132212 */ /* 0x010fc800078e3cff */
        /* <DEDUP_REMOVED lines=41> */
[----:B---3--:R0:W-:Y:S10]  /*f840*/  STL [R1+0x12dc], R48 ;  /* 0x0012dc3001007387 */ /* 0x0081f40000100800 */
[----:B----4-:R-:W-:-:S04]  /*f850*/  @P2 LOP3.LUT R19, R19, R18, RZ, 0x3c, !PT ;  /* 0x0000001213132212 */ /* 0x010fc800078e3cff */
[----:B------:R-:W-:-:S04]  /*f860*/  @P2 LOP3.LUT R18, R19, R18, RZ, 0x3c, !PT ;  /* 0x0000001213122212 */ /* 0x000fc800078e3cff */
[----:B------:R-:W-:-:S05]  /*f870*/  @P2 LOP3.LUT R19, R19, R18, RZ, 0x3c, !PT ;  /* 0x0000001213132212 */ /* 0x000fca00078e3cff */
[----:B------:R1:W3:Y:S04]  /*f880*/  @P2 LDG.E.U16 R170, desc[UR60][R18.64] ;  /* 0x0000003c12aa2981 */ /* 0x0002e8000c1e1500 */
[----:B------:R-:W1:Y:S04]  /*f890*/  LDL R18, [R1+0xcf8] ;  /* 0x000cf80001127983 */ /* 0x000e680000100800 */
[----:B------:R-:W1:Y:S01]  /*f8a0*/  LDL R19, [R1+0xcfc] ;  /* 0x000cfc0001137983 */ /* 0x000e620000100800 */
[----:B------:R-:W-:Y:S02]  /*f8b0*/  PRMT R171, RZ, 0x7610, R171 ;  /* 0x00007610ffab7816 */ /* 0x000fe400000000ab */
[----:B-1----:R-:W-:-:S04]  /*f8c0*/  @P2 LOP3.LUT R19, R19, R18, RZ, 0x3c, !PT ;  /* 0x0000001213132212 */ /* 0x002fc800078e3cff */
[----:B------:R-:W-:-:S04]  /*f8d0*/  @P2 LOP3.LUT R18, R19, R18, RZ, 0x3c, !PT ;  /* 0x0000001213122212 */ /* 0x000fc800078e3cff */
[----:B------:R-:W-:-:S05]  /*f8e0*/  @P2 LOP3.LUT R19, R19, R18, RZ, 0x3c, !PT ;  /* 0x0000001213132212 */ /* 0x000fca00078e3cff */
[----:B------:R1:W4:Y:S04]  /*f8f0*/  @P2 LDG.E.U16 R171, desc[UR60][R18.64] ;  /* 0x0000003c12ab2981 */ /* 0x000328000c1e1500 */
[----:B------:R-:W1:Y:S04]  /*f900*/  LDL R18, [R1+0xcf0] ;  /* 0x000cf00001127983 */ /* 0x000e680000100800 */
[----:B------:R-:W1:Y:S01]  /*f910*/  LDL R19, [R1+0xcf4] ;  /* 0x000cf40001137983 */ /* 0x000e620000100800 */
[----:B------:R-:W-:Y:S02]  /*f920*/  ISETP.GT.AND P0, PT, R11, 0x6, PT ;  /* 0x000000060b00780c */ /* 0x000fe40003f04270 */
[----:B------:R-:W-:-:S11]  /*f930*/  PRMT R81, RZ, 0x7610, R81 ;  /* 0x00007610ff517816 */ /* 0x000fd60000000051 */
[----:B-1----:R-:W-:-:S04]  /*f940*/  @P0 LOP3.LUT R19, R19, R18, RZ, 0x3c, !PT ;  /* 0x0000001213130212 */ /* 0x002fc800078e3cff */
[----:B------:R-:W-:-:S04]  /*f950*/  @P0 LOP3.LUT R18, R19, R18, RZ, 0x3c, !PT ;  /* 0x0000001213120212 */ /* 0x000fc800078e3cff */
[----:B------:R-:W-:-:S05]  /*f960*/  @P0 LOP3.LUT R19, R19, R18, RZ, 0x3c, !PT ;  /* 0x0000001213130212 */ /* 0x000fca00078e3cff */
[----:B------:R1:W4:Y:S04]  /*f970*/  @P0 LDG.E.U16 R81, desc[UR60][R18.64] ;  /* 0x0000003c12510981 */ /* 0x000328000c1e1500 */
        /* <DEDUP_REMOVED lines=25> */
[----:B0-----:R-:W-:-:S11]  /*fb10*/  PRMT R48, RZ, 0x7610, R48 ;  /* 0x00007610ff307816 */ /* 0x001fd60000000030 */
[----:B-1----:R-:W-:-:S04]  /*fb20*/  @P2 LOP3.LUT R19, R19, R18, RZ, 0x3c, !PT ;  /* 0x0000001213132212 */ /* 0x002fc800078e3cff */
[----:B------:R-:W-:-:S04]  /*fb30*/  @P2 LOP3.LUT R18, R19, R18, RZ, 0x3c, !PT ;  /* 0x0000001213122212 */ /* 0x000fc800078e3cff */
[----:B------:R-:W-:-:S05]  /*fb40*/  @P2 LOP3.LUT R19, R19, R18, RZ, 0x3c, !PT ;  /* 0x0000001213132212 */ /* 0x000fca00078e3cff */
[----:B------:R0:W2:Y:S04]  /*fb50*/  @P2 LDG.E.U16 R48, desc[UR60][R18.64] ;  /* 0x0000003c12302981 */ /* 0x0000a8000c1e1500 */
[----:B------:R-:W0:Y:S04]  /*fb60*/  LDL R18, [R1+0xcc8] ;  /* 0x000cc80001127983 */ /* 0x000e280000100800 */
[----:B------:R-:W0:Y:S01]  /*fb70*/  LDL R19, [R1+0xccc] ;  /* 0x000ccc0001137983 */ /* 0x000e220000100800 */
[----:B------:R-:W-:Y:S02]  /*fb80*/  PRMT R49, RZ, 0x7610, R49 ;  /* 0x00007610ff317816 */ /* 0x000fe40000000031 */
[----:B0-----:R-:W-:-:S04]  /*fb90*/  @P2 LOP3.LUT R19, R19, R18, RZ, 0x3c, !PT ;  /* 0x0000001213132212 */ /* 0x001fc800078e3cff */
[----:B------:R-:W-:-:S04]  /*fba0*/  @P2 LOP3.LUT R18, R19, R18, RZ, 0x3c, !PT ;  /* 0x0000001213122212 */ /* 0x000fc800078e3cff */
[----:B------:R-:W-:-:S05]  /*fbb0*/  @P2 LOP3.LUT R19, R19, R18, RZ, 0x3c, !PT ;  /* 0x0000001213132212 */ /* 0x000fca00078e3cff */
[----:B------:R0:W3:Y:S04]  /*fbc0*/  @P2 LDG.E.U16 R49, desc[UR60][R18.64] ;  /* 0x0000003c12312981 */ /* 0x0000e8000c1e1500 */
[----:B------:R-:W0:Y:S04]  /*fbd0*/  LDL R18, [R1+0xcc0] ;  /* 0x000cc00001127983 */ /* 0x000e280000100800 */
[----:B------:R-:W0:Y:S01]  /*fbe0*/  LDL R19, [R1+0xcc4] ;  /* 0x000cc40001137983 */ /* 0x000e220000100800 */
[----:B------:R-:W-:Y:S02]  /*fbf0*/  ISETP.GT.AND P0, PT, R11, 0x9, PT ;  /* 0x000000090b00780c */ /* 0x000fe40003f04270 */
[----:B------:R-:W-:-:S11]  /*fc00*/  PRMT R109, RZ, 0x7610, R109 ;  /* 0x00007610ff6d7816 */ /* 0x000fd6000000006d */
[----:B0-----:R-:W-:-:S04]  /*fc10*/  @P0 LOP3.LUT R19, R19, R18, RZ, 0x3c, !PT ;  /* 0x0000001213130212 */ /* 0x001fc800078e3cff */
[----:B------:R-:W-:-:S04]  /*fc20*/  @P0 LOP3.LUT R18, R19, R18, RZ, 0x3c, !PT ;  /* 0x0000001213120212 */ /* 0x000fc800078e3cff */
[----:B------:R-:W-:-:S05]  /*fc30*/  @P0 LOP3.LUT R19, R19, R18, RZ, 0x3c, !PT ;  /* 0x0000001213130212 */ /* 0x000fca00078e3cff */
[----:B------:R0:W4:Y:S04]  /*fc40*/  @P0 LDG.E.U16 R109, desc[UR60][R18.64] ;  /* 0x0000003c126d0981 */ /* 0x000128000c1e1500 */
[----:B------:R-:W0:Y:S04]  /*fc50*/  LDL R18, [R1+0xcb8] ;  /* 0x000cb80001127983 */ /* 0x000e280000100800 */
[----:B------:R-:W0:Y:S01]  /*fc60*/  LDL R19, [R1+0xcbc] ;  /* 0x000cbc0001137983 */ /* 0x000e220000100800 */
[----:B------:R-:W-:Y:S02]  /*fc70*/  PRMT R110, RZ, 0x7610, R110 ;  /* 0x00007610ff6e7816 */ /* 0x000fe4000000006e */
[----:B0-----:R-:W-:-:S04]  /*fc80*/  @P0 LOP3.LUT R19, R19, R18, RZ, 0x3c, !PT ;  /* 0x0000001213130212 */ /* 0x001fc800078e3cff */
[----:B------:R-:W-:-:S04]  /*fc90*/  @P0 LOP3.LUT R18, R19, R18, RZ, 0x3c, !PT ;  /* 0x0000001213120212 */ /* 0x000fc800078e3cff */
[----:B------:R-:W-:-:S05]  /*fca0*/  @P0 LOP3.LUT R19, R19, R18, RZ, 0x3c, !PT ;  /* 0x0000001213130212 */ /* 0x000fca00078e3cff */
[----:B------:R0:W4:Y:S04]  /*fcb0*/  @P0 LDG.E.U16 R110, desc[UR60][R18.64] ;  /* 0x0000003c126e0981 */ /* 0x000128000c1e1500 */
        /* <DEDUP_REMOVED lines=1643> */
[----:B------:R-:W0:Y:S01]  /*16370*/  LDL R19, [R1+0x584] ;  /* 0x0005840001137983 */ /* 0x000e220000100800 */
[----:B------:R-:W-:Y:S02]  /*16380*/  ISETP.GT.AND P2, PT, R11, 0x7d, PT ;  /* 0x0000007d0b00780c */ /* 0x000fe40003f44270 */
[----:B------:R-:W-:Y:S01]  /*16390*/  PRMT R22, RZ, 0x7610, R22 ;  /* 0x00007610ff167816 */ /* 0x000fe20000000016 */
[----:B------:R1:W-:Y:S10]  /*163a0*/  STL [R1+0xe18], R20 ;  /* 0x000e181401007387 */ /* 0x0003f40000100800 */
[----:B0-----:R-:W-:-:S02]  /*163b0*/  @P2 IMAD.MOV.U32 R18, RZ, RZ, R19 ;  /* 0x000000ffff122224 */ /* 0x001fc400078e0013 */
[----:B------:R-:W-:Y:S02]  /*163c0*/  @P2 IMAD.MOV.U32 R19, RZ, RZ, R20 ;  /* 0x000000ffff132224 */ /* 0x000fe400078e0014 */
[----:B-1----:R-:W2:Y:S04]  /*163d0*/  LDL R20, [R1+0x57c] ;  /* 0x00057c0001147983 */ /* 0x002ea80000100800 */
[----:B------:R2:W4:Y:S04]  /*163e0*/  @P2 LDG.E.U16 R22, desc[UR60][R18.64] ;  /* 0x0000003c12162981 */ /* 0x000528000c1e1500 */
[----:B------:R-:W3:Y:S01]  /*163f0*/  LDL R19, [R1+0x578] ;  /* 0x0005780001137983 */ /* 0x000ee20000100800 */
[----:B------:R-:W-:Y:S01]  /*16400*/  PRMT R21, RZ, 0x7610, R21 ;  /* 0x00007610ff157816 */ /* 0x000fe20000000015 */
[----:B--2---:R-:W-:-:S02]  /*16410*/  @P2 IMAD.MOV.U32 R18, RZ, RZ, R20 ;  /* 0x000000ffff122224 */ /* 0x004fc400078e0014 */
[----:B------:R-:W2:Y:S04]  /*16420*/  LDL.LU R20, [R1+0x564] ;  /* 0x0005640001147983 */ /* 0x000ea80000300800 */
[----:B---3--:R0:W3:Y:S04]  /*16430*/  @P2 LDG.E.U16 R21, desc[UR60][R18.64] ;  /* 0x0000003c12152981 */ /* 0x0080e8000c1e1500 */
[----:B------:R-:W0:Y:S04]  /*16440*/  LDL R18, [R1+0x6e8] ;  /* 0x0006e80001127983 */ /* 0x000e280000100800 */
[----:B------:R-:W0:Y:S01]  /*16450*/  LDL R19, [R1+0x6ec] ;  /* 0x0006ec0001137983 */ /* 0x000e220000100800 */
[----:B------:R-:W-:-:S02]  /*16460*/  PRMT R200, RZ, 0x7610, R200 ;  /* 0x00007610ffc87816 */ /* 0x000fc400000000c8 */
        /* <DEDUP_REMOVED lines=11> */
[----:B------:R0:W3:Y:S04]  /*16520*/  @P1 LDG.E.U16 R39, desc[UR60][R18.64] ;  /* 0x0000003c12271981 */ /* 0x0000e8000c1e1500 */
        /* <DEDUP_REMOVED lines=77> */
[----:B------:R-:W-:Y:S02]  /*16a00*/  ISETP.GT.AND P1, PT, R11, 0x7f, PT ;  /* 0x0000007f0b00780c */ /* 0x000fe40003f24270 */
[----:B------:R-:W-:-:S02]  /*16a10*/  PRMT R206, RZ, 0x7610, R206 ;  /* 0x00007610ffce7816 */ /* 0x000fc400000000ce */
[----:B------:R-:W-:Y:S01]  /*16a20*/  PRMT R45, RZ, 0x7610, R45 ;  /* 0x00007610ff2d7816 */ /* 0x000fe2000000002d */
[----:B--2---:R1:W-:Y:S01]  /*16a30*/  STL [R1+0xe1c], R20 ;  /* 0x000e1c1401007387 */ /* 0x0043e20000100800 */
[----:B0-----:R-:W-:-:S04]  /*16a40*/  @P0 LOP3.LUT R19, R19, R18, RZ, 0x3c, !PT ;  /* 0x0000001213130212 */ /* 0x001fc800078e3cff */
[----:B------:R-:W-:-:S04]  /*16a50*/  @P0 LOP3.LUT R18, R19, R18, RZ, 0x3c, !PT ;  /* 0x0000001213120212 */ /* 0x000fc800078e3cff */
[----:B------:R-:W-:-:S05]  /*16a60*/  @P0 LOP3.LUT R19, R19, R18, RZ, 0x3c, !PT ;  /* 0x0000001213130212 */ /* 0x000fca00078e3cff */
[----:B------:R0:W2:Y:S02]  /*16a70*/  @P0 LDG.E.U16 R206, desc[UR60][R18.64] ;  /* 0x0000003c12ce0981 */ /* 0x0000a4000c1e1500 */
[----:B0-----:R-:W-:Y:S02]  /*16a80*/  @P1 IMAD.MOV.U32 R18, RZ, RZ, R20 ;  /* 0x000000ffff121224 */ /* 0x001fe400078e0014 */
[----:B------:R-:W-:Y:S01]  /*16a90*/  @P1 IMAD.MOV.U32 R19, RZ, RZ, R2 ;  /* 0x000000ffff131224 */ /* 0x000fe200078e0002 */
[----:B-1----:R-:W3:Y:S04]  /*16aa0*/  LDL.LU R20, [R1+0x108] ;  /* 0x0001080001147983 */ /* 0x002ee80000300800 */
[----:B------:R0:W-:Y:S04]  /*16ab0*/  STL [R1+0xe14], R2 ;  /* 0x000e140201007387 */ /* 0x0001e80000100800 */
[----:B------:R1:W2:Y:S04]  /*16ac0*/  @P1 LDG.E.U16 R45, desc[UR60][R18.64] ;  /* 0x0000003c122d1981 */ /* 0x0002a8000c1e1500 */
[----:B0-----:R-:W3:Y:S04]  /*16ad0*/  LDL.LU R2, [R1+0x10c] ;  /* 0x00010c0001027983 */ /* 0x001ee80000300800 */
[----:B------:R-:W1:Y:S04]  /*16ae0*/  LDL R18, [R1+0x558] ;  /* 0x0005580001127983 */ /* 0x000e680000100800 */
[----:B------:R-:W1:Y:S01]  /*16af0*/  LDL R19, [R1+0x55c] ;  /* 0x00055c0001137983 */ /* 0x000e620000100800 */
[----:B------:R-:W-:-:S02]  /*16b00*/  PRMT R46, RZ, 0x7610, R46 ;  /* 0x00007610ff2e7816 */ /* 0x000fc4000000002e */
[----:B-1----:R-:W-:-:S04]  /*16b10*/  @P1 LOP3.LUT R19, R19, R18, RZ, 0x3c, !PT ;  /* 0x0000001213131212 */ /* 0x002fc800078e3cff */
[----:B------:R-:W-:-:S04]  /*16b20*/  @P1 LOP3.LUT R18, R19, R18, RZ, 0x3c, !PT ;  /* 0x0000001213121212 */ /* 0x000fc800078e3cff */
[----:B------:R-:W-:-:S05]  /*16b30*/  @P1 LOP3.LUT R19, R19, R18, RZ, 0x3c, !PT ;  /* 0x0000001213131212 */ /* 0x000fca00078e3cff */
[----:B------:R0:W2:Y:S01]  /*16b40*/  @P1 LDG.E.U16 R46, desc[UR60][R18.64] ;  /* 0x0000003c122e1981 */ /* 0x0000a2000c1e1500 */
[----:B------:R-:W-:Y:S06]  /*16b50*/  BAR.SYNC.DEFER_BLOCKING 0x0 ;  /* 0x0000000000007b1d */ /* 0x000fec0000010000 */
[----:B------:R1:W-:Y:S04]  /*16b60*/  STS.U16 [R10+0x400], R48 ;  /* 0x000400300a007388 */ /* 0x0003e80000000400 */
[----:B------:R3:W-:Y:S04]  /*16b70*/  STS.U16 [R10+0x8400], R49 ;  /* 0x008400310a007388 */ /* 0x0007e80000000400 */
[----:B----4-:R4:W-:Y:S04]  /*16b80*/  STS.U16 [R10+0x800], R73 ;  /* 0x000800490a007388 */ /* 0x0109e80000000400 */
[----:B-1----:R-:W2:Y:S04]  /*16b90*/  LDL.LU R48, [R1+0x12dc] ;  /* 0x0012dc0001307983 */ /* 0x002ea80000300800 */
[----:B---3--:R-:W3:Y:S04]  /*16ba0*/  LDL.LU R49, [R1+0x12d8] ;  /* 0x0012d80001317983 */ /* 0x008ee80000300800 */
[----:B----4-:R-:W4:Y:S04]  /*16bb0*/  LDL.LU R73, [R1+0x12d4] ;  /* 0x0012d40001497983 */ /* 0x010f280000300800 */
[----:B------:R1:W-:Y:S04]  /*16bc0*/  STS.U16 [R10+0x8800], R74 ;  /* 0x0088004a0a007388 */ /* 0x0003e80000000400 */
[----:B------:R0:W-:Y:S04]  /*16bd0*/  STS.U16 [R10+0xc00], R133 ;  /* 0x000c00850a007388 */ /* 0x0001e80000000400 */
[----:B------:R0:W-:Y:S04]  /*16be0*/  STS.U16 [R10+0x8c00], R132 ;  /* 0x008c00840a007388 */ /* 0x0001e80000000400 */
[----:B-1----:R-:W2:Y:S04]  /*16bf0*/  LDL.LU R74, [R1+0x12d0] ;  /* 0x0012d000014a7983 */ /* 0x002ea80000300800 */
[----:B0-----:R-:W3:Y:S04]  /*16c00*/  LDL.LU R133, [R1+0x12cc] ;  /* 0x0012cc0001857983 */ /* 0x001ee80000300800 */
[----:B------:R-:W4:Y:S04]  /*16c10*/  LDL.LU R132, [R1+0x12c8] ;  /* 0x0012c80001847983 */ /* 0x000f280000300800 */
[----:B------:R0:W-:Y:S04]  /*16c20*/  STS.U16 [R10+0x1000], R108 ;  /* 0x0010006c0a007388 */ /* 0x0001e80000000400 */
[----:B------:R1:W-:Y:S04]  /*16c30*/  STS.U16 [R10+0x9000], R107 ;  /* 0x0090006b0a007388 */ /* 0x0003e80000000400 */
[----:B------:R1:W-:Y:S04]  /*16c40*/  STS.U16 [R10+0x1400], R14 ;  /* 0x0014000e0a007388 */ /* 0x0003e80000000400 */
[----:B0-----:R-:W2:Y:S04]  /*16c50*/  LDL.LU R108, [R1+0x12c4] ;  /* 0x0012c400016c7983 */ /* 0x001ea80000300800 */
[----:B-1----:R-:W3:Y:S04]  /*16c60*/  LDL.LU R107, [R1+0x12c0] ;  /* 0x0012c000016b7983 */ /* 0x002ee80000300800 */
[----:B------:R-:W4:Y:S04]  /*16c70*/  LDL.LU R14, [R1+0x12bc] ;  /* 0x0012bc00010e7983 */ /* 0x000f280000300800 */
[----:B------:R0:W-:Y:S04]  /*16c80*/  STS.U16 [R10+0x9400], R15 ;  /* 0x0094000f0a007388 */ /* 0x0001e80000000400 */
[----:B------:R1:W-:Y:S04]  /*16c90*/  STS.U16 [R10+0x1800], R16 ;  /* 0x001800100a007388 */ /* 0x0003e80000000400 */
[----:B------:R1:W-:Y:S04]  /*16ca0*/  STS.U16 [R10+0x9800], R17 ;  /* 0x009800110a007388 */ /* 0x0003e80000000400 */
[----:B0-----:R-:W4:Y:S04]  /*16cb0*/  LDL.LU R15, [R1+0x12b8] ;  /* 0x0012b800010f7983 */ /* 0x001f280000300800 */
[----:B-1----:R-:W4:Y:S04]  /*16cc0*/  LDL.LU R16, [R1+0x12b4] ;  /* 0x0012b40001107983 */ /* 0x002f280000300800 */
        /* <DEDUP_REMOVED lines=20> */
[----:B0-----:R-:W3:Y:S04]  /*16e10*/  LDL.LU R9, [R1+0x1288] ;  /* 0x0012880001097983 */ /* 0x001ee80000300800 */
[----:B------:R0:W-:Y:S04]  /*16e20*/  STS.U16 [R10+0x3000], R105 ;  /* 0x003000690a007388 */ /* 0x0001e80000000400 */
[----:B------:R-:W-:Y:S04]  /*16e30*/  STS.U16 [R10], R2 ;  /* 0x000000020a007388 */ /* 0x000fe80000000400 */
[----:B------:R-:W-:Y:S04]  /*16e40*/  STS.U16 [R10+0x8000], R20 ;  /* 0x008000140a007388 */ /* 0x000fe80000000400 */
[----:B0-----:R-:W4:Y:S04]  /*16e50*/  LDL.LU R105, [R1+0x1284] ;  /* 0x0012840001697983 */ /* 0x001f280000300800 */
[----:B------:R0:W-:Y:S04]  /*16e60*/  STS.U16 [R10+0xb000], R106 ;  /* 0x00b0006a0a007388 */ /* 0x0001e80000000400 */
[----:B------:R-:W-:Y:S04]  /*16e70*/  STS.U16 [R10+0x3400], R248 ;  /* 0x003400f80a007388 */ /* 0x000fe80000000400 */
[----:B------:R-:W-:Y:S04]  /*16e80*/  STS.U16 [R10+0xb400], R247 ;  /* 0x00b400f70a007388 */ /* 0x000fe80000000400 */
[----:B------:R-:W-:Y:S04]  /*16e90*/  STS.U16 [R10+0x3800], R238 ;  /* 0x003800ee0a007388 */ /* 0x000fe80000000400 */
[----:B------:R-:W-:Y:S04]  /*16ea0*/  STS.U16 [R10+0xb800], R237 ;  /* 0x00b800ed0a007388 */ /* 0x000fe80000000400 */
[----:B------:R-:W-:Y:S04]  /*16eb0*/  STS.U16 [R10+0x3c00], R236 ;  /* 0x003c00ec0a007388 */ /* 0x000fe80000000400 */
[----:B------:R-:W-:Y:S04]  /*16ec0*/  STS.U16 [R10+0xbc00], R235 ;  /* 0x00bc00eb0a007388 */ /* 0x000fe80000000400 */
[----:B0-----:R-:W4:Y:S04]  /*16ed0*/  LDL.LU R106, [R1+0x1280] ;  /* 0x00128000016a7983 */ /* 0x001f280000300800 */
[----:B---3--:R0:W-:Y:S04]  /*16ee0*/  STS.U16 [R9+0x80], R107 ;  /* 0x0000806b09007388 */ /* 0x0081e80000000400 */
[----:B--2---:R1:W-:Y:S04]  /*16ef0*/  STS.U16 [R9+0x8080], R108 ;  /* 0x0080806c09007388 */ /* 0x0043e80000000400 */
[----:B------:R2:W-:Y:S04]  /*16f00*/  STS.U16 [R9+0x480], R109 ;  /* 0x0004806d09007388 */ /* 0x0005e80000000400 */
[----:B0-----:R-:W3:Y:S04]  /*16f10*/  LDL.LU R107, [R1+0x127c] ;  /* 0x00127c00016b7983 */ /* 0x001ee80000300800 */
[----:B-1----:R-:W3:Y:S04]  /*16f20*/  LDL.LU R108, [R1+0x1278] ;  /* 0x00127800016c7983 */ /* 0x002ee80000300800 */
[----:B--2---:R-:W2:Y:S04]  /*16f30*/  LDL.LU R109, [R1+0x1274] ;  /* 0x00127400016d7983 */ /* 0x004ea80000300800 */
[----:B------:R0:W-:Y:S04]  /*16f40*/  STS.U16 [R9+0x8480], R110 ;  /* 0x0084806e09007388 */ /* 0x0001e80000000400 */
[----:B------:R1:W-:Y:S04]  /*16f50*/  STS.U16 [R9+0x880], R111 ;  /* 0x0008806f09007388 */ /* 0x0003e80000000400 */
[----:B------:R1:W-:Y:S04]  /*16f60*/  STS.U16 [R9+0x8880], R112 ;  /* 0x0088807009007388 */ /* 0x0003e80000000400 */
[----:B0-----:R-:W3:Y:S04]  /*16f70*/  LDL.LU R110, [R1+0x1270] ;  /* 0x00127000016e7983 */ /* 0x001ee80000300800 */
[----:B-1----:R-:W2:Y:S04]  /*16f80*/  LDL.LU R111, [R1+0x126c] ;  /* 0x00126c00016f7983 */ /* 0x002ea80000300800 */
[----:B------:R-:W3:Y:S04]  /*16f90*/  LDL.LU R112, [R1+0x1268] ;  /* 0x0012680001707983 */ /* 0x000ee80000300800 */
[----:B------:R0:W-:Y:S04]  /*16fa0*/  STS.U16 [R9+0xc80], R113 ;  /* 0x000c807109007388 */ /* 0x0001e80000000400 */
[----:B------:R1:W-:Y:S04]  /*16fb0*/  STS.U16 [R9+0x8c80], R114 ;  /* 0x008c807209007388 */ /* 0x0003e80000000400 */
[----:B------:R4:W-:Y:S04]  /*16fc0*/  STS.U16 [R9+0x1080], R115 ;  /* 0x0010807309007388 */ /* 0x0009e80000000400 */
[----:B0-----:R-:W2:Y:S04]  /*16fd0*/  LDL.LU R113, [R1+0x1264] ;  /* 0x0012640001717983 */ /* 0x001ea80000300800 */
[----:B-1----:R-:W3:Y:S04]  /*16fe0*/  LDL.LU R114, [R1+0x1260] ;  /* 0x0012600001727983 */ /* 0x002ee80000300800 */
[----:B----4-:R-:W4:Y:S04]  /*16ff0*/  LDL.LU R115, [R1+0x125c] ;  /* 0x00125c0001737983 */ /* 0x010f280000300800 */
        /* <DEDUP_REMOVED lines=32> */
[----:B------:R-:W-:Y:S04]  /*17200*/  STS.U16 [R9+0x3480], R246 ;  /* 0x003480f609007388 */ /* 0x000fe80000000400 */
[----:B0-----:R-:W2:Y:S04]  /*17210*/  LDL.LU R130, [R1+0x121c] ;  /* 0x00121c0001827983 */ /* 0x001ea80000300800 */
[----:B------:R-:W-:Y:S04]  /*17220*/  STS.U16 [R9+0xb480], R245 ;  /* 0x00b480f509007388 */ /* 0x000fe80000000400 */
[----:B------:R-:W-:Y:S04]  /*17230*/  STS.U16 [R9+0x3880], R233 ;  /* 0x003880e909007388 */ /* 0x000fe80000000400 */
[----:B------:R-:W-:Y:S04]  /*17240*/  STS.U16 [R9+0xb880], R232 ;  /* 0x00b880e809007388 */ /* 0x000fe80000000400 */
[----:B------:R-:W-:Y:S04]  /*17250*/  STS.U16 [R9+0x3c80], R231 ;  /* 0x003c80e709007388 */ /* 0x000fe80000000400 */
[----:B------:R-:W-:Y:S04]  /*17260*/  STS.U16 [R9+0xbc80], R230 ;  /* 0x00bc80e609007388 */ /* 0x000fe80000000400 */
[----:B-1----:R-:W3:Y:S04]  /*17270*/  LDL.LU R131, [R1+0x1218] ;  /* 0x0012180001837983 */ /* 0x002ee80000300800 */
[----:B----4-:R0:W-:Y:S04]  /*17280*/  STS.U16 [R8+0x100], R132 ;  /* 0x0001008408007388 */ /* 0x0101e80000000400 */
        /* <DEDUP_REMOVED lines=122> */
[----:B0-----:R-:W2:Y:S04]  /*17a30*/  LDL.LU R5, [R1+0x1138] ;  /* 0x0011380001057983 */ /* 0x001ea80000300800 */
[----:B------:R0:W-:Y:S04]  /*17a40*/  STS.U16 [R6+0xa00], R4 ;  /* 0x000a000406007388 */ /* 0x0001e80000000400 */
[----:B------:R1:W-:Y:S04]  /*17a50*/  STS.U16 [R6+0x8a00], R3 ;  /* 0x008a000306007388 */ /* 0x0003e80000000400 */
[----:B------:R1:W-:Y:S04]  /*17a60*/  STS.U16 [R6+0xe00], R152 ;  /* 0x000e009806007388 */ /* 0x0003e80000000400 */
[----:B0-----:R-:W3:Y:S04]  /*17a70*/  LDL.LU R4, [R1+0x1134] ;  /* 0x0011340001047983 */ /* 0x001ee80000300800 */
        /* <DEDUP_REMOVED lines=34> */
[----:B------:R-:W-:Y:S04]  /*17ca0*/  STS.U16 [R6+0x3200], R252 ;  /* 0x003200fc06007388 */ /* 0x000fe80000000400 */
[----:B0-----:R-:W4:Y:S04]  /*17cb0*/  LDL.LU R168, [R1+0x10ec] ;  /* 0x0010ec0001a87983 */ /* 0x001f280000300800 */
[----:B------:R-:W-:Y:S04]  /*17cc0*/  STS.U16 [R6+0xb200], R251 ;  /* 0x00b200fb06007388 */ /* 0x000fe80000000400 */
[----:B------:R-:W-:Y:S04]  /*17cd0*/  STS.U16 [R6+0x3600], R240 ;  /* 0x003600f006007388 */ /* 0x000fe80000000400 */
[----:B------:R-:W-:Y:S04]  /*17ce0*/  STS.U16 [R6+0xb600], R239 ;  /* 0x00b600ef06007388 */ /* 0x000fe80000000400 */
[----:B------:R-:W-:Y:S04]  /*17cf0*/  STS.U16 [R6+0x3a00], R220 ;  /* 0x003a00dc06007388 */ /* 0x000fe80000000400 */
[----:B------:R-:W-:Y:S04]  /*17d00*/  STS.U16 [R6+0xba00], R219 ;  /* 0x00ba00db06007388 */ /* 0x000fe80000000400 */
[----:B------:R-:W-:Y:S04]  /*17d10*/  STS.U16 [R6+0x3e00], R218 ;  /* 0x003e00da06007388 */ /* 0x000fe80000000400 */
[----:B------:R-:W-:Y:S04]  /*17d20*/  STS.U16 [R6+0xbe00], R217 ;  /* 0x00be00d906007388 */ /* 0x000fe80000000400 */
[----:B-1----:R-:W4:Y:S04]  /*17d30*/  LDL.LU R169, [R1+0x10e8] ;  /* 0x0010e80001a97983 */ /* 0x002f280000300800 */
[----:B--2---:R0:W-:Y:S04]  /*17d40*/  STS.U16 [R5+0x280], R170 ;  /* 0x000280aa05007388 */ /* 0x0041e80000000400 */
[----:B------:R1:W-:Y:S04]  /*17d50*/  STS.U16 [R5+0x8280], R171 ;  /* 0x008280ab05007388 */ /* 0x0003e80000000400 */
[----:B------:R2:W-:Y:S04]  /*17d60*/  STS.U16 [R5+0x680], R172 ;  /* 0x000680ac05007388 */ /* 0x0005e80000000400 */
[----:B0-----:R-:W4:Y:S04]  /*17d70*/  LDL.LU R170, [R1+0x10e4] ;  /* 0x0010e40001aa7983 */ /* 0x001f280000300800 */
[----:B-1----:R-:W4:Y:S04]  /*17d80*/  LDL.LU R171, [R1+0x10e0] ;  /* 0x0010e00001ab7983 */ /* 0x002f280000300800 */
[----:B--2---:R-:W2:Y:S04]  /*17d90*/  LDL.LU R172, [R1+0x10dc] ;  /* 0x0010dc0001ac7983 */ /* 0x004ea80000300800 */
[----:B------:R0:W-:Y:S04]  /*17da0*/  STS.U16 [R5+0x8680], R173 ;  /* 0x008680ad05007388 */ /* 0x0001e80000000400 */
[----:B------:R1:W-:Y:S04]  /*17db0*/  STS.U16 [R5+0xa80], R174 ;  /* 0x000a80ae05007388 */ /* 0x0003e80000000400 */
[----:B------:R3:W-:Y:S04]  /*17dc0*/  STS.U16 [R5+0x8a80], R175 ;  /* 0x008a80af05007388 */ /* 0x0007e80000000400 */
[----:B0-----:R-:W2:Y:S04]  /*17dd0*/  LDL.LU R173, [R1+0x10d8] ;  /* 0x0010d80001ad7983 */ /* 0x001ea80000300800 */
[----:B-1----:R-:W2:Y:S04]  /*17de0*/  LDL.LU R174, [R1+0x10d4] ;  /* 0x0010d40001ae7983 */ /* 0x002ea80000300800 */
[----:B---3--:R-:W2:Y:S04]  /*17df0*/  LDL.LU R175, [R1+0x10d0] ;  /* 0x0010d00001af7983 */ /* 0x008ea80000300800 */
        /* <DEDUP_REMOVED lines=16> */
[----:B------:R0:W-:Y:S04]  /*17f00*/  STS.U16 [R5+0x2e80], R80 ;  /* 0x002e805005007388 */ /* 0x0001e80000000400 */
[----:B------:R-:W2:Y:S04]  /*17f10*/  LDL R18, [R1+0x188] ;  /* 0x0001880001127983 */ /* 0x000ea80000100800 */
[----:B------:R0:W-:Y:S04]  /*17f20*/  STS.U16 [R5+0xae80], R13 ;  /* 0x00ae800d05007388 */ /* 0x0001e80000000400 */
[----:B-1----:R-:W2:Y:S04]  /*17f30*/  LDL R83, [R1+0xd6c] ;  /* 0x000d6c0001537983 */ /* 0x002ea80000100800 */
[----:B---3--:R-:W3:Y:S04]  /*17f40*/  LDL R82, [R1+0xd70] ;  /* 0x000d700001527983 */ /* 0x008ee80000100800 */
[----:B0-----:R-:W3:Y:S04]  /*17f50*/  LDL R80, [R1+0x53c] ;  /* 0x00053c0001507983 */ /* 0x001ee80000100800 */
[----:B------:R-:W3:Y:S04]  /*17f60*/  LDL R2, [R1+0x540] ;  /* 0x0005400001027983 */ /* 0x000ee80000100800 */
[----:B------:R-:W3:Y:S04]  /*17f70*/  LDL R20, [R1+0x500] ;  /* 0x0005000001147983 */ /* 0x000ee80000100800 */
[----:B------:R-:W2:Y:S01]  /*17f80*/  LDL.LU R13, [R1+0x184] ;  /* 0x00018400010d7983 */ /* 0x000ea20000300800 */
[----:B------:R-:W0:Y:S03]  /*17f90*/  S2R R19, SR_TID.X ;  /* 0x0000000000137919 */ /* 0x000e260000002100 */
[----:B------:R-:W-:Y:S04]  /*17fa0*/  STS.U16 [R5+0x9a80], R97 ;  /* 0x009a806105007388 */ /* 0x000fe80000000400 */
[----:B------:R-:W-:Y:S04]  /*17fb0*/  STS.U16 [R5+0x1e80], R96 ;  /* 0x001e806005007388 */ /* 0x000fe80000000400 */
[----:B------:R-:W-:Y:S04]  /*17fc0*/  STS.U16 [R5+0x9e80], R95 ;  /* 0x009e805f05007388 */ /* 0x000fe80000000400 */
[----:B------:R-:W-:Y:S04]  /*17fd0*/  STS.U16 [R5+0x2280], R94 ;  /* 0x0022805e05007388 */ /* 0x000fe80000000400 */
[----:B------:R-:W-:Y:S04]  /*17fe0*/  STS.U16 [R5+0xa280], R93 ;  /* 0x00a2805d05007388 */ /* 0x000fe80000000400 */
[----:B------:R-:W-:Y:S04]  /*17ff0*/  STS.U16 [R5+0x2680], R92 ;  /* 0x0026805c05007388 */ /* 0x000fe80000000400 */
[----:B------:R-:W-:Y:S01]  /*18000*/  STS.U16 [R5+0xa680], R91 ;  /* 0x00a6805b05007388 */ /* 0x000fe20000000400 */
[----:B0-----:R-:W-:-:S03]  /*18010*/  LOP3.LUT R19, R19, 0x7f, RZ, 0xc0, !PT ;  /* 0x0000007f13137812 */ /* 0x001fc600078ec0ff */
[----:B------:R-:W-:Y:S01]  /*18020*/  STS.U16 [R5+0x3280], R250 ;  /* 0x003280fa05007388 */ /* 0x000fe20000000400 */
[----:B------:R-:W-:-:S03]  /*18030*/  ISETP.GE.AND P0, PT, R19, R11, PT ;  /* 0x0000000b1300720c */ /* 0x000fc60003f06270 */
[----:B------:R-:W-:Y:S04]  /*18040*/  STS.U16 [R5+0xb280], R249 ;  /* 0x00b280f905007388 */ /* 0x000fe80000000400 */
[----:B------:R-:W-:Y:S04]  /*18050*/  STS.U16 [R5+0x3680], R234 ;  /* 0x003680ea05007388 */ /* 0x000fe80000000400 */
[----:B------:R-:W-:Y:S04]  /*18060*/  STS.U16 [R5+0xb680], R221 ;  /* 0x00b680dd05007388 */ /* 0x000fe80000000400 */
[----:B------:R-:W-:Y:S04]  /*18070*/  STS.U16 [R5+0x3a80], R216 ;  /* 0x003a80d805007388 */ /* 0x000fe80000000400 */
[----:B------:R-:W-:Y:S04]  /*18080*/  STS.U16 [R5+0xba80], R23 ;  /* 0x00ba801705007388 */ /* 0x000fe80000000400 */
[----:B------:R-:W-:Y:S04]  /*18090*/  STS.U16 [R5+0x3e80], R22 ;  /* 0x003e801605007388 */ /* 0x000fe80000000400 */
[----:B------:R-:W-:Y:S04]  /*180a0*/  STS.U16 [R5+0xbe80], R21 ;  /* 0x00be801505007388 */ /* 0x000fe80000000400 */
[----:B------:R0:W-:Y:S04]  /*180b0*/  STS.U16 [R4+0x300], R81 ;  /* 0x0003005104007388 */ /* 0x0001e80000000400 */
[----:B------:R1:W-:Y:S04]  /*180c0*/  STS.U16 [R4+0x700], R85 ;  /* 0x0007005504007388 */ /* 0x0003e80000000400 */
[----:B0-----:R-:W3:Y:S04]  /*180d0*/  LDL R81, [R1+0x4fc] ;  /* 0x0004fc0001517983 */ /* 0x001ee80000100800 */
[----:B-1----:R-:W3:Y:S01]  /*180e0*/  LDL R85, [R1+0x4bc] ;  /* 0x0004bc0001557983 */ /* 0x002ee20000100800 */
[----:B------:R-:W-:-:S03]  /*180f0*/  PRMT R98, RZ, 0x7610, R98 ;  /* 0x00007610ff627816 */ /* 0x000fc60000000062 */
[----:B------:R0:W-:Y:S01]  /*18100*/  STS.U16 [R4+0x8300], R84 ;  /* 0x0083005404007388 */ /* 0x0001e20000000400 */
[----:B----4-:R-:W-:-:S03]  /*18110*/  PRMT R47, RZ, 0x7610, R47 ;  /* 0x00007610ff2f7816 */ /* 0x010fc6000000002f */
[----:B------:R-:W-:Y:S04]  /*18120*/  STS.U16 [R4+0x8700], R90 ;  /* 0x0087005a04007388 */ /* 0x000fe80000000400 */
[----:B------:R-:W-:Y:S04]  /*18130*/  STS.U16 [R4+0xb00], R89 ;  /* 0x000b005904007388 */ /* 0x000fe80000000400 */
[----:B0-----:R-:W4:Y:S04]  /*18140*/  LDL R84, [R1+0x4c0] ;  /* 0x0004c00001547983 */ /* 0x001f280000100800 */
[----:B------:R-:W-:Y:S04]  /*18150*/  STS.U16 [R4+0x8b00], R88 ;  /* 0x008b005804007388 */ /* 0x000fe80000000400 */
[----:B------:R-:W-:Y:S04]  /*18160*/  STS.U16 [R4+0xf00], R87 ;  /* 0x000f005704007388 */ /* 0x000fe80000000400 */
[----:B------:R-:W-:Y:S01]  /*18170*/  STS.U16 [R4+0x8f00], R86 ;  /* 0x008f005604007388 */ /* 0x000fe20000000400 */
[----:B------:R-:W-:Y:S01]  /*18180*/  PRMT R48, RZ, 0x7610, R48 ;  /* 0x00007610ff307816 */ /* 0x000fe20000000030 */
[----:B--2---:R-:W-:-:S02]  /*18190*/  @!P0 IMAD.MOV.U32 R19, RZ, RZ, R13 ;  /* 0x000000ffff138224 */ /* 0x004fc400078e000d */
[----:B------:R0:W-:Y:S04]  /*181a0*/  STL [R1+0xda4], R13 ;  /* 0x000da40d01007387 */ /* 0x0001e80000100800 */
[----:B------:R3:W2:Y:S04]  /*181b0*/  @!P0 LDG.E.U16 R98, desc[UR60][R18.64] ;  /* 0x0000003c12628981 */ /* 0x0006a8000c1e1500 */
[----:B0-----:R-:W2:Y:S01]  /*181c0*/  LDL.LU R13, [R1+0x1ac] ;  /* 0x0001ac00010d7983 */ /* 0x001ea20000300800 */
[----:B---3--:R-:W-:Y:S01]  /*181d0*/  @!P0 IMAD.MOV.U32 R18, RZ, RZ, R82 ;  /* 0x000000ffff128224 */ /* 0x008fe200078e0052 */
[----:B------:R-:W-:Y:S01]  /*181e0*/  PRMT R49, RZ, 0x7610, R49 ;  /* 0x00007610ff317816 */ /* 0x000fe20000000031 */
[----:B------:R-:W-:Y:S01]  /*181f0*/  @!P0 IMAD.MOV.U32 R19, RZ, RZ, R83 ;  /* 0x000000ffff138224 */ /* 0x000fe200078e0053 */
[----:B------:R-:W3:Y:S04]  /*18200*/  LDL R82, [R1+0x480] ;  /* 0x0004800001527983 */ /* 0x000ee80000100800 */
[----:B------:R-:W2:Y:S04]  /*18210*/  LDL R83, [R1+0x47c] ;  /* 0x00047c0001537983 */ /* 0x000ea80000100800 */
[----:B------:R0:W2:Y:S04]  /*18220*/  @!P0 LDG.E.U16 R47, desc[UR60][R18.64] ;  /* 0x0000003c122f8981 */ /* 0x0000a8000c1e1500 */
[----:B------:R-:W2:Y:S01]  /*18230*/  LDL R86, [R1+0x3bc] ;  /* 0x0003bc0001567983 */ /* 0x000ea20000100800 */
[----:B0-----:R-:W-:-:S03]  /*18240*/  @!P0 IMAD.MOV.U32 R18, RZ, RZ, R2 ;  /* 0x000000ffff128224 */ /* 0x001fc600078e0002 */
[----:B------:R-:W2:Y:S01]  /*18250*/  LDL R2, [R1+0x440] ;  /* 0x0004400001027983 */ /* 0x000ea20000100800 */
[----:B------:R-:W-:-:S03]  /*18260*/  @!P0 IMAD.MOV.U32 R19, RZ, RZ, R80 ;  /* 0x000000ffff138224 */ /* 0x000fc600078e0050 */
[----:B------:R-:W2:Y:S04]  /*18270*/  LDL R80, [R1+0x43c] ;  /* 0x00043c0001507983 */ /* 0x000ea80000100800 */
[----:B------:R0:W2:Y:S02]  /*18280*/  @!P0 LDG.E.U16 R48, desc[UR60][R18.64] ;  /* 0x0000003c12308981 */ /* 0x0000a4000c1e1500 */
[----:B0-----:R-:W-:Y:S02]  /*18290*/  @!P0 IMAD.MOV.U32 R18, RZ, RZ, R20 ;  /* 0x000000ffff128224 */ /* 0x001fe400078e0014 */
[----:B------:R-:W2:Y:S01]  /*182a0*/  LDL R20, [R1+0x400] ;  /* 0x0004000001147983 */ /* 0x000ea20000100800 */
[----:B------:R-:W-:Y:S02]  /*182b0*/  PRMT R50, RZ, 0x7610, R50 ;  /* 0x00007610ff327816 */ /* 0x000fe40000000032 */
[----:B------:R-:W-:Y:S01]  /*182c0*/  PRMT R51, RZ, 0x7610, R51 ;  /* 0x00007610ff337816 */ /* 0x000fe20000000033 */
[----:B------:R-:W-:-:S02]  /*182d0*/  @!P0 IMAD.MOV.U32 R19, RZ, RZ, R81 ;  /* 0x000000ffff138224 */ /* 0x000fc400078e0051 */
[----:B------:R-:W2:Y:S04]  /*182e0*/  LDL R81, [R1+0x3fc] ;  /* 0x0003fc0001517983 */ /* 0x000ea80000100800 */
[----:B------:R0:W2:Y:S02]  /*182f0*/  @!P0 LDG.E.U16 R49, desc[UR60][R18.64] ;  /* 0x0000003c12318981 */ /* 0x0000a4000c1e1500 */
[----:B0-----:R-:W-:Y:S02]  /*18300*/  @!P0 IMAD.MOV.U32 R19, RZ, RZ, R85 ;  /* 0x000000ffff138224 */ /* 0x001fe400078e0055 */
[----:B------:R-:W2:Y:S01]  /*18310*/  LDL R85, [R1+0x3c0] ;  /* 0x0003c00001557983 */ /* 0x000ea20000100800 */
[----:B----4-:R-:W-:-:S03]  /*18320*/  @!P0 IMAD.MOV.U32 R18, RZ, RZ, R84 ;  /* 0x000000ffff128224 */ /* 0x010fc600078e0054 */
[----:B------:R-:W4:Y:S04]  /*18330*/  LDL R84, [R1+0x37c] ;  /* 0x00037c0001547983 */ /* 0x000f280000100800 */
[----:B------:R3:W4:Y:S01]  /*18340*/  @!P0 LDG.E.U16 R50, desc[UR60][R18.64] ;  /* 0x0000003c12328981 */ /* 0x000722000c1e1500 */
[----:B------:R-:W-:Y:S01]  /*18350*/  PRMT R52, RZ, 0x7610, R52 ;  /* 0x00007610ff347816 */ /* 0x000fe20000000034 */
[----:B---3--:R-:W-:Y:S02]  /*18360*/  @!P0 IMAD.MOV.U32 R18, RZ, RZ, R82 ;  /* 0x000000ffff128224 */ /* 0x008fe400078e0052 */
[----:B------:R-:W3:Y:S01]  /*18370*/  LDL R82, [R1+0x33c] ;  /* 0x00033c0001527983 */ /* 0x000ee20000100800 */
[----:B--2---:R-:W-:-:S03]  /*18380*/  @!P0 IMAD.MOV.U32 R19, RZ, RZ, R83 ;  /* 0x000000ffff138224 */ /* 0x004fc600078e0053 */
[----:B------:R-:W2:Y:S04]  /*18390*/  LDL R83, [R1+0x380] ;  /* 0x0003800001537983 */ /* 0x000ea80000100800 */
[----:B------:R0:W3:Y:S02]  /*183a0*/  @!P0 LDG.E.U16 R51, desc[UR60][R18.64] ;  /* 0x0000003c12338981 */ /* 0x0000e4000c1e1500 */
[----:B0-----:R-:W-:Y:S02]  /*183b0*/  @!P0 IMAD.MOV.U32 R18, RZ, RZ, R2 ;  /* 0x000000ffff128224 */ /* 0x001fe400078e0002 */
[----:B------:R-:W3:Y:S01]  /*183c0*/  LDL R2, [R1+0x340] ;  /* 0x0003400001027983 */ /* 0x000ee20000100800 */
[----:B------:R-:W-:-:S03]  /*183d0*/  @!P0 IMAD.MOV.U32 R19, RZ, RZ, R80 ;  /* 0x000000ffff138224 */ /* 0x000fc600078e0050 */
[----:B------:R-:W3:Y:S04]  /*183e0*/  LDL.LU R80, [R1+0x2bc] ;  /* 0x0002bc0001507983 */ /* 0x000ee80000300800 */
[----:B------:R0:W3:Y:S02]  /*183f0*/  @!P0 LDG.E.U16 R52, desc[UR60][R18.64] ;  /* 0x0000003c12348981 */ /* 0x0000e4000c1e1500 */
[----:B0-----:R-:W-:Y:S02]  /*18400*/  @!P0 IMAD.MOV.U32 R18, RZ, RZ, R20 ;  /* 0x000000ffff128224 */ /* 0x001fe400078e0014 */
[----:B------:R-:W3:Y:S01]  /*18410*/  LDL R20, [R1+0x300] ;  /* 0x0003000001147983 */ /* 0x000ee20000100800 */
[----:B------:R-:W-:Y:S02]  /*18420*/  PRMT R53, RZ, 0x7610, R53 ;  /* 0x00007610ff357816 */ /* 0x000fe40000000035 */
[----:B------:R-:W-:Y:S01]  /*18430*/  PRMT R54, RZ, 0x7610, R54 ;  /* 0x00007610ff367816 */ /* 0x000fe20000000036 */
[----:B------:R-:W-:-:S02]  /*18440*/  @!P0 IMAD.MOV.U32 R19, RZ, RZ, R81 ;  /* 0x000000ffff138224 */ /* 0x000fc400078e0051 */
[----:B------:R-:W3:Y:S04]  /*18450*/  LDL R81, [R1+0x2fc] ;  /* 0x0002fc0001517983 */ /* 0x000ee80000100800 */
[----:B------:R0:W3:Y:S04]  /*18460*/  @!P0 LDG.E.U16 R53, desc[UR60][R18.64] ;  /* 0x0000003c12358981 */ /* 0x0000e8000c1e1500 */
[----:B------:R-:W3:Y:S01]  /*18470*/  LDL.LU R93, [R1+0x27c] ;  /* 0x00027c00015d7983 */ /* 0x000ee20000300800 */
[----:B0-----:R-:W-:Y:S02]  /*18480*/  @!P0 IMAD.MOV.U32 R18, RZ, RZ, R85 ;  /* 0x000000ffff128224 */ /* 0x001fe400078e0055 */
[----:B------:R-:W-:-:S05]  /*18490*/  @!P0 IMAD.MOV.U32 R19, RZ, RZ, R86 ;  /* 0x000000ffff138224 */ /* 0x000fca00078e0056 */
[----:B------:R4:W3:Y:S01]  /*184a0*/  @!P0 LDG.E.U16 R54, desc[UR60][R18.64] ;  /* 0x0000003c12368981 */ /* 0x0008e2000c1e1500 */
[----:B------:R-:W-:Y:S01]  /*184b0*/  PRMT R55, RZ, 0x7610, R55 ;  /* 0x00007610ff377816 */ /* 0x000fe20000000037 */
[----:B----4-:R-:W-:Y:S02]  /*184c0*/  @!P0 IMAD.MOV.U32 R19, RZ, RZ, R84 ;  /* 0x000000ffff138224 */ /* 0x010fe400078e0054 */
[----:B------:R-:W4:Y:S01]  /*184d0*/  LDL R84, [R1+0x2c0] ;  /* 0x0002c00001547983 */ /* 0x000f220000100800 */
[----:B------:R-:W-:Y:S01]  /*184e0*/  PRMT R56, RZ, 0x7610, R56 ;  /* 0x00007610ff387816 */ /* 0x000fe20000000038 */
[----:B--2---:R-:W-:Y:S02]  /*184f0*/  @!P0 IMAD.MOV.U32 R18, RZ, RZ, R83 ;  /* 0x000000ffff128224 */ /* 0x004fe400078e0053 */
[----:B------:R-:W2:Y:S04]  /*18500*/  LDL R83, [R1+0x280] ;  /* 0x0002800001537983 */ /* 0x000ea80000100800 */
[----:B------:R3:W2:Y:S04]  /*18510*/  @!P0 LDG.E.U16 R55, desc[UR60][R18.64] ;  /* 0x0000003c12378981 */ /* 0x0006a8000c1e1500 */
[----:B------:R-:W2:Y:S04]  /*18520*/  LDL.LU R90, [R1+0x200] ;  /* 0x00020000015a7983 */ /* 0x000ea80000300800 */
[----:B------:R-:W2:Y:S01]  /*18530*/  LDL R87, [R1+0x1fc] ;  /* 0x0001fc0001577983 */ /* 0x000ea20000100800 */
[----:B---3--:R-:W-:-:S02]  /*18540*/  @!P0 IMAD.MOV.U32 R18, RZ, RZ, R2 ;  /* 0x000000ffff128224 */ /* 0x008fc400078e0002 */
[----:B------:R-:W-:Y:S01]  /*18550*/  @!P0 IMAD.MOV.U32 R19, RZ, RZ, R82 ;  /* 0x000000ffff138224 */ /* 0x000fe200078e0052 */
[----:B------:R-:W3:Y:S04]  /*18560*/  LDL R2, [R1+0x240] ;  /* 0x0002400001027983 */ /* 0x000ee80000100800 */
[----:B------:R-:W3:Y:S04]  /*18570*/  LDL R82, [R1+0x23c] ;  /* 0x00023c0001527983 */ /* 0x000ee80000100800 */
[----:B------:R-:W3:Y:S04]  /*18580*/  LDL R86, [R1+0x1bc] ;  /* 0x0001bc0001567983 */ /* 0x000ee80000100800 */
[----:B------:R-:W3:Y:S04]  /*18590*/  LDL R85, [R1+0x1c0] ;  /* 0x0001c00001557983 */ /* 0x000ee80000100800 */
[----:B------:R0:W3:Y:S02]  /*185a0*/  @!P0 LDG.E.U16 R56, desc[UR60][R18.64] ;  /* 0x0000003c12388981 */ /* 0x0000e4000c1e1500 */
[----:B0-----:R-:W-:-:S02]  /*185b0*/  @!P0 IMAD.MOV.U32 R18, RZ, RZ, R20 ;  /* 0x000000ffff128224 */ /* 0x001fc400078e0014 */
[----:B------:R-:W3:Y:S01]  /*185c0*/  LDL R20, [R1+0xd5c] ;  /* 0x000d5c0001147983 */ /* 0x000ee20000100800 */
[----:B------:R-:W-:Y:S02]  /*185d0*/  PRMT R57, RZ, 0x7610, R57 ;  /* 0x00007610ff397816 */ /* 0x000fe40000000039 */
[----:B------:R-:W-:Y:S01]  /*185e0*/  PRMT R58, RZ, 0x7610, R58 ;  /* 0x00007610ff3a7816 */ /* 0x000fe2000000003a */
[----:B------:R-:W-:Y:S01]  /*185f0*/  @!P0 IMAD.MOV.U32 R19, RZ, RZ, R81 ;  /* 0x000000ffff138224 */ /* 0x000fe200078e0051 */
[----:B------:R-:W-:Y:S01]  /*18600*/  PRMT R59, RZ, 0x7610, R59 ;  /* 0x00007610ff3b7816 */ /* 0x000fe2000000003b */
[----:B------:R-:W3:Y:S04]  /*18610*/  LDL R81, [R1+0x554] ;  /* 0x0005540001517983 */ /* 0x000ee80000100800 */
[----:B------:R0:W3:Y:S02]  /*18620*/  @!P0 LDG.E.U16 R57, desc[UR60][R18.64] ;  /* 0x0000003c12398981 */ /* 0x0000e4000c1e1500 */
[----:B0-----:R-:W-:Y:S01]  /*18630*/  @!P0 IMAD.MOV.U32 R19, RZ, RZ, R80 ;  /* 0x000000ffff138224 */ /* 0x001fe200078e0050 */
[----:B------:R-:W-:Y:S01]  /*18640*/  PRMT R60, RZ, 0x7610, R60 ;  /* 0x00007610ff3c7816 */ /* 0x000fe2000000003c */
[----:B----4-:R-:W-:-:S02]  /*18650*/  @!P0 IMAD.MOV.U32 R18, RZ, RZ, R84 ;  /* 0x000000ffff128224 */ /* 0x010fc400078e0054 */
[----:B------:R-:W4:Y:S04]  /*18660*/  LDL R84, [R1+0x534] ;  /* 0x0005340001547983 */ /* 0x000f280000100800 */
[----:B------:R0:W4:Y:S02]  /*18670*/  @!P0 LDG.E.U16 R58, desc[UR60][R18.64] ;  /* 0x0000003c123a8981 */ /* 0x000124000c1e1500 */
[----:B0-----:R-:W-:Y:S01]  /*18680*/  @!P0 IMAD.MOV.U32 R19, RZ, RZ, R93 ;  /* 0x000000ffff138224 */ /* 0x001fe200078e005d */
[----:B------:R-:W-:Y:S02]  /*18690*/  PRMT R61, RZ, 0x7610, R61 ;  /* 0x00007610ff3d7816 */ /* 0x000fe4000000003d */
[----:B------:R-:W-:Y:S01]  /*186a0*/  PRMT R62, RZ, 0x7610, R62 ;  /* 0x00007610ff3e7816 */ /* 0x000fe2000000003e */
[----:B--2---:R-:W-:-:S02]  /*186b0*/  @!P0 IMAD.MOV.U32 R18, RZ, RZ, R83 ;  /* 0x000000ffff128224 */ /* 0x004fc400078e0053 */
[----:B------:R-:W2:Y:S04]  /*186c0*/  LDL R83, [R1+0x4f4] ;  /* 0x0004f40001537983 */ /* 0x000ea80000100800 */
[----:B------:R3:W2:Y:S02]  /*186d0*/  @!P0 LDG.E.U16 R59, desc[UR60][R18.64] ;  /* 0x0000003c123b8981 */ /* 0x0006a4000c1e1500 */
[----:B---3--:R-:W-:Y:S02]  /*186e0*/  @!P0 IMAD.MOV.U32 R18, RZ, RZ, R2 ;  /* 0x000000ffff128224 */ /* 0x008fe400078e0002 */
[----:B------:R-:W3:Y:S01]  /*186f0*/  LDL R2, [R1+0x4f8] ;  /* 0x0004f80001027983 */ /* 0x000ee20000100800 */
[----:B------:R-:W-:-:S03]  /*18700*/  @!P0 IMAD.MOV.U32 R19, RZ, RZ, R82 ;  /* 0x000000ffff138224 */ /* 0x000fc600078e0052 */
[----:B------:R-:W2:Y:S04]  /*18710*/  LDL R82, [R1+0x538] ;  /* 0x0005380001527983 */ /* 0x000ea80000100800 */
[----:B------:R0:W3:Y:S02]  /*18720*/  @!P0 LDG.E.U16 R60, desc[UR60][R18.64] ;  /* 0x0000003c123c8981 */ /* 0x0000e4000c1e1500 */
[----:B0-----:R-:W-:Y:S02]  /*18730*/  @!P0 IMAD.MOV.U32 R18, RZ, RZ, R90 ;  /* 0x000000ffff128224 */ /* 0x001fe400078e005a */
[----:B------:R-:W-:-:S05]  /*18740*/  @!P0 IMAD.MOV.U32 R19, RZ, RZ, R87 ;  /* 0x000000ffff138224 */ /* 0x000fca00078e0057 */
[----:B------:R0:W3:Y:S02]  /*18750*/  @!P0 LDG.E.U16 R61, desc[UR60][R18.64] ;  /* 0x0000003c123d8981 */ /* 0x0000e4000c1e1500 */
[----:B0-----:R-:W-:Y:S02]  /*18760*/  @!P0 IMAD.MOV.U32 R18, RZ, RZ, R85 ;  /* 0x000000ffff128224 */ /* 0x001fe400078e0055 */
[----:B------:R-:W-:Y:S01]  /*18770*/  @!P0 IMAD.MOV.U32 R19, RZ, RZ, R86 ;  /* 0x000000ffff138224 */ /* 0x000fe200078e0056 */
[----:B------:R-:W3:Y:S04]  /*18780*/  LDL R85, [R1+0x4b8] ;  /* 0x0004b80001557983 */ /* 0x000ee80000100800 */
[----:B------:R-:W3:Y:S04]  /*18790*/  LDL R86, [R1+0x4b4] ;  /* 0x0004b40001567983 */ /* 0x000ee80000100800 */
[----:B------:R0:W3:Y:S02]  /*187a0*/  @!P0 LDG.E.U16 R62, desc[UR60][R18.64] ;  /* 0x0000003c123e8981 */ /* 0x0000e4000c1e1500 */
[----:B0-----:R-:W-:-:S02]  /*187b0*/  @!P0 IMAD.MOV.U32 R18, RZ, RZ, R20 ;  /* 0x000000ffff128224 */ /* 0x001fc400078e0014 */
[----:B------:R-:W3:Y:S01]  /*187c0*/  LDL R20, [R1+0x478] ;  /* 0x0004780001147983 */ /* 0x000ee20000100800 */
[----:B------:R-:W-:Y:S01]  /*187d0*/  PRMT R63, RZ, 0x7610, R63 ;  /* 0x00007610ff3f7816 */ /* 0x000fe2000000003f */
[----:B------:R-:W-:Y:S02]  /*187e0*/  @!P0 IMAD.MOV.U32 R19, RZ, RZ, R81 ;  /* 0x000000ffff138224 */ /* 0x000fe400078e0051 */
[----:B------:R-:W3:Y:S01]  /*187f0*/  LDL R81, [R1+0x474] ;  /* 0x0004740001517983 */ /* 0x000ee20000100800 */
[----:B------:R-:W-:-:S03]  /*18800*/  PRMT R64, RZ, 0x7610, R64 ;  /* 0x00007610ff407816 */ /* 0x000fc60000000040 */
[----:B------:R4:W3:Y:S01]  /*18810*/  @!P0 LDG.E.U16 R63, desc[UR60][R18.64] ;  /* 0x0000003c123f8981 */ /* 0x0008e2000c1e1500 */
[----:B------:R-:W-:Y:S01]  /*18820*/  PRMT R65, RZ, 0x7610, R65 ;  /* 0x00007610ff417816 */ /* 0x000fe20000000041 */
[----:B----4-:R-:W-:Y:S02]  /*18830*/  @!P0 IMAD.MOV.U32 R19, RZ, RZ, R84 ;  /* 0x000000ffff138224 */ /* 0x010fe400078e0054 */
[----:B------:R-:W4:Y:S01]  /*18840*/  LDL R84, [R1+0x434] ;  /* 0x0004340001547983 */ /* 0x000f220000100800 */
[----:B------:R-:W-:Y:S01]  /*18850*/  PRMT R66, RZ, 0x7610, R66 ;  /* 0x00007610ff427816 */ /* 0x000fe20000000042 */
[----:B--2---:R-:W-:Y:S02]  /*18860*/  @!P0 IMAD.MOV.U32 R18, RZ, RZ, R82 ;  /* 0x000000ffff128224 */ /* 0x004fe400078e0052 */
[----:B------:R-:W2:Y:S04]  /*18870*/  LDL R82, [R1+0x438] ;  /* 0x0004380001527983 */ /* 0x000ea80000100800 */
[----:B------:R3:W2:Y:S02]  /*18880*/  @!P0 LDG.E.U16 R64, desc[UR60][R18.64] ;  /* 0x0000003c12408981 */ /* 0x0006a4000c1e1500 */
[----:B---3--:R-:W-:-:S02]  /*18890*/  @!P0 IMAD.MOV.U32 R18, RZ, RZ, R2 ;  /* 0x000000ffff128224 */ /* 0x008fc400078e0002 */
[----:B------:R-:W-:Y:S01]  /*188a0*/  @!P0 IMAD.MOV.U32 R19, RZ, RZ, R83 ;  /* 0x000000ffff138224 */ /* 0x000fe200078e0053 */
[----:B------:R-:W3:Y:S04]  /*188b0*/  LDL R2, [R1+0x3f8] ;  /* 0x0003f80001027983 */ /* 0x000ee80000100800 */
[----:B------:R-:W3:Y:S04]  /*188c0*/  LDL R83, [R1+0x3f4] ;  /* 0x0003f40001537983 */ /* 0x000ee80000100800 */
[----:B------:R0:W3:Y:S02]  /*188d0*/  @!P0 LDG.E.U16 R65, desc[UR60][R18.64] ;  /* 0x0000003c12418981 */ /* 0x0000e4000c1e1500 */
[----:B0-----:R-:W-:-:S02]  /*188e0*/  @!P0 IMAD.MOV.U32 R18, RZ, RZ, R85 ;  /* 0x000000ffff128224 */ /* 0x001fc400078e0055 */
        /* <DEDUP_REMOVED lines=19> */
[----:B------:R-:W3:Y:S01]  /*18a20*/  LDL R2, [R1+0x2f8] ;  /* 0x0002f80001027983 */ /* 0x000ee20000100800 */
[----:B------:R-:W-:-:S03]  /*18a30*/  @!P0 IMAD.MOV.U32 R19, RZ, RZ, R83 ;  /* 0x000000ffff138224 */ /* 0x000fc600078e0053 */
[----:B------:R-:W3:Y:S04]  /*18a40*/  LDL R83, [R1+0x2f4] ;  /* 0x0002f40001537983 */ /* 0x000ee80000100800 */
[----:B------:R0:W3:Y:S04]  /*18a50*/  @!P0 LDG.E.U16 R69, desc[UR60][R18.64] ;  /* 0x0000003c12458981 */ /* 0x0000e8000c1e1500 */
[----:B------:R-:W3:Y:S04]  /*18a60*/  LDL.LU R88, [R1+0x2b4] ;  /* 0x0002b40001587983 */ /* 0x000ee80000300800 */
[----:B------:R-:W3:Y:S01]  /*18a70*/  LDL.LU R95, [R1+0x274] ;  /* 0x00027400015f7983 */ /* 0x000ee20000300800 */
[----:B0-----:R-:W-:-:S02]  /*18a80*/  @!P0 IMAD.MOV.U32 R18, RZ, RZ, R85 ;  /* 0x000000ffff128224 */ /* 0x001fc400078e0055 */
[----:B------:R-:W-:-:S05]  /*18a90*/  @!P0 IMAD.MOV.U32 R19, RZ, RZ, R86 ;  /* 0x000000ffff138224 */ /* 0x000fca00078e0056 */
[----:B------:R0:W3:Y:S02]  /*18aa0*/  @!P0 LDG.E.U16 R70, desc[UR60][R18.64] ;  /* 0x0000003c12468981 */ /* 0x0000e4000c1e1500 */
[----:B0-----:R-:W-:Y:S02]  /*18ab0*/  @!P0 IMAD.MOV.U32 R18, RZ, RZ, R20 ;  /* 0x000000ffff128224 */ /* 0x001fe400078e0014 */
[----:B------:R-:W3:Y:S01]  /*18ac0*/  LDL R20, [R1+0x2b8] ;  /* 0x0002b80001147983 */ /* 0x000ee20000100800 */
[----:B------:R-:W-:Y:S01]  /*18ad0*/  PRMT R71, RZ, 0x7610, R71 ;  /* 0x00007610ff477816 */ /* 0x000fe20000000047 */
[----:B------:R-:W-:Y:S02]  /*18ae0*/  @!P0 IMAD.MOV.U32 R19, RZ, RZ, R81 ;  /* 0x000000ffff138224 */ /* 0x000fe400078e0051 */
[----:B------:R-:W3:Y:S04]  /*18af0*/  LDL R81, [R1+0x278] ;  /* 0x0002780001517983 */ /* 0x000ee80000100800 */
[----:B------:R4:W3:Y:S04]  /*18b00*/  @!P0 LDG.E.U16 R71, desc[UR60][R18.64] ;  /* 0x0000003c12478981 */ /* 0x0008e8000c1e1500 */
[----:B------:R-:W3:Y:S01]  /*18b10*/  LDL.LU R96, [R1+0x234] ;  /* 0x0002340001607983 */ /* 0x000ee20000300800 */
[----:B------:R-:W-:Y:S01]  /*18b20*/  PRMT R72, RZ, 0x7610, R72 ;  /* 0x00007610ff487816 */ /* 0x000fe20000000048 */
[----:B----4-:R-:W-:Y:S01]  /*18b30*/  @!P0 IMAD.MOV.U32 R19, RZ, RZ, R84 ;  /* 0x000000ffff138224 */ /* 0x010fe200078e0054 */
[----:B------:R-:W-:Y:S01]  /*18b40*/  PRMT R73, RZ, 0x7610, R73 ;  /* 0x00007610ff497816 */ /* 0x000fe20000000049 */
[----:B--2---:R-:W-:-:S02]  /*18b50*/  @!P0 IMAD.MOV.U32 R18, RZ, RZ, R82 ;  /* 0x000000ffff128224 */ /* 0x004fc400078e0052 */
[----:B------:R-:W2:Y:S04]  /*18b60*/  LDL R82, [R1+0x238] ;  /* 0x0002380001527983 */ /* 0x000ea80000100800 */
[----:B------:R-:W4:Y:S04]  /*18b70*/  LDL.LU R89, [R1+0x1f8] ;  /* 0x0001f80001597983 */ /* 0x000f280000300800 */
[----:B------:R-:W4:Y:S04]  /*18b80*/  LDL R85, [R1+0x1f4] ;  /* 0x0001f40001557983 */ /* 0x000f280000100800 */
[----:B------:R3:W4:Y:S04]  /*18b90*/  @!P0 LDG.E.U16 R72, desc[UR60][R18.64] ;  /* 0x0000003c12488981 */ /* 0x000728000c1e1500 */
[----:B------:R-:W4:Y:S01]  /*18ba0*/  LDL R84, [R1+0x1b4] ;  /* 0x0001b40001547983 */ /* 0x000f220000100800 */
[----:B---3--:R-:W-:-:S02]  /*18bb0*/  @!P0 IMAD.MOV.U32 R18, RZ, RZ, R2 ;  /* 0x000000ffff128224 */ /* 0x008fc400078e0002 */
[----:B------:R-:W-:Y:S02]  /*18bc0*/  @!P0 IMAD.MOV.U32 R19, RZ, RZ, R83 ;  /* 0x000000ffff138224 */ /* 0x000fe400078e0053 */
[----:B------:R-:W3:Y:S04]  /*18bd0*/  LDL R83, [R1+0x1b8] ;  /* 0x0001b80001537983 */ /* 0x000ee80000100800 */
[----:B------:R0:W3:Y:S04]  /*18be0*/  @!P0 LDG.E.U16 R73, desc[UR60][R18.64] ;  /* 0x0000003c12498981 */ /* 0x0000e8000c1e1500 */
[----:B------:R-:W3:Y:S01]  /*18bf0*/  LDL.LU R2, [R1+0xd68] ;  /* 0x000d680001027983 */ /* 0x000ee20000300800 */
[----:B------:R-:W-:-:S02]  /*18c00*/  PRMT R74, RZ, 0x7610, R74 ;  /* 0x00007610ff4a7816 */ /* 0x000fc4000000004a */
[----:B------:R-:W-:Y:S01]  /*18c10*/  PRMT R75, RZ, 0x7610, R75 ;  /* 0x00007610ff4b7816 */ /* 0x000fe2000000004b */
[----:B------:R-:W3:Y:S01]  /*18c20*/  LDL R87, [R1+0x52c] ;  /* 0x00052c0001577983 */ /* 0x000ee20000100800 */
[----:B0-----:R-:W-:Y:S01]  /*18c30*/  @!P0 IMAD.MOV.U32 R19, RZ, RZ, R88 ;  /* 0x000000ffff138224 */ /* 0x001fe200078e0058 */
[----:B------:R-:W-:Y:S02]  /*18c40*/  PRMT R76, RZ, 0x7610, R76 ;  /* 0x00007610ff4c7816 */ /* 0x000fe4000000004c */
[----:B------:R-:W3:Y:S01]  /*18c50*/  LDL R86, [R1+0x4ac] ;  /* 0x0004ac0001567983 */ /* 0x000ee20000100800 */
[----:B------:R-:W-:-:S03]  /*18c60*/  @!P0 IMAD.MOV.U32 R18, RZ, RZ, R20 ;  /* 0x000000ffff128224 */ /* 0x000fc600078e0014 */
[----:B------:R-:W3:Y:S04]  /*18c70*/  LDL R20, [R1+0xd58] ;  /* 0x000d580001147983 */ /* 0x000ee80000100800 */
[----:B------:R0:W3:Y:S02]  /*18c80*/  @!P0 LDG.E.U16 R74, desc[UR60][R18.64] ;  /* 0x0000003c124a8981 */ /* 0x0000e4000c1e1500 */
[----:B0-----:R-:W-:Y:S02]  /*18c90*/  @!P0 IMAD.MOV.U32 R18, RZ, RZ, R81 ;  /* 0x000000ffff128224 */ /* 0x001fe400078e0051 */
[----:B------:R-:W-:Y:S01]  /*18ca0*/  @!P0 IMAD.MOV.U32 R19, RZ, RZ, R95 ;  /* 0x000000ffff138224 */ /* 0x000fe200078e005f */
[----:B------:R-:W3:Y:S04]  /*18cb0*/  LDL R81, [R1+0x530] ;  /* 0x0005300001517983 */ /* 0x000ee80000100800 */
[----:B------:R0:W3:Y:S01]  /*18cc0*/  @!P0 LDG.E.U16 R75, desc[UR60][R18.64] ;  /* 0x0000003c124b8981 */ /* 0x0000e2000c1e1500 */
[----:B------:R-:W-:Y:S01]  /*18cd0*/  PRMT R77, RZ, 0x7610, R77 ;  /* 0x00007610ff4d7816 */ /* 0x000fe2000000004d */
[----:B0-----:R-:W-:Y:S01]  /*18ce0*/  @!P0 IMAD.MOV.U32 R19, RZ, RZ, R96 ;  /* 0x000000ffff138224 */ /* 0x001fe200078e0060 */
[----:B------:R-:W-:Y:S01]  /*18cf0*/  PRMT R78, RZ, 0x7610, R78 ;  /* 0x00007610ff4e7816 */ /* 0x000fe2000000004e */
[----:B--2---:R-:W-:-:S02]  /*18d00*/  @!P0 IMAD.MOV.U32 R18, RZ, RZ, R82 ;  /* 0x000000ffff128224 */ /* 0x004fc400078e0052 */
[----:B------:R-:W2:Y:S04]  /*18d10*/  LDL R82, [R1+0x4f0] ;  /* 0x0004f00001527983 */ /* 0x000ea80000100800 */
[----:B------:R4:W2:Y:S02]  /*18d20*/  @!P0 LDG.E.U16 R76, desc[UR60][R18.64] ;  /* 0x0000003c124c8981 */ /* 0x0008a4000c1e1500 */
[----:B----4-:R-:W-:Y:S02]  /*18d30*/  @!P0 IMAD.MOV.U32 R18, RZ, RZ, R89 ;  /* 0x000000ffff128224 */ /* 0x010fe400078e0059 */
[----:B------:R-:W-:Y:S02]  /*18d40*/  @!P0 IMAD.MOV.U32 R19, RZ, RZ, R85 ;  /* 0x000000ffff138224 */ /* 0x000fe400078e0055 */
[----:B------:R-:W4:Y:S04]  /*18d50*/  LDL R85, [R1+0x4ec] ;  /* 0x0004ec0001557983 */ /* 0x000f280000100800 */
[----:B------:R3:W4:Y:S02]  /*18d60*/  @!P0 LDG.E.U16 R77, desc[UR60][R18.64] ;  /* 0x0000003c124d8981 */ /* 0x000724000c1e1500 */
[----:B---3--:R-:W-:-:S02]  /*18d70*/  @!P0 IMAD.MOV.U32 R18, RZ, RZ, R83 ;  /* 0x000000ffff128224 */ /* 0x008fc400078e0053 */
[----:B------:R-:W-:Y:S01]  /*18d80*/  @!P0 IMAD.MOV.U32 R19, RZ, RZ, R84 ;  /* 0x000000ffff138224 */ /* 0x000fe200078e0054 */
[----:B------:R-:W3:Y:S04]  /*18d90*/  LDL R83, [R1+0x46c] ;  /* 0x00046c0001537983 */ /* 0x000ee80000100800 */
[----:B------:R-:W3:Y:S04]  /*18da0*/  LDL R84, [R1+0x4b0] ;  /* 0x0004b00001547983 */ /* 0x000ee80000100800 */
[----:B------:R0:W3:Y:S02]  /*18db0*/  @!P0 LDG.E.U16 R78, desc[UR60][R18.64] ;  /* 0x0000003c124e8981 */ /* 0x0000e4000c1e1500 */
[----:B0-----:R-:W-:-:S02]  /*18dc0*/  @!P0 IMAD.MOV.U32 R19, RZ, RZ, R20 ;  /* 0x000000ffff138224 */ /* 0x001fc400078e0014 */
[----:B------:R-:W3:Y:S01]  /*18dd0*/  LDL R20, [R1+0x470] ;  /* 0x0004700001147983 */ /* 0x000ee20000100800 */
[----:B------:R-:W-:Y:S01]  /*18de0*/  PRMT R79, RZ, 0x7610, R79 ;  /* 0x00007610ff4f7816 */ /* 0x000fe2000000004f */
[----:B------:R-:W-:Y:S01]  /*18df0*/  @!P0 IMAD.MOV.U32 R18, RZ, RZ, R2 ;  /* 0x000000ffff128224 */ /* 0x000fe200078e0002 */
[----:B------:R-:W-:Y:S01]  /*18e00*/  PRMT R151, RZ, 0x7610, R151 ;  /* 0x00007610ff977816 */ /* 0x000fe20000000097 */
[----:B------:R0:W-:Y:S04]  /*18e10*/  STL [R1+0xe20], R2 ;  /* 0x000e200201007387 */ /* 0x0001e80000100800 */
[----:B------:R1:W3:Y:S01]  /*18e20*/  @!P0 LDG.E.U16 R79, desc[UR60][R18.64] ;  /* 0x0000003c124f8981 */ /* 0x0002e2000c1e1500 */
[----:B------:R-:W-:-:S03]  /*18e30*/  PRMT R150, RZ, 0x7610, R150 ;  /* 0x00007610ff967816 */ /* 0x000fc60000000096 */
[----:B0-----:R-:W3:Y:S01]  /*18e40*/  LDL R2, [R1+0x430] ;  /* 0x0004300001027983 */ /* 0x001ee20000100800 */
[----:B-1----:R-:W-:Y:S02]  /*18e50*/  @!P0 IMAD.MOV.U32 R18, RZ, RZ, R81 ;  /* 0x000000ffff128224 */ /* 0x002fe400078e0051 */
[----:B------:R-:W-:Y:S01]  /*18e60*/  @!P0 IMAD.MOV.U32 R19, RZ, RZ, R87 ;  /* 0x000000ffff138224 */ /* 0x000fe200078e0057 */
[----:B------:R-:W3:Y:S04]  /*18e70*/  LDL R81, [R1+0x42c] ;  /* 0x00042c0001517983 */ /* 0x000ee80000100800 */
[----:B------:R2:W3:Y:S01]  /*18e80*/  @!P0 LDG.E.U16 R151, desc[UR60][R18.64] ;  /* 0x0000003c12978981 */ /* 0x0004e2000c1e1500 */
[----:B------:R-:W-:-:S03]  /*18e90*/  PRMT R149, RZ, 0x7610, R149 ;  /* 0x00007610ff957816 */ /* 0x000fc60000000095 */
[----:B------:R-:W3:Y:S01]  /*18ea0*/  LDL R87, [R1+0x3ac] ;  /* 0x0003ac0001577983 */ /* 0x000ee20000100800 */
[----:B--2---:R-:W-:-:S03]  /*18eb0*/  @!P0 IMAD.MOV.U32 R18, RZ, RZ, R82 ;  /* 0x000000ffff128224 */ /* 0x004fc600078e0052 */
[----:B------:R-:W2:Y:S01]  /*18ec0*/  LDL R82, [R1+0x3f0] ;  /* 0x0003f00001527983 */ /* 0x000ea20000100800 */
[----:B----4-:R-:W-:-:S03]  /*18ed0*/  @!P0 IMAD.MOV.U32 R19, RZ, RZ, R85 ;  /* 0x000000ffff138224 */ /* 0x010fc600078e0055 */
[----:B------:R-:W4:Y:S04]  /*18ee0*/  LDL R85, [R1+0x3ec] ;  /* 0x0003ec0001557983 */ /* 0x000f280000100800 */
[----:B------:R0:W4:Y:S02]  /*18ef0*/  @!P0 LDG.E.U16 R150, desc[UR60][R18.64] ;  /* 0x0000003c12968981 */ /* 0x000124000c1e1500 */
[----:B0-----:R-:W-:Y:S02]  /*18f00*/  @!P0 IMAD.MOV.U32 R19, RZ, RZ, R86 ;  /* 0x000000ffff138224 */ /* 0x001fe400078e0056 */
[----:B------:R-:W4:Y:S01]  /*18f10*/  LDL R86, [R1+0x3b0] ;  /* 0x0003b00001567983 */ /* 0x000f220000100800 */
[----:B---3--:R-:W-:Y:S01]  /*18f20*/  @!P0 IMAD.MOV.U32 R18, RZ, RZ, R84 ;  /* 0x000000ffff128224 */ /* 0x008fe200078e0054 */
[----:B------:R-:W-:-:S02]  /*18f30*/  PRMT R148, RZ, 0x7610, R148 ;  /* 0x00007610ff947816 */ /* 0x000fc40000000094 */
[----:B------:R-:W3:Y:S04]  /*18f40*/  LDL R84, [R1+0x32c] ;  /* 0x00032c0001547983 */ /* 0x000ee80000100800 */
[----:B------:R0:W3:Y:S02]  /*18f50*/  @!P0 LDG.E.U16 R149, desc[UR60][R18.64] ;  /* 0x0000003c12958981 */ /* 0x0000e4000c1e1500 */
[----:B0-----:R-:W-:Y:S02]  /*18f60*/  @!P0 IMAD.MOV.U32 R18, RZ, RZ, R20 ;  /* 0x000000ffff128224 */ /* 0x001fe400078e0014 */
[----:B------:R-:W3:Y:S01]  /*18f70*/  LDL R20, [R1+0x370] ;  /* 0x0003700001147983 */ /* 0x000ee20000100800 */
[----:B------:R-:W-:-:S03]  /*18f80*/  @!P0 IMAD.MOV.U32 R19, RZ, RZ, R83 ;  /* 0x000000ffff138224 */ /* 0x000fc600078e0053 */
[----:B------:R-:W3:Y:S01]  /*18f90*/  LDL R83, [R1+0x36c] ;  /* 0x00036c0001537983 */ /* 0x000ee20000100800 */
[----:B------:R-:W-:-:S03]  /*18fa0*/  PRMT R147, RZ, 0x7610, R147 ;  /* 0x00007610ff937816 */ /* 0x000fc60000000093 */
[----:B------:R0:W3:Y:S01]  /*18fb0*/  @!P0 LDG.E.U16 R148, desc[UR60][R18.64] ;  /* 0x0000003c12948981 */ /* 0x0000e2000c1e1500 */
[----:B------:R-:W-:Y:S01]  /*18fc0*/  PRMT R146, RZ, 0x7610, R146 ;  /* 0x00007610ff927816 */ /* 0x000fe20000000092 */
[----:B0-----:R-:W-:Y:S02]  /*18fd0*/  @!P0 IMAD.MOV.U32 R18, RZ, RZ, R2 ;  /* 0x000000ffff128224 */ /* 0x001fe400078e0002 */
[----:B------:R-:W-:Y:S02]  /*18fe0*/  @!P0 IMAD.MOV.U32 R19, RZ, RZ, R81 ;  /* 0x000000ffff138224 */ /* 0x000fe400078e0051 */
[----:B------:R-:W3:Y:S04]  /*18ff0*/  LDL R81, [R1+0x330] ;  /* 0x0003300001517983 */ /* 0x000ee80000100800 */
[----:B------:R2:W3:Y:S04]  /*19000*/  @!P0 LDG.E.U16 R147, desc[UR60][R18.64] ;  /* 0x0000003c12938981 */ /* 0x0004e8000c1e1500 */
[----:B------:R-:W3:Y:S01]  /*19010*/  LDL.LU R2, [R1+0x2ac] ;  /* 0x0002ac0001027983 */ /* 0x000ee20000300800 */
[----:B------:R-:W-:Y:S01]  /*19020*/  PRMT R145, RZ, 0x7610, R145 ;  /* 0x00007610ff917816 */ /* 0x000fe20000000091 */
[----:B--2---:R-:W-:-:S02]  /*19030*/  @!P0 IMAD.MOV.U32 R18, RZ, RZ, R82 ;  /* 0x000000ffff128224 */ /* 0x004fc400078e0052 */
[----:B------:R-:W2:Y:S01]  /*19040*/  LDL R82, [R1+0x2f0] ;  /* 0x0002f00001527983 */ /* 0x000ea20000100800 */
[----:B----4-:R-:W-:-:S03]  /*19050*/  @!P0 IMAD.MOV.U32 R19, RZ, RZ, R85 ;  /* 0x000000ffff138224 */ /* 0x010fc600078e0055 */
[----:B------:R-:W4:Y:S04]  /*19060*/  LDL R85, [R1+0x2ec] ;  /* 0x0002ec0001557983 */ /* 0x000f280000100800 */
[----:B------:R0:W4:Y:S02]  /*19070*/  @!P0 LDG.E.U16 R146, desc[UR60][R18.64] ;  /* 0x0000003c12928981 */ /* 0x000124000c1e1500 */
[----:B0-----:R-:W-:Y:S02]  /*19080*/  @!P0 IMAD.MOV.U32 R18, RZ, RZ, R86 ;  /* 0x000000ffff128224 */ /* 0x001fe400078e0056 */
[----:B------:R-:W-:Y:S01]  /*19090*/  @!P0 IMAD.MOV.U32 R19, RZ, RZ, R87 ;  /* 0x000000ffff138224 */ /* 0x000fe200078e0057 */
[----:B------:R-:W4:Y:S04]  /*190a0*/  LDL R86, [R1+0x2b0] ;  /* 0x0002b00001567983 */ /* 0x000f280000100800 */
[----:B------:R3:W4:Y:S02]  /*190b0*/  @!P0 LDG.E.U16 R145, desc[UR60][R18.64] ;  /* 0x0000003c12918981 */ /* 0x000724000c1e1500 */
[----:B---3--:R-:W-:-:S02]  /*190c0*/  @!P0 IMAD.MOV.U32 R18, RZ, RZ, R20 ;  /* 0x000000ffff128224 */ /* 0x008fc400078e0014 */
[----:B------:R-:W3:Y:S01]  /*190d0*/  LDL R20, [R1+0x270] ;  /* 0x0002700001147983 */ /* 0x000ee20000100800 */
[----:B------:R-:W-:-:S03]  /*190e0*/  @!P0 IMAD.MOV.U32 R19, RZ, RZ, R83 ;  /* 0x000000ffff138224 */ /* 0x000fc600078e0053 */
[----:B------:R-:W3:Y:S01]  /*190f0*/  LDL R83, [R1+0x26c] ;  /* 0x00026c0001537983 */ /* 0x000ee20000100800 */
[----:B------:R-:W-:Y:S02]  /*19100*/  PRMT R144, RZ, 0x7610, R144 ;  /* 0x00007610ff907816 */ /* 0x000fe40000000090 */
[----:B------:R-:W-:Y:S01]  /*19110*/  PRMT R143, RZ, 0x7610, R143 ;  /* 0x00007610ff8f7816 */ /* 0x000fe2000000008f */
[----:B------:R-:W3:Y:S04]  /*19120*/  LDL.LU R91, [R1+0x22c] ;  /* 0x00022c00015b7983 */ /* 0x000ee80000300800 */
[----:B------:R0:W3:Y:S01]  /*19130*/  @!P0 LDG.E.U16 R144, desc[UR60][R18.64] ;  /* 0x0000003c12908981 */ /* 0x0000e2000c1e1500 */
[----:B------:R-:W-:Y:S01]  /*19140*/  PRMT R142, RZ, 0x7610, R142 ;  /* 0x00007610ff8e7816 */ /* 0x000fe2000000008e */
[----:B0-----:R-:W-:-:S02]  /*19150*/  @!P0 IMAD.MOV.U32 R18, RZ, RZ, R81 ;  /* 0x000000ffff128224 */ /* 0x001fc400078e0051 */
[----:B------:R-:W-:Y:S01]  /*19160*/  @!P0 IMAD.MOV.U32 R19, RZ, RZ, R84 ;  /* 0x000000ffff138224 */ /* 0x000fe200078e0054 */
        /* <DEDUP_REMOVED lines=8> */
[----:B------:R0:W2:Y:S04]  /*191f0*/  @!P0 LDG.E.U16 R142, desc[UR60][R18.64] ;  /* 0x0000003c128e8981 */ /* 0x0000a8000c1e1500 */
[----:B------:R1:W-:Y:S01]  /*19200*/  STL [R1+0xe24], R2 ;  /* 0x000e240201007387 */ /* 0x0003e20000100800 */
[----:B------:R-:W-:Y:S02]  /*19210*/  PRMT R140, RZ, 0x7610, R140 ;  /* 0x00007610ff8c7816 */ /* 0x000fe4000000008c */
[----:B------:R-:W-:Y:S01]  /*19220*/  PRMT R139, RZ, 0x7610, R139 ;  /* 0x00007610ff8b7816 */ /* 0x000fe2000000008b */
[----:B------:R-:W2:Y:S01]  /*19230*/  LDL R92, [R1+0x4e4] ;  /* 0x0004e400015c7983 */ /* 0x000ea20000100800 */
[----:B0-----:R-:W-:-:S02]  /*19240*/  @!P0 IMAD.MOV.U32 R19, RZ, RZ, R2 ;  /* 0x000000ffff138224 */ /* 0x001fc400078e0002 */
[----:B------:R-:W-:Y:S01]  /*19250*/  @!P0 IMAD.MOV.U32 R18, RZ, RZ, R86 ;  /* 0x000000ffff128224 */ /* 0x000fe200078e0056 */
[----:B------:R-:W-:Y:S01]  /*19260*/  PRMT R138, RZ, 0x7610, R138 ;  /* 0x00007610ff8a7816 */ /* 0x000fe2000000008a */
[----:B-1----:R-:W2:Y:S04]  /*19270*/  LDL R2, [R1+0x528] ;  /* 0x0005280001027983 */ /* 0x002ea80000100800 */
[----:B------:R3:W2:Y:S04]  /*19280*/  @!P0 LDG.E.U16 R141, desc[UR60][R18.64] ;  /* 0x0000003c128d8981 */ /* 0x0006a8000c1e1500 */
[----:B------:R-:W2:Y:S01]  /*19290*/  LDL R87, [R1+0x4e8] ;  /* 0x0004e80001577983 */ /* 0x000ea20000100800 */
[----:B---3--:R-:W-:-:S03]  /*192a0*/  @!P0 IMAD.MOV.U32 R18, RZ, RZ, R20 ;  /* 0x000000ffff128224 */ /* 0x008fc600078e0014 */
[----:B------:R-:W3:Y:S01]  /*192b0*/  LDL R20, [R1+0xd64] ;  /* 0x000d640001147983 */ /* 0x000ee20000100800 */
[----:B------:R-:W-:-:S03]  /*192c0*/  @!P0 IMAD.MOV.U32 R19, RZ, RZ, R83 ;  /* 0x000000ffff138224 */ /* 0x000fc600078e0053 */
[----:B------:R-:W3:Y:S04]  /*192d0*/  LDL R83, [R1+0xd54] ;  /* 0x000d540001537983 */ /* 0x000ee80000100800 */
[----:B------:R0:W3:Y:S02]  /*192e0*/  @!P0 LDG.E.U16 R140, desc[UR60][R18.64] ;  /* 0x0000003c128c8981 */ /* 0x0000e4000c1e1500 */
[----:B0-----:R-:W-:Y:S02]  /*192f0*/  @!P0 IMAD.MOV.U32 R19, RZ, RZ, R91 ;  /* 0x000000ffff138224 */ /* 0x001fe400078e005b */
[----:B------:R-:W-:Y:S02]  /*19300*/  @!P0 IMAD.MOV.U32 R18, RZ, RZ, R81 ;  /* 0x000000ffff128224 */ /* 0x000fe400078e0051 */
[----:B------:R-:W3:Y:S04]  /*19310*/  LDL R81, [R1+0x524] ;  /* 0x0005240001517983 */ /* 0x000ee80000100800 */
[----:B------:R0:W3:Y:S01]  /*19320*/  @!P0 LDG.E.U16 R139, desc[UR60][R18.64] ;  /* 0x0000003c128b8981 */ /* 0x0000e2000c1e1500 */
[----:B------:R-:W-:Y:S01]  /*19330*/  PRMT R137, RZ, 0x7610, R137 ;  /* 0x00007610ff897816 */ /* 0x000fe20000000089 */
[----:B0-----:R-:W-:Y:S01]  /*19340*/  @!P0 IMAD.MOV.U32 R18, RZ, RZ, R84 ;  /* 0x000000ffff128224 */ /* 0x001fe200078e0054 */
[----:B------:R-:W-:Y:S01]  /*19350*/  PRMT R136, RZ, 0x7610, R136 ;  /* 0x00007610ff887816 */ /* 0x000fe20000000088 */
[----:B----4-:R-:W-:-:S02]  /*19360*/  @!P0 IMAD.MOV.U32 R19, RZ, RZ, R85 ;  /* 0x000000ffff138224 */ /* 0x010fc400078e0055 */
[----:B------:R-:W4:Y:S04]  /*19370*/  LDL R85, [R1+0x4a4] ;  /* 0x0004a40001557983 */ /* 0x000f280000100800 */
[----:B------:R2:W4:Y:S02]  /*19380*/  @!P0 LDG.E.U16 R138, desc[UR60][R18.64] ;  /* 0x0000003c128a8981 */ /* 0x000524000c1e1500 */
[----:B--2---:R-:W-:Y:S02]  /*19390*/  @!P0 IMAD.MOV.U32 R18, RZ, RZ, R82 ;  /* 0x000000ffff128224 */ /* 0x004fe400078e0052 */
[----:B------:R-:W-:Y:S01]  /*193a0*/  @!P0 IMAD.MOV.U32 R19, RZ, RZ, R13 ;  /* 0x000000ffff138224 */ /* 0x000fe200078e000d */
[----:B------:R-:W2:Y:S04]  /*193b0*/  LDL R82, [R1+0x4a8] ;  /* 0x0004a80001527983 */ /* 0x000ea80000100800 */
[----:B------:R3:W2:Y:S04]  /*193c0*/  @!P0 LDG.E.U16 R137, desc[UR60][R18.64] ;  /* 0x0000003c12898981 */ /* 0x0006a8000c1e1500 */
[----:B------:R0:W-:Y:S04]  /*193d0*/  STL [R1+0xda8], R13 ;  /* 0x000da80d01007387 */ /* 0x0001e80000100800 */
[----:B------:R-:W2:Y:S04]  /*193e0*/  LDL R86, [R1+0x424] ;  /* 0x0004240001567983 */ /* 0x000ea80000100800 */
[----:B0-----:R-:W2:Y:S01]  /*193f0*/  LDL R13, [R1+0x468] ;  /* 0x00046800010d7983 */ /* 0x001ea20000100800 */
[----:B---3--:R-:W-:-:S03]  /*19400*/  @!P0 IMAD.MOV.U32 R18, RZ, RZ, R20 ;  /* 0x000000ffff128224 */ /* 0x008fc600078e0014 */
[----:B------:R-:W3:Y:S01]  /*19410*/  LDL R20, [R1+0x464] ;  /* 0x0004640001147983 */ /* 0x000ee20000100800 */
[----:B------:R-:W-:-:S03]  /*19420*/  @!P0 IMAD.MOV.U32 R19, RZ, RZ, R83 ;  /* 0x000000ffff138224 */ /* 0x000fc600078e0053 */
[----:B------:R-:W3:Y:S04]  /*19430*/  LDL R83, [R1+0x428] ;  /* 0x0004280001537983 */ /* 0x000ee80000100800 */
[----:B------:R0:W3:Y:S02]  /*19440*/  @!P0 LDG.E.U16 R136, desc[UR60][R18.64] ;  /* 0x0000003c12888981 */ /* 0x0000e4000c1e1500 */
[----:B0-----:R-:W-:Y:S02]  /*19450*/  @!P0 IMAD.MOV.U32 R18, RZ, RZ, R2 ;  /* 0x000000ffff128224 */ /* 0x001fe400078e0002 */
[----:B------:R-:W3:Y:S01]  /*19460*/  LDL R2, [R1+0x3e8] ;  /* 0x0003e80001027983 */ /* 0x000ee20000100800 */
[----:B------:R-:W-:Y:S01]  /*19470*/  PRMT R135, RZ, 0x7610, R135 ;  /* 0x00007610ff877816 */ /* 0x000fe20000000087 */
[----:B------:R-:W-:Y:S01]  /*19480*/  @!P0 IMAD.MOV.U32 R19, RZ, RZ, R81 ;  /* 0x000000ffff138224 */ /* 0x000fe200078e0051 */
[----:B------:R-:W-:Y:S01]  /*19490*/  PRMT R134, RZ, 0x7610, R134 ;  /* 0x00007610ff867816 */ /* 0x000fe20000000086 */
[----:B------:R-:W3:Y:S04]  /*194a0*/  LDL R81, [R1+0x3e4] ;  /* 0x0003e40001517983 */ /* 0x000ee80000100800 */
[----:B------:R0:W3:Y:S01]  /*194b0*/  @!P0 LDG.E.U16 R135, desc[UR60][R18.64] ;  /* 0x0000003c12878981 */ /* 0x0000e2000c1e1500 */
[----:B------:R-:W-:Y:S01]  /*194c0*/  PRMT R133, RZ, 0x7610, R133 ;  /* 0x00007610ff857816 */ /* 0x000fe20000000085 */
[----:B0-----:R-:W-:-:S02]  /*194d0*/  @!P0 IMAD.MOV.U32 R18, RZ, RZ, R87 ;  /* 0x000000ffff128224 */ /* 0x001fc400078e0057 */
[----:B------:R-:W-:Y:S01]  /*194e0*/  @!P0 IMAD.MOV.U32 R19, RZ, RZ, R92 ;  /* 0x000000ffff138224 */ /* 0x000fe200078e005c */
[----:B------:R-:W-:Y:S01]  /*194f0*/  PRMT R132, RZ, 0x7610, R132 ;  /* 0x00007610ff847816 */ /* 0x000fe20000000084 */
[----:B------:R-:W3:Y:S04]  /*19500*/  LDL R92, [R1+0x324] ;  /* 0x00032400015c7983 */ /* 0x000ee80000100800 */
[----:B------:R4:W3:Y:S01]  /*19510*/  @!P0 LDG.E.U16 R134, desc[UR60][R18.64] ;  /* 0x0000003c12868981 */ /* 0x0008e2000c1e1500 */
[----:B------:R-:W-:Y:S01]  /*19520*/  PRMT R131, RZ, 0x7610, R131 ;  /* 0x00007610ff837816 */ /* 0x000fe20000000083 */
[----:B----4-:R-:W-:Y:S02]  /*19530*/  @!P0 IMAD.MOV.U32 R19, RZ, RZ, R85 ;  /* 0x000000ffff138224 */ /* 0x010fe400078e0055 */
[----:B------:R-:W4:Y:S01]  /*19540*/  LDL R85, [R1+0x3a4] ;  /* 0x0003a40001557983 */ /* 0x000f220000100800 */
[----:B--2---:R-:W-:-:S03]  /*19550*/  @!P0 IMAD.MOV.U32 R18, RZ, RZ, R82 ;  /* 0x000000ffff128224 */ /* 0x004fc600078e0052 */
[----:B------:R-:W2:Y:S04]  /*19560*/  LDL R82, [R1+0x3a8] ;  /* 0x0003a80001527983 */ /* 0x000ea80000100800 */
[----:B------:R0:W2:Y:S02]  /*19570*/  @!P0 LDG.E.U16 R133, desc[UR60][R18.64] ;  /* 0x0000003c12858981 */ /* 0x0000a4000c1e1500 */
[----:B0-----:R-:W-:Y:S02]  /*19580*/  @!P0 IMAD.MOV.U32 R18, RZ, RZ, R13 ;  /* 0x000000ffff128224 */ /* 0x001fe400078e000d */
[----:B------:R-:W2:Y:S01]  /*19590*/  LDL R13, [R1+0x368] ;  /* 0x00036800010d7983 */ /* 0x000ea20000100800 */
[----:B---3--:R-:W-:-:S03]  /*195a0*/  @!P0 IMAD.MOV.U32 R19, RZ, RZ, R20 ;  /* 0x000000ffff138224 */ /* 0x008fc600078e0014 */
[----:B------:R-:W3:Y:S04]  /*195b0*/  LDL R20, [R1+0x364] ;  /* 0x0003640001147983 */ /* 0x000ee80000100800 */
[----:B------:R0:W3:Y:S02]  /*195c0*/  @!P0 LDG.E.U16 R132, desc[UR60][R18.64] ;  /* 0x0000003c12848981 */ /* 0x0000e4000c1e1500 */
[----:B0-----:R-:W-:Y:S02]  /*195d0*/  @!P0 IMAD.MOV.U32 R18, RZ, RZ, R83 ;  /* 0x000000ffff128224 */ /* 0x001fe400078e0053 */
[----:B------:R-:W-:Y:S01]  /*195e0*/  @!P0 IMAD.MOV.U32 R19, RZ, RZ, R86 ;  /* 0x000000ffff138224 */ /* 0x000fe200078e0056 */
[----:B------:R-:W-:Y:S01]  /*195f0*/  PRMT R130, RZ, 0x7610, R130 ;  /* 0x00007610ff827816 */ /* 0x000fe20000000082 */
[----:B------:R-:W3:Y:S04]  /*19600*/  LDL R83, [R1+0x2e4] ;  /* 0x0002e40001537983 */ /* 0x000ee80000100800 */
[----:B------:R0:W3:Y:S01]  /*19610*/  @!P0 LDG.E.U16 R131, desc[UR60][R18.64] ;  /* 0x0000003c12838981 */ /* 0x0000e2000c1e1500 */
[----:B------:R-:W-:-:S03]  /*19620*/  PRMT R129, RZ, 0x7610, R129 ;  /* 0x00007610ff817816 */ /* 0x000fc60000000081 */
[----:B------:R-:W3:Y:S01]  /*19630*/  LDL R86, [R1+0x2a4] ;  /* 0x0002a40001567983 */ /* 0x000ee20000100800 */
[----:B0-----:R-:W-:-:S03]  /*19640*/  @!P0 IMAD.MOV.U32 R18, RZ, RZ, R2 ;  /* 0x000000ffff128224 */ /* 0x001fc600078e0002 */
[----:B------:R-:W3:Y:S01]  /*19650*/  LDL R2, [R1+0x328] ;  /* 0x0003280001027983 */ /* 0x000ee20000100800 */
[----:B------:R-:W-:-:S03]  /*19660*/  @!P0 IMAD.MOV.U32 R19, RZ, RZ, R81 ;  /* 0x000000ffff138224 */ /* 0x000fc600078e0051 */
[----:B------:R-:W3:Y:S04]  /*19670*/  LDL R81, [R1+0x2e8] ;  /* 0x0002e80001517983 */ /* 0x000ee80000100800 */
[----:B------:R4:W3:Y:S01]  /*19680*/  @!P0 LDG.E.U16 R130, desc[UR60][R18.64] ;  /* 0x0000003c12828981 */ /* 0x0008e2000c1e1500 */
[----:B------:R-:W-:Y:S01]  /*19690*/  PRMT R128, RZ, 0x7610, R128 ;  /* 0x00007610ff807816 */ /* 0x000fe20000000080 */
[----:B----4-:R-:W-:Y:S02]  /*196a0*/  @!P0 IMAD.MOV.U32 R19, RZ, RZ, R85 ;  /* 0x000000ffff138224 */ /* 0x010fe400078e0055 */
[----:B------:R-:W4:Y:S01]  /*196b0*/  LDL R85, [R1+0x2a8] ;  /* 0x0002a80001557983 */ /* 0x000f220000100800 */
[----:B--2---:R-:W-:-:S03]  /*196c0*/  @!P0 IMAD.MOV.U32 R18, RZ, RZ, R82 ;  /* 0x000000ffff128224 */ /* 0x004fc600078e0052 */
[----:B------:R-:W2:Y:S04]  /*196d0*/  LDL.LU R82, [R1+0x268] ;  /* 0x0002680001527983 */ /* 0x000ea80000300800 */
[----:B------:R0:W2:Y:S02]  /*196e0*/  @!P0 LDG.E.U16 R129, desc[UR60][R18.64] ;  /* 0x0000003c12818981 */ /* 0x0000a4000c1e1500 */
[----:B0-----:R-:W-:Y:S02]  /*196f0*/  @!P0 IMAD.MOV.U32 R18, RZ, RZ, R13 ;  /* 0x000000ffff128224 */ /* 0x001fe400078e000d */
[----:B---3--:R-:W-:Y:S02]  /*19700*/  @!P0 IMAD.MOV.U32 R19, RZ, RZ, R20 ;  /* 0x000000ffff138224 */ /* 0x008fe400078e0014 */
[----:B------:R-:W3:Y:S04]  /*19710*/  LDL R20, [R1+0x264] ;  /* 0x0002640001147983 */ /* 0x000ee80000100800 */
[----:B------:R-:W3:Y:S04]  /*19720*/  LDL.LU R13, [R1+0x224] ;  /* 0x00022400010d7983 */ /* 0x000ee80000300800 */
[----:B------:R0:W3:Y:S04]  /*19730*/  @!P0 LDG.E.U16 R128, desc[UR60][R18.64] ;  /* 0x0000003c12808981 */ /* 0x0000e8000c1e1500 */
[----:B------:R-:W3:Y:S01]  /*19740*/  LDL.LU R87, [R1+0x1e8] ;  /* 0x0001e80001577983 */ /* 0x000ee20000300800 */
[----:B------:R-:W-:-:S02]  /*19750*/  PRMT R127, RZ, 0x7610, R127 ;  /* 0x00007610ff7f7816 */ /* 0x000fc4000000007f */
[----:B------:R-:W-:Y:S01]  /*19760*/  PRMT R126, RZ, 0x7610, R126 ;  /* 0x00007610ff7e7816 */ /* 0x000fe2000000007e */
[----:B------:R-:W3:Y:S01]  /*19770*/  LDL R97, [R1+0x4e0] ;  /* 0x0004e00001617983 */ /* 0x000ee20000100800 */
[----:B0-----:R-:W-:-:S03]  /*19780*/  @!P0 IMAD.MOV.U32 R19, RZ, RZ, R92 ;  /* 0x000000ffff138224 */ /* 0x001fc600078e005c */
[----:B------:R-:W3:Y:S01]  /*19790*/  LDL R92, [R1+0x1e4] ;  /* 0x0001e400015c7983 */ /* 0x000ee20000100800 */
[----:B------:R-:W-:Y:S02]  /*197a0*/  PRMT R125, RZ, 0x7610, R125 ;  /* 0x00007610ff7d7816 */ /* 0x000fe4000000007d */
[----:B------:R-:W-:Y:S01]  /*197b0*/  PRMT R124, RZ, 0x7610, R124 ;  /* 0x00007610ff7c7816 */ /* 0x000fe2000000007c */
[----:B------:R-:W3:Y:S01]  /*197c0*/  LDL R94, [R1+0x45c] ;  /* 0x00045c00015e7983 */ /* 0x000ee20000100800 */
[----:B------:R-:W-:-:S03]  /*197d0*/  @!P0 IMAD.MOV.U32 R18, RZ, RZ, R2 ;  /* 0x000000ffff128224 */ /* 0x000fc600078e0002 */
[----:B------:R-:W3:Y:S04]  /*197e0*/  LDL R2, [R1+0x228] ;  /* 0x0002280001027983 */ /* 0x000ee80000100800 */
[----:B------:R0:W3:Y:S02]  /*197f0*/  @!P0 LDG.E.U16 R127, desc[UR60][R18.64] ;  /* 0x0000003c127f8981 */ /* 0x0000e4000c1e1500 */
[----:B0-----:R-:W-:Y:S02]  /*19800*/  @!P0 IMAD.MOV.U32 R18, RZ, RZ, R81 ;  /* 0x000000ffff128224 */ /* 0x001fe400078e0051 */
[----:B------:R-:W-:Y:S01]  /*19810*/  @!P0 IMAD.MOV.U32 R19, RZ, RZ, R83 ;  /* 0x000000ffff138224 */ /* 0x000fe200078e0053 */
[----:B------:R-:W3:Y:S04]  /*19820*/  LDL R81, [R1+0x1a8] ;  /* 0x0001a80001517983 */ /* 0x000ee80000100800 */
[----:B------:R0:W3:Y:S04]  /*19830*/  @!P0 LDG.E.U16 R126, desc[UR60][R18.64] ;  /* 0x0000003c127e8981 */ /* 0x0000e8000c1e1500 */
[----:B------:R-:W3:Y:S01]  /*19840*/  LDL R83, [R1+0x1a4] ;  /* 0x0001a40001537983 */ /* 0x000ee20000100800 */
[----:B0-----:R-:W-:-:S03]  /*19850*/  @!P0 IMAD.MOV.U32 R19, RZ, RZ, R86 ;  /* 0x000000ffff138224 */ /* 0x001fc600078e0056 */
[----:B------:R-:W3:Y:S01]  /*19860*/  LDL R86, [R1+0xd50] ;  /* 0x000d500001567983 */ /* 0x000ee20000100800 */
[----:B----4-:R-:W-:-:S03]  /*19870*/  @!P0 IMAD.MOV.U32 R18, RZ, RZ, R85 ;  /* 0x000000ffff128224 */ /* 0x010fc600078e0055 */
[----:B------:R-:W4:Y:S04]  /*19880*/  LDL R85, [R1+0x51c] ;  /* 0x00051c0001557983 */ /* 0x000f280000100800 */
[----:B------:R2:W4:Y:S02]  /*19890*/  @!P0 LDG.E.U16 R125, desc[UR60][R18.64] ;  /* 0x0000003c127d8981 */ /* 0x000524000c1e1500 */
[----:B--2---:R-:W-:Y:S02]  /*198a0*/  @!P0 IMAD.MOV.U32 R18, RZ, RZ, R82 ;  /* 0x000000ffff128224 */ /* 0x004fe400078e0052 */
[----:B---3--:R-:W-:Y:S02]  /*198b0*/  @!P0 IMAD.MOV.U32 R19, RZ, RZ, R20 ;  /* 0x000000ffff138224 */ /* 0x008fe400078e0014 */
[----:B------:R-:W2:Y:S04]  /*198c0*/  LDL R20, [R1+0xd60] ;  /* 0x000d600001147983 */ /* 0x000ea80000100800 */
[----:B------:R0:W3:Y:S02]  /*198d0*/  @!P0 LDG.E.U16 R124, desc[UR60][R18.64] ;  /* 0x0000003c127c8981 */ /* 0x0000e4000c1e1500 */
[----:B0-----:R-:W-:-:S02]  /*198e0*/  @!P0 IMAD.MOV.U32 R18, RZ, RZ, R2 ;  /* 0x000000ffff128224 */ /* 0x001fc400078e0002 */
[----:B------:R-:W3:Y:S01]  /*198f0*/  LDL R2, [R1+0x520] ;  /* 0x0005200001027983 */ /* 0x000ee20000100800 */
[----:B------:R-:W-:Y:S01]  /*19900*/  PRMT R123, RZ, 0x7610, R123 ;  /* 0x00007610ff7b7816 */ /* 0x000fe2000000007b */
[----:B------:R-:W-:Y:S01]  /*19910*/  @!P0 IMAD.MOV.U32 R19, RZ, RZ, R13 ;  /* 0x000000ffff138224 */ /* 0x000fe200078e000d */
[----:B------:R-:W-:-:S04]  /*19920*/  PRMT R122, RZ, 0x7610, R122 ;  /* 0x00007610ff7a7816 */ /* 0x000fc8000000007a */
[----:B------:R0:W3:Y:S01]  /*19930*/  @!P0 LDG.E.U16 R123, desc[UR60][R18.64] ;  /* 0x0000003c127b8981 */ /* 0x0000e2000c1e1500 */
[----:B------:R-:W-:Y:S01]  /*19940*/  PRMT R121, RZ, 0x7610, R121 ;  /* 0x00007610ff797816 */ /* 0x000fe20000000079 */
[----:B0-----:R-:W-:Y:S02]  /*19950*/  @!P0 IMAD.MOV.U32 R18, RZ, RZ, R87 ;  /* 0x000000ffff128224 */ /* 0x001fe400078e0057 */
[----:B------:R-:W-:Y:S01]  /*19960*/  @!P0 IMAD.MOV.U32 R19, RZ, RZ, R92 ;  /* 0x000000ffff138224 */ /* 0x000fe200078e005c */
[----:B------:R-:W-:Y:S01]  /*19970*/  PRMT R120, RZ, 0x7610, R120 ;  /* 0x00007610ff787816 */ /* 0x000fe20000000078 */
[----:B------:R-:W3:Y:S04]  /*19980*/  LDL R92, [R1+0x460] ;  /* 0x00046000015c7983 */ /* 0x000ee80000100800 */
[----:B------:R0:W3:Y:S02]  /*19990*/  @!P0 LDG.E.U16 R122, desc[UR60][R18.64] ;  /* 0x0000003c127a8981 */ /* 0x0000e4000c1e1500 */
[----:B0-----:R-:W-:-:S02]  /*199a0*/  @!P0 IMAD.MOV.U32 R18, RZ, RZ, R81 ;  /* 0x000000ffff128224 */ /* 0x001fc400078e0051 */
[----:B------:R-:W-:Y:S01]  /*199b0*/  @!P0 IMAD.MOV.U32 R19, RZ, RZ, R83 ;  /* 0x000000ffff138224 */ /* 0x000fe200078e0053 */
[----:B------:R-:W-:Y:S01]  /*199c0*/  PRMT R119, RZ, 0x7610, R119 ;  /* 0x00007610ff777816 */ /* 0x000fe20000000077 */
[----:B------:R-:W3:Y:S04]  /*199d0*/  LDL R83, [R1+0x49c] ;  /* 0x00049c0001537983 */ /* 0x000ee80000100800 */
[----:B------:R0:W3:Y:S04]  /*199e0*/  @!P0 LDG.E.U16 R121, desc[UR60][R18.64] ;  /* 0x0000003c12798981 */ /* 0x0000e8000c1e1500 */
[----:B------:R-:W3:Y:S01]  /*199f0*/  LDL R81, [R1+0x4a0] ;  /* 0x0004a00001517983 */ /* 0x000ee20000100800 */
[----:B0-----:R-:W-:-:S03]  /*19a00*/  @!P0 IMAD.MOV.U32 R19, RZ, RZ, R86 ;  /* 0x000000ffff138224 */ /* 0x001fc600078e0056 */
[----:B------:R-:W3:Y:S01]  /*19a10*/  LDL R86, [R1+0x41c] ;  /* 0x00041c0001567983 */ /* 0x000ee20000100800 */
[----:B--2---:R-:W-:-:S03]  /*19a20*/  @!P0 IMAD.MOV.U32 R18, RZ, RZ, R20 ;  /* 0x000000ffff128224 */ /* 0x004fc600078e0014 */
[----:B------:R-:W2:Y:S04]  /*19a30*/  LDL R20, [R1+0x420] ;  /* 0x0004200001147983 */ /* 0x000ea80000100800 */
[----:B------:R4:W2:Y:S02]  /*19a40*/  @!P0 LDG.E.U16 R120, desc[UR60][R18.64] ;  /* 0x0000003c12788981 */ /* 0x0008a4000c1e1500 */
[----:B----4-:R-:W-:Y:S01]  /*19a50*/  @!P0 IMAD.MOV.U32 R19, RZ, RZ, R85 ;  /* 0x000000ffff138224 */ /* 0x010fe200078e0055 */
[----:B------:R-:W-:Y:S01]  /*19a60*/  PRMT R118, RZ, 0x7610, R118 ;  /* 0x00007610ff767816 */ /* 0x000fe20000000076 */
[----:B------:R-:W4:Y:S01]  /*19a70*/  LDL R85, [R1+0x3dc] ;  /* 0x0003dc0001557983 */ /* 0x000f220000100800 */
[----:B---3--:R-:W-:-:S03]  /*19a80*/  @!P0 IMAD.MOV.U32 R18, RZ, RZ, R2 ;  /* 0x000000ffff128224 */ /* 0x008fc600078e0002 */
[----:B------:R-:W3:Y:S04]  /*19a90*/  LDL R2, [R1+0x3e0] ;  /* 0x0003e00001027983 */ /* 0x000ee80000100800 */
[----:B------:R0:W4:Y:S04]  /*19aa0*/  @!P0 LDG.E.U16 R119, desc[UR60][R18.64] ;  /* 0x0000003c12778981 */ /* 0x000128000c1e1500 */
[----:B------:R-:W2:Y:S01]  /*19ab0*/  LDL R19, [R1+0x4dc] ;  /* 0x0004dc0001137983 */ /* 0x000ea20000100800 */
[----:B0-----:R-:W-:Y:S01]  /*19ac0*/  @!P0 IMAD.MOV.U32 R18, RZ, RZ, R97 ;  /* 0x000000ffff128224 */ /* 0x001fe200078e0061 */
[----:B------:R-:W-:-:S02]  /*19ad0*/  PRMT R117, RZ, 0x7610, R117 ;  /* 0x00007610ff757816 */ /* 0x000fc40000000075 */
[----:B------:R-:W-:Y:S01]  /*19ae0*/  PRMT R116, RZ, 0x7610, R116 ;  /* 0x00007610ff747816 */ /* 0x000fe20000000074 */
[----:B------:R-:W4:Y:S01]  /*19af0*/  LDL R97, [R1+0x31c] ;  /* 0x00031c0001617983 */ /* 0x000f220000100800 */
[----:B------:R-:W-:-:S03]  /*19b00*/  PRMT R115, RZ, 0x7610, R115 ;  /* 0x00007610ff737816 */ /* 0x000fc60000000073 */
[----:B--2---:R0:W2:Y:S02]  /*19b10*/  @!P0 LDG.E.U16 R118, desc[UR60][R18.64] ;  /* 0x0000003c12768981 */ /* 0x0040a4000c1e1500 */
[----:B0-----:R-:W-:Y:S02]  /*19b20*/  @!P0 IMAD.MOV.U32 R18, RZ, RZ, R81 ;  /* 0x000000ffff128224 */ /* 0x001fe400078e0051 */
[----:B------:R-:W-:Y:S01]  /*19b30*/  @!P0 IMAD.MOV.U32 R19, RZ, RZ, R83 ;  /* 0x000000ffff138224 */ /* 0x000fe200078e0053 */
[----:B------:R-:W2:Y:S04]  /*19b40*/  LDL R81, [R1+0x3a0] ;  /* 0x0003a00001517983 */ /* 0x000ea80000100800 */
[----:B------:R-:W2:Y:S04]  /*19b50*/  LDL R83, [R1+0x39c] ;  /* 0x00039c0001537983 */ /* 0x000ea80000100800 */
[----:B------:R0:W2:Y:S02]  /*19b60*/  @!P0 LDG.E.U16 R117, desc[UR60][R18.64] ;  /* 0x0000003c12758981 */ /* 0x0000a4000c1e1500 */
[----:B0-----:R-:W-:-:S02]  /*19b70*/  @!P0 IMAD.MOV.U32 R18, RZ, RZ, R92 ;  /* 0x000000ffff128224 */ /* 0x001fc400078e005c */
[----:B------:R-:W-:Y:S01]  /*19b80*/  @!P0 IMAD.MOV.U32 R19, RZ, RZ, R94 ;  /* 0x000000ffff138224 */ /* 0x000fe200078e005e */
[----:B------:R-:W-:Y:S01]  /*19b90*/  PRMT R114, RZ, 0x7610, R114 ;  /* 0x00007610ff727816 */ /* 0x000fe20000000072 */
[----:B------:R-:W2:Y:S04]  /*19ba0*/  LDL R94, [R1+0x2dc] ;  /* 0x0002dc00015e7983 */ /* 0x000ea80000100800 */
[----:B------:R0:W2:Y:S01]  /*19bb0*/  @!P0 LDG.E.U16 R116, desc[UR60][R18.64] ;  /* 0x0000003c12748981 */ /* 0x0000a2000c1e1500 */
[----:B------:R-:W-:-:S03]  /*19bc0*/  PRMT R113, RZ, 0x7610, R113 ;  /* 0x00007610ff717816 */ /* 0x000fc60000000071 */
[----:B------:R-:W2:Y:S01]  /*19bd0*/  LDL R92, [R1+0x2e0] ;  /* 0x0002e000015c7983 */ /* 0x000ea20000100800 */
[----:B0-----:R-:W-:Y:S02]  /*19be0*/  @!P0 IMAD.MOV.U32 R18, RZ, RZ, R20 ;  /* 0x000000ffff128224 */ /* 0x001fe400078e0014 */
[----:B------:R-:W-:Y:S01]  /*19bf0*/  @!P0 IMAD.MOV.U32 R19, RZ, RZ, R86 ;  /* 0x000000ffff138224 */ /* 0x000fe200078e0056 */
[----:B------:R-:W2:Y:S04]  /*19c00*/  LDL R20, [R1+0x320] ;  /* 0x0003200001147983 */ /* 0x000ea80000100800 */
[----:B------:R3:W2:Y:S04]  /*19c10*/  @!P0 LDG.E.U16 R115, desc[UR60][R18.64] ;  /* 0x0000003c12738981 */ /* 0x0006a8000c1e1500 */
[----:B------:R-:W2:Y:S01]  /*19c20*/  LDL R86, [R1+0x29c] ;  /* 0x00029c0001567983 */ /* 0x000ea20000100800 */
[----:B---3--:R-:W-:-:S02]  /*19c30*/  @!P0 IMAD.MOV.U32 R18, RZ, RZ, R2 ;  /* 0x000000ffff128224 */ /* 0x008fc400078e0002 */
[----:B----4-:R-:W-:Y:S01]  /*19c40*/  @!P0 IMAD.MOV.U32 R19, RZ, RZ, R85 ;  /* 0x000000ffff138224 */ /* 0x010fe200078e0055 */
[----:B------:R-:W3:Y:S04]  /*19c50*/  LDL R2, [R1+0x2a0] ;  /* 0x0002a00001027983 */ /* 0x000ee80000100800 */
[----:B------:R2:W4:Y:S04]  /*19c60*/  @!P0 LDG.E.U16 R114, desc[UR60][R18.64] ;  /* 0x0000003c12728981 */ /* 0x000528000c1e1500 */
[----:B------:R-:W4:Y:S01]  /*19c70*/  LDL R85, [R1+0x25c] ;  /* 0x00025c0001557983 */ /* 0x000f220000100800 */
[----:B--2---:R-:W-:-:S03]  /*19c80*/  @!P0 IMAD.MOV.U32 R18, RZ, RZ, R81 ;  /* 0x000000ffff128224 */ /* 0x004fc600078e0051 */
[----:B------:R-:W2:Y:S01]  /*19c90*/  LDL R81, [R1+0x260] ;  /* 0x0002600001517983 */ /* 0x000ea20000100800 */
[----:B------:R-:W-:-:S03]  /*19ca0*/  @!P0 IMAD.MOV.U32 R19, RZ, RZ, R83 ;  /* 0x000000ffff138224 */ /* 0x000fc600078e0053 */
[----:B------:R-:W4:Y:S04]  /*19cb0*/  LDL.LU R83, [R1+0x21c] ;  /* 0x00021c0001537983 */ /* 0x000f280000300800 */
[----:B------:R0:W4:Y:S04]  /*19cc0*/  @!P0 LDG.E.U16 R113, desc[UR60][R18.64] ;  /* 0x0000003c12718981 */ /* 0x000128000c1e1500 */
[----:B------:R-:W0:Y:S04]  /*19cd0*/  LDL R18, [R1+0x35c] ;  /* 0x00035c0001127983 */ /* 0x000e280000100800 */
[----:B------:R-:W0:Y:S01]  /*19ce0*/  LDL R19, [R1+0x360] ;  /* 0x0003600001137983 */ /* 0x000e220000100800 */
[----:B------:R-:W-:-:S02]  /*19cf0*/  PRMT R112, RZ, 0x7610, R112 ;  /* 0x00007610ff707816 */ /* 0x000fc40000000070 */
[----:B------:R-:W-:Y:S02]  /*19d00*/  PRMT R111, RZ, 0x7610, R111 ;  /* 0x00007610ff6f7816 */ /* 0x000fe4000000006f */
[----:B0-----:R-:W-:-:S04]  /*19d10*/  @!P0 LOP3.LUT R19, R19, R18, RZ, 0x3c, !PT ;  /* 0x0000001213138212 */ /* 0x001fc800078e3cff */
[----:B------:R-:W-:-:S04]  /*19d20*/  @!P0 LOP3.LUT R18, R19, R18, RZ, 0x3c, !PT ;  /* 0x0000001213128212 */ /* 0x000fc800078e3cff */
[----:B------:R-:W-:-:S05]  /*19d30*/  @!P0 LOP3.LUT R19, R19, R18, RZ, 0x3c, !PT ;  /* 0x0000001213138212 */ /* 0x000fca00078e3cff */
[----:B------:R0:W4:Y:S02]  /*19d40*/  @!P0 LDG.E.U16 R112, desc[UR60][R18.64] ;  /* 0x0000003c12708981 */ /* 0x000124000c1e1500 */
[----:B0-----:R-:W-:Y:S02]  /*19d50*/  @!P0 IMAD.MOV.U32 R18, RZ, RZ, R20 ;  /* 0x000000ffff128224 */ /* 0x001fe400078e0014 */
[----:B------:R-:W4:Y:S01]  /*19d60*/  LDL R20, [R1+0x220] ;  /* 0x0002200001147983 */ /* 0x000f220000100800 */
[----:B------:R-:W-:Y:S01]  /*19d70*/  @!P0 IMAD.MOV.U32 R19, RZ, RZ, R97 ;  /* 0x000000ffff138224 */ /* 0x000fe200078e0061 */
[----:B------:R-:W-:Y:S02]  /*19d80*/  PRMT R110, RZ, 0x7610, R110 ;  /* 0x00007610ff6e7816 */ /* 0x000fe4000000006e */
[----:B------:R-:W-:Y:S01]  /*19d90*/  PRMT R109, RZ, 0x7610, R109 ;  /* 0x00007610ff6d7816 */ /* 0x000fe2000000006d */
[----:B------:R-:W4:Y:S04]  /*19da0*/  LDL R97, [R1+0x19c] ;  /* 0x00019c0001617983 */ /* 0x000f280000100800 */
[----:B------:R0:W4:Y:S02]  /*19db0*/  @!P0 LDG.E.U16 R111, desc[UR60][R18.64] ;  /* 0x0000003c126f8981 */ /* 0x000124000c1e1500 */
[----:B0-----:R-:W-:-:S02]  /*19dc0*/  @!P0 IMAD.MOV.U32 R18, RZ, RZ, R92 ;  /* 0x000000ffff128224 */ /* 0x001fc400078e005c */
[----:B------:R-:W-:Y:S01]  /*19dd0*/  @!P0 IMAD.MOV.U32 R19, RZ, RZ, R94 ;  /* 0x000000ffff138224 */ /* 0x000fe200078e005e */
[----:B------:R-:W-:Y:S01]  /*19de0*/  PRMT R108, RZ, 0x7610, R108 ;  /* 0x00007610ff6c7816 */ /* 0x000fe2000000006c */
[----:B------:R-:W4:Y:S04]  /*19df0*/  LDL R94, [R1+0xd48] ;  /* 0x000d4800015e7983 */ /* 0x000f280000100800 */
[----:B------:R3:W4:Y:S01]  /*19e00*/  @!P0 LDG.E.U16 R110, desc[UR60][R18.64] ;  /* 0x0000003c126e8981 */ /* 0x000722000c1e1500 */
[----:B------:R-:W-:-:S03]  /*19e10*/  PRMT R107, RZ, 0x7610, R107 ;  /* 0x00007610ff6b7816 */ /* 0x000fc6000000006b */
[----:B------:R-:W4:Y:S01]  /*19e20*/  LDL R92, [R1+0xd4c] ;  /* 0x000d4c00015c7983 */ /* 0x000f220000100800 */
[----:B---3--:R-:W-:Y:S02]  /*19e30*/  @!P0 IMAD.MOV.U32 R18, RZ, RZ, R2 ;  /* 0x000000ffff128224 */ /* 0x008fe400078e0002 */
[----:B------:R-:W-:Y:S01]  /*19e40*/  @!P0 IMAD.MOV.U32 R19, RZ, RZ, R86 ;  /* 0x000000ffff138224 */ /* 0x000fe200078e0056 */
[----:B------:R-:W3:Y:S04]  /*19e50*/  LDL R2, [R1+0x1a0] ;  /* 0x0001a00001027983 */ /* 0x000ee80000100800 */
[----:B------:R2:W3:Y:S04]  /*19e60*/  @!P0 LDG.E.U16 R109, desc[UR60][R18.64] ;  /* 0x0000003c126d8981 */ /* 0x0004e8000c1e1500 */
[----:B------:R-:W3:Y:S01]  /*19e70*/  LDL R86, [R1+0x514] ;  /* 0x0005140001567983 */ /* 0x000ee20000100800 */
[----:B--2---:R-:W-:-:S02]  /*19e80*/  @!P0 IMAD.MOV.U32 R18, RZ, RZ, R81 ;  /* 0x000000ffff128224 */ /* 0x004fc400078e0051 */
[----:B----4-:R-:W-:Y:S01]  /*19e90*/  @!P0 IMAD.MOV.U32 R19, RZ, RZ, R85 ;  /* 0x000000ffff138224 */ /* 0x010fe200078e0055 */
[----:B------:R-:W2:Y:S04]  /*19ea0*/  LDL R81, [R1+0x518] ;  /* 0x0005180001517983 */ /* 0x000ea80000100800 */
[----:B------:R0:W4:Y:S04]  /*19eb0*/  @!P0 LDG.E.U16 R108, desc[UR60][R18.64] ;  /* 0x0000003c126c8981 */ /* 0x000128000c1e1500 */
[----:B------:R-:W4:Y:S01]  /*19ec0*/  LDL R85, [R1+0x4d4] ;  /* 0x0004d40001557983 */ /* 0x000f220000100800 */
[----:B0-----:R-:W-:-:S02]  /*19ed0*/  @!P0 IMAD.MOV.U32 R19, RZ, RZ, R83 ;  /* 0x000000ffff138224 */ /* 0x001fc400078e0053 */
[----:B------:R-:W-:Y:S02]  /*19ee0*/  @!P0 IMAD.MOV.U32 R18, RZ, RZ, R20 ;  /* 0x000000ffff128224 */ /* 0x000fe400078e0014 */
[----:B------:R-:W4:Y:S04]  /*19ef0*/  LDL R20, [R1+0x4d8] ;  /* 0x0004d80001147983 */ /* 0x000f280000100800 */
[----:B------:R0:W4:Y:S04]  /*19f00*/  @!P0 LDG.E.U16 R107, desc[UR60][R18.64] ;  /* 0x0000003c126b8981 */ /* 0x000128000c1e1500 */
[----:B------:R-:W0:Y:S04]  /*19f10*/  LDL R18, [R1+0x1dc] ;  /* 0x0001dc0001127983 */ /* 0x000e280000100800 */
[----:B------:R-:W0:Y:S01]  /*19f20*/  LDL R19, [R1+0x1e0] ;  /* 0x0001e00001137983 */ /* 0x000e220000100800 */
[----:B------:R-:W-:-:S02]  /*19f30*/  PRMT R106, RZ, 0x7610, R106 ;  /* 0x00007610ff6a7816 */ /* 0x000fc4000000006a */
[----:B------:R-:W-:Y:S02]  /*19f40*/  PRMT R105, RZ, 0x7610, R105 ;  /* 0x00007610ff697816 */ /* 0x000fe40000000069 */
[----:B------:R-:W-:Y:S02]  /*19f50*/  PRMT R104, RZ, 0x7610, R104 ;  /* 0x00007610ff687816 */ /* 0x000fe40000000068 */
[----:B------:R-:W-:Y:S02]  /*19f60*/  PRMT R103, RZ, 0x7610, R103 ;  /* 0x00007610ff677816 */ /* 0x000fe40000000067 */
[----:B------:R-:W-:Y:S02]  /*19f70*/  PRMT R102, RZ, 0x7610, R102 ;  /* 0x00007610ff667816 */ /* 0x000fe40000000066 */
[----:B0-----:R-:W-:-:S04]  /*19f80*/  @!P0 LOP3.LUT R19, R19, R18, RZ, 0x3c, !PT ;  /* 0x0000001213138212 */ /* 0x001fc800078e3cff */
[----:B------:R-:W-:-:S04]  /*19f90*/  @!P0 LOP3.LUT R18, R19, R18, RZ, 0x3c, !PT ;  /* 0x0000001213128212 */ /* 0x000fc800078e3cff */
[----:B------:R-:W-:-:S05]  /*19fa0*/  @!P0 LOP3.LUT R19, R19, R18, RZ, 0x3c, !PT ;  /* 0x0000001213138212 */ /* 0x000fca00078e3cff */
[----:B------:R3:W4:Y:S02]  /*19fb0*/  @!P0 LDG.E.U16 R106, desc[UR60][R18.64] ;  /* 0x0000003c126a8981 */ /* 0x000724000c1e1500 */
[----:B---3--:R-:W-:Y:S02]  /*19fc0*/  @!P0 IMAD.MOV.U32 R18, RZ, RZ, R2 ;  /* 0x000000ffff128224 */ /* 0x008fe400078e0002 */
[----:B------:R-:W-:Y:S01]  /*19fd0*/  @!P0 IMAD.MOV.U32 R19, RZ, RZ, R97 ;  /* 0x000000ffff138224 */ /* 0x000fe200078e0061 */
[----:B------:R-:W3:Y:S04]  /*19fe0*/  LDL R2, [R1+0x498] ;  /* 0x0004980001027983 */ /* 0x000ee80000100800 */
[----:B------:R0:W3:Y:S04]  /*19ff0*/  @!P0 LDG.E.U16 R105, desc[UR60][R18.64] ;  /* 0x0000003c12698981 */ /* 0x0000e8000c1e1500 */
[----:B------:R-:W3:Y:S01]  /*1a000*/  LDL R97, [R1+0x414] ;  /* 0x0004140001617983 */ /* 0x000ee20000100800 */
[----:B0-----:R-:W-:-:S02]  /*1a010*/  @!P0 IMAD.MOV.U32 R18, RZ, RZ, R92 ;  /* 0x000000ffff128224 */ /* 0x001fc400078e005c */
[----:B------:R-:W-:Y:S01]  /*1a020*/  @!P0 IMAD.MOV.U32 R19, RZ, RZ, R94 ;  /* 0x000000ffff138224 */ /* 0x000fe200078e005e */
[----:B------:R-:W3:Y:S04]  /*1a030*/  LDL R92, [R1+0x3d8] ;  /* 0x0003d800015c7983 */ /* 0x000ee80000100800 */
[----:B------:R2:W3:Y:S04]  /*1a040*/  @!P0 LDG.E.U16 R104, desc[UR60][R18.64] ;  /* 0x0000003c12688981 */ /* 0x0004e8000c1e1500 */
[----:B------:R-:W3:Y:S01]  /*1a050*/  LDL R94, [R1+0x3d4] ;  /* 0x0003d400015e7983 */ /* 0x000ee20000100800 */
[----:B--2---:R-:W-:-:S02]  /*1a060*/  @!P0 IMAD.MOV.U32 R18, RZ, RZ, R81 ;  /* 0x000000ffff128224 */ /* 0x004fc400078e0051 */
[----:B------:R-:W-:Y:S01]  /*1a070*/  @!P0 IMAD.MOV.U32 R19, RZ, RZ, R86 ;  /* 0x000000ffff138224 */ /* 0x000fe200078e0056 */
[----:B------:R-:W2:Y:S04]  /*1a080*/  LDL R81, [R1+0x418] ;  /* 0x0004180001517983 */ /* 0x000ea80000100800 */
[----:B------:R4:W2:Y:S04]  /*1a090*/  @!P0 LDG.E.U16 R103, desc[UR60][R18.64] ;  /* 0x0000003c12678981 */ /* 0x0008a8000c1e1500 */
[----:B------:R-:W2:Y:S01]  /*1a0a0*/  LDL R86, [R1+0x394] ;  /* 0x0003940001567983 */ /* 0x000ea20000100800 */
[----:B----4-:R-:W-:-:S02]  /*1a0b0*/  @!P0 IMAD.MOV.U32 R18, RZ, RZ, R20 ;  /* 0x000000ffff128224 */ /* 0x010fc400078e0014 */
[----:B------:R-:W-:Y:S02]  /*1a0c0*/  @!P0 IMAD.MOV.U32 R19, RZ, RZ, R85 ;  /* 0x000000ffff138224 */ /* 0x000fe400078e0055 */
[----:B------:R-:W4:Y:S04]  /*1a0d0*/  LDL R85, [R1+0x398] ;  /* 0x0003980001557983 */ /* 0x000f280000100800 */
[----:B------:R-:W4:Y:S04]  /*1a0e0*/  LDL.LU R20, [R1+0x358] ;  /* 0x0003580001147983 */ /* 0x000f280000300800 */
[----:B------:R3:W4:Y:S04]  /*1a0f0*/  @!P0 LDG.E.U16 R102, desc[UR60][R18.64] ;  /* 0x0000003c12668981 */ /* 0x000728000c1e1500 */
[----:B------:R-:W2:Y:S01]  /*1a100*/  LDL R19, [R1+0x494] ;  /* 0x0004940001137983 */ /* 0x000ea20000100800 */
[----:B------:R-:W-:Y:S01]  /*1a110*/  PRMT R101, RZ, 0x7610, R101 ;  /* 0x00007610ff657816 */ /* 0x000fe20000000065 */
[----:B---3--:R-:W-:-:S02]  /*1a120*/  @!P0 IMAD.MOV.U32 R18, RZ, RZ, R2 ;  /* 0x000000ffff128224 */ /* 0x008fc400078e0002 */
[----:B------:R-:W3:Y:S04]  /*1a130*/  LDL R2, [R1+0x354] ;  /* 0x0003540001027983 */ /* 0x000ee80000100800 */
[----:B--2---:R0:W2:Y:S04]  /*1a140*/  @!P0 LDG.E.U16 R101, desc[UR60][R18.64] ;  /* 0x0000003c12658981 */ /* 0x0040a8000c1e1500 */
        /* <DEDUP_REMOVED lines=10> */
[----:B------:R0:W2:Y:S02]  /*1a1f0*/  @!P0 LDG.E.U16 R100, desc[UR60][R18.64] ;  /* 0x0000003c12648981 */ /* 0x0000a4000c1e1500 */
[----:B0-----:R-:W-:Y:S02]  /*1a200*/  @!P0 IMAD.MOV.U32 R18, RZ, RZ, R81 ;  /* 0x000000ffff128224 */ /* 0x001fe400078e0051 */
[----:B------:R-:W-:Y:S02]  /*1a210*/  @!P0 IMAD.MOV.U32 R19, RZ, RZ, R97 ;  /* 0x000000ffff138224 */ /* 0x000fe400078e0061 */
[----:B------:R-:W2:Y:S04]  /*1a220*/  LDL R97, [R1+0x318] ;  /* 0x0003180001617983 */ /* 0x000ea80000100800 */
[----:B------:R0:W2:Y:S04]  /*1a230*/  @!P0 LDG.E.U16 R99, desc[UR60][R18.64] ;  /* 0x0000003c12638981 */ /* 0x0000a8000c1e1500 */
[----:B------:R-:W2:Y:S01]  /*1a240*/  LDL.LU R81, [R1+0x2d4] ;  /* 0x0002d40001517983 */ /* 0x000ea20000300800 */
[----:B0-----:R-:W-:-:S02]  /*1a250*/  @!P0 IMAD.MOV.U32 R18, RZ, RZ, R92 ;  /* 0x000000ffff128224 */ /* 0x001fc400078e005c */
[----:B------:R-:W-:Y:S02]  /*1a260*/  @!P0 IMAD.MOV.U32 R19, RZ, RZ, R94 ;  /* 0x000000ffff138224 */ /* 0x000fe400078e005e */
[----:B------:R-:W2:Y:S04]  /*1a270*/  LDL R94, [R1+0x298] ;  /* 0x00029800015e7983 */ /* 0x000ea80000100800 */
[----:B------:R4:W2:Y:S04]  /*1a280*/  @!P0 LDG.E.U16 R252, desc[UR60][R18.64] ;  /* 0x0000003c12fc8981 */ /* 0x0008a8000c1e1500 */
[----:B------:R-:W2:Y:S01]  /*1a290*/  LDL.LU R92, [R1+0x258] ;  /* 0x00025800015c7983 */ /* 0x000ea20000300800 */
[----:B----4-:R-:W-:-:S02]  /*1a2a0*/  @!P0 IMAD.MOV.U32 R18, RZ, RZ, R85 ;  /* 0x000000ffff128224 */ /* 0x010fc400078e0055 */
[----:B------:R-:W-:Y:S02]  /*1a2b0*/  @!P0 IMAD.MOV.U32 R19, RZ, RZ, R86 ;  /* 0x000000ffff138224 */ /* 0x000fe400078e0056 */
[----:B------:R-:W4:Y:S04]  /*1a2c0*/  LDL R86, [R1+0x254] ;  /* 0x0002540001567983 */ /* 0x000f280000100800 */
[----:B------:R0:W4:Y:S02]  /*1a2d0*/  @!P0 LDG.E.U16 R251, desc[UR60][R18.64] ;  /* 0x0000003c12fb8981 */ /* 0x000124000c1e1500 */
[----:B0-----:R-:W-:Y:S02]  /*1a2e0*/  @!P0 IMAD.MOV.U32 R18, RZ, RZ, R20 ;  /* 0x000000ffff128224 */ /* 0x001fe400078e0014 */
[----:B---3--:R-:W-:-:S02]  /*1a2f0*/  @!P0 IMAD.MOV.U32 R19, RZ, RZ, R2 ;  /* 0x000000ffff138224 */ /* 0x008fc400078e0002 */
[----:B------:R-:W3:Y:S04]  /*1a300*/  LDL R2, [R1+0x218] ;  /* 0x0002180001027983 */ /* 0x000ee80000100800 */
[----:B------:R-:W3:Y:S04]  /*1a310*/  LDL.LU R85, [R1+0x214] ;  /* 0x0002140001557983 */ /* 0x000ee80000300800 */
[----:B------:R0:W-:Y:S04]  /*1a320*/  STL [R1+0xe28], R20 ;  /* 0x000e281401007387 */ /* 0x0001e80000100800 */
[----:B------:R2:W3:Y:S01]  /*1a330*/  @!P0 LDG.E.U16 R250, desc[UR60][R18.64] ;  /* 0x0000003c12fa8981 */ /* 0x0004e2000c1e1500 */
[----:B------:R-:W-:-:S03]  /*1a340*/  PRMT R249, RZ, 0x7610, R249 ;  /* 0x00007610fff97816 */ /* 0x000fc600000000f9 */
[----:B0-----:R-:W4:Y:S04]  /*1a350*/  LDL R20, [R1+0x294] ;  /* 0x0002940001147983 */ /* 0x001f280000100800 */
[----:B------:R-:W3:Y:S01]  /*1a360*/  LDL R19, [R1+0x314] ;  /* 0x0003140001137983 */ /* 0x000ee20000100800 */
[----:B--2---:R-:W-:Y:S01]  /*1a370*/  @!P0 IMAD.MOV.U32 R18, RZ, RZ, R97 ;  /* 0x000000ffff128224 */ /* 0x004fe200078e0061 */
[----:B------:R-:W-:Y:S02]  /*1a380*/  PRMT R248, RZ, 0x7610, R248 ;  /* 0x00007610fff87816 */ /* 0x000fe400000000f8 */
[----:B------:R-:W2:Y:S04]  /*1a390*/  LDL R97, [R1+0x1d8] ;  /* 0x0001d80001617983 */ /* 0x000ea80000100800 */
[----:B---3--:R0:W3:Y:S04]  /*1a3a0*/  @!P0 LDG.E.U16 R249, desc[UR60][R18.64] ;  /* 0x0000003c12f98981 */ /* 0x0080e8000c1e1500 */
[----:B------:R-:W0:Y:S01]  /*1a3b0*/  LDL R19, [R1+0x2d8] ;  /* 0x0002d80001137983 */ /* 0x000e220000100800 */
[----:B------:R-:W-:-:S02]  /*1a3c0*/  PRMT R247, RZ, 0x7610, R247 ;  /* 0x00007610fff77816 */ /* 0x000fc400000000f7 */
[----:B------:R-:W-:Y:S02]  /*1a3d0*/  PRMT R246, RZ, 0x7610, R246 ;  /* 0x00007610fff67816 */ /* 0x000fe400000000f6 */
[----:B------:R-:W-:Y:S01]  /*1a3e0*/  PRMT R245, RZ, 0x7610, R245 ;  /* 0x00007610fff57816 */ /* 0x000fe200000000f5 */
[----:B0-----:R-:W-:Y:S02]  /*1a3f0*/  @!P0 IMAD.MOV.U32 R18, RZ, RZ, R19 ;  /* 0x000000ffff128224 */ /* 0x001fe400078e0013 */
[----:B------:R-:W-:-:S05]  /*1a400*/  @!P0 IMAD.MOV.U32 R19, RZ, RZ, R81 ;  /* 0x000000ffff138224 */ /* 0x000fca00078e0051 */
[----:B------:R0:W3:Y:S02]  /*1a410*/  @!P0 LDG.E.U16 R248, desc[UR60][R18.64] ;  /* 0x0000003c12f88981 */ /* 0x0000e4000c1e1500 */
[----:B0-----:R-:W-:Y:S02]  /*1a420*/  @!P0 IMAD.MOV.U32 R18, RZ, RZ, R94 ;  /* 0x000000ffff128224 */ /* 0x001fe400078e005e */
[----:B----4-:R-:W-:Y:S01]  /*1a430*/  @!P0 IMAD.MOV.U32 R19, RZ, RZ, R20 ;  /* 0x000000ffff138224 */ /* 0x010fe200078e0014 */
[----:B------:R-:W-:Y:S01]  /*1a440*/  PRMT R244, RZ, 0x7610, R244 ;  /* 0x00007610fff47816 */ /* 0x000fe200000000f4 */
[----:B------:R-:W4:Y:S04]  /*1a450*/  LDL R94, [R1+0x550] ;  /* 0x00055000015e7983 */ /* 0x000f280000100800 */
[----:B------:R0:W3:Y:S01]  /*1a460*/  @!P0 LDG.E.U16 R247, desc[UR60][R18.64] ;  /* 0x0000003c12f78981 */ /* 0x0000e2000c1e1500 */
[----:B------:R-:W-:-:S03]  /*1a470*/  PRMT R243, RZ, 0x7610, R243 ;  /* 0x00007610fff37816 */ /* 0x000fc600000000f3 */
[----:B------:R-:W3:Y:S01]  /*1a480*/  LDL R20, [R1+0x510] ;  /* 0x0005100001147983 */ /* 0x000ee20000100800 */
[----:B0-----:R-:W-:Y:S02]  /*1a490*/  @!P0 IMAD.MOV.U32 R18, RZ, RZ, R92 ;  /* 0x000000ffff128224 */ /* 0x001fe400078e005c */
[----:B------:R-:W-:Y:S02]  /*1a4a0*/  @!P0 IMAD.MOV.U32 R19, RZ, RZ, R86 ;  /* 0x000000ffff138224 */ /* 0x000fe400078e0056 */
[----:B------:R-:W3:Y:S04]  /*1a4b0*/  LDL R86, [R1+0x50c] ;  /* 0x00050c0001567983 */ /* 0x000ee80000100800 */
[----:B------:R0:W3:Y:S02]  /*1a4c0*/  @!P0 LDG.E.U16 R246, desc[UR60][R18.64] ;  /* 0x0000003c12f68981 */ /* 0x0000e4000c1e1500 */
[----:B0-----:R-:W-:-:S02]  /*1a4d0*/  @!P0 IMAD.MOV.U32 R18, RZ, RZ, R2 ;  /* 0x000000ffff128224 */ /* 0x001fc400078e0002 */
[----:B------:R-:W-:Y:S01]  /*1a4e0*/  @!P0 IMAD.MOV.U32 R19, RZ, RZ, R85 ;  /* 0x000000ffff138224 */ /* 0x000fe200078e0055 */
[----:B------:R-:W-:Y:S01]  /*1a4f0*/  PRMT R242, RZ, 0x7610, R242 ;  /* 0x00007610fff27816 */ /* 0x000fe200000000f2 */
[----:B------:R-:W3:Y:S04]  /*1a500*/  LDL R2, [R1+0x4d0] ;  /* 0x0004d00001027983 */ /* 0x000ee80000100800 */
[----:B------:R2:W3:Y:S04]  /*1a510*/  @!P0 LDG.E.U16 R245, desc[UR60][R18.64] ;  /* 0x0000003c12f58981 */ /* 0x0004e8000c1e1500 */
[----:B------:R-:W4:Y:S01]  /*1a520*/  LDL R19, [R1+0x1d4] ;  /* 0x0001d40001137983 */ /* 0x000f220000100800 */
[----:B--2---:R-:W-:Y:S01]  /*1a530*/  @!P0 IMAD.MOV.U32 R18, RZ, RZ, R97 ;  /* 0x000000ffff128224 */ /* 0x004fe200078e0061 */
[----:B------:R-:W-:-:S02]  /*1a540*/  PRMT R241, RZ, 0x7610, R241 ;  /* 0x00007610fff17816 */ /* 0x000fc400000000f1 */
[----:B------:R-:W2:Y:S04]  /*1a550*/  LDL R97, [R1+0x490] ;  /* 0x0004900001617983 */ /* 0x000ea80000100800 */
[----:B----4-:R0:W4:Y:S04]  /*1a560*/  @!P0 LDG.E.U16 R244, desc[UR60][R18.64] ;  /* 0x0000003c12f48981 */ /* 0x010128000c1e1500 */
[----:B------:R-:W0:Y:S04]  /*1a570*/  LDL R18, [R1+0x194] ;  /* 0x0001940001127983 */ /* 0x000e280000100800 */
[----:B------:R-:W0:Y:S02]  /*1a580*/  LDL R19, [R1+0x198] ;  /* 0x0001980001137983 */ /* 0x000e240000100800 */
[----:B0-----:R-:W-:-:S04]  /*1a590*/  @!P0 LOP3.LUT R19, R19, R18, RZ, 0x3c, !PT ;  /* 0x0000001213138212 */ /* 0x001fc800078e3cff */
[----:B------:R-:W-:-:S04]  /*1a5a0*/  @!P0 LOP3.LUT R18, R19, R18, RZ, 0x3c, !PT ;  /* 0x0000001213128212 */ /* 0x000fc800078e3cff */
[----:B------:R-:W-:-:S05]  /*1a5b0*/  @!P0 LOP3.LUT R19, R19, R18, RZ, 0x3c, !PT ;  /* 0x0000001213138212 */ /* 0x000fca00078e3cff */
[----:B------:R0:W4:Y:S04]  /*1a5c0*/  @!P0 LDG.E.U16 R243, desc[UR60][R18.64] ;  /* 0x0000003c12f38981 */ /* 0x000128000c1e1500 */
[----:B------:R-:W3:Y:S01]  /*1a5d0*/  LDL R19, [R1+0x54c] ;  /* 0x00054c0001137983 */ /* 0x000ee20000100800 */
[----:B0-----:R-:W-:-:S03]  /*1a5e0*/  @!P0 IMAD.MOV.U32 R18, RZ, RZ, R94 ;  /* 0x000000ffff128224 */ /* 0x001fc600078e005e */
[----:B------:R-:W4:Y:S04]  /*1a5f0*/  LDL R94, [R1+0x3cc] ;  /* 0x0003cc00015e7983 */ /* 0x000f280000100800 */
[----:B---3--:R0:W3:Y:S02]  /*1a600*/  @!P0 LDG.E.U16 R242, desc[UR60][R18.64] ;  /* 0x0000003c12f28981 */ /* 0x0080e4000c1e1500 */
[----:B0-----:R-:W-:Y:S02]  /*1a610*/  @!P0 IMAD.MOV.U32 R18, RZ, RZ, R20 ;  /* 0x000000ffff128224 */ /* 0x001fe400078e0014 */
[----:B------:R-:W-:Y:S01]  /*1a620*/  @!P0 IMAD.MOV.U32 R19, RZ, RZ, R86 ;  /* 0x000000ffff138224 */ /* 0x000fe200078e0056 */
[----:B------:R-:W4:Y:S04]  /*1a630*/  LDL R20, [R1+0x3d0] ;  /* 0x0003d00001147983 */ /* 0x000f280000100800 */
[----:B------:R-:W3:Y:S04]  /*1a640*/  LDL.LU R86, [R1+0x390] ;  /* 0x0003900001567983 */ /* 0x000ee80000300800 */
[----:B------:R0:W3:Y:S04]  /*1a650*/  @!P0 LDG.E.U16 R241, desc[UR60][R18.64] ;  /* 0x0000003c12f18981 */ /* 0x0000e8000c1e1500 */
[----:B------:R-:W2:Y:S01]  /*1a660*/  LDL R19, [R1+0x4cc] ;  /* 0x0004cc0001137983 */ /* 0x000ea20000100800 */
[----:B------:R-:W-:Y:S01]  /*1a670*/  PRMT R240, RZ, 0x7610, R240 ;  /* 0x00007610fff07816 */ /* 0x000fe200000000f0 */
[----:B0-----:R-:W-:Y:S01]  /*1a680*/  @!P0 IMAD.MOV.U32 R18, RZ, RZ, R2 ;  /* 0x000000ffff128224 */ /* 0x001fe200078e0002 */
[----:B------:R-:W-:Y:S01]  /*1a690*/  PRMT R239, RZ, 0x7610, R239 ;  /* 0x00007610ffef7816 */ /* 0x000fe200000000ef */
[----:B------:R-:W3:Y:S04]  /*1a6a0*/  LDL R2, [R1+0x38c] ;  /* 0x00038c0001027983 */ /* 0x000ee80000100800 */
[----:B--2---:R0:W2:Y:S04]  /*1a6b0*/  @!P0 LDG.E.U16 R240, desc[UR60][R18.64] ;  /* 0x0000003c12f08981 */ /* 0x0040a8000c1e1500 */
[----:B------:R-:W4:Y:S01]  /*1a6c0*/  LDL R19, [R1+0x48c] ;  /* 0x00048c0001137983 */ /* 0x000f220000100800 */
[----:B0-----:R-:W-:Y:S01]  /*1a6d0*/  @!P0 IMAD.MOV.U32 R18, RZ, RZ, R97 ;  /* 0x000000ffff128224 */ /* 0x001fe200078e0061 */
[----:B------:R-:W-:-:S02]  /*1a6e0*/  PRMT R238, RZ, 0x7610, R238 ;  /* 0x00007610ffee7816 */ /* 0x000fc400000000ee */
[----:B------:R-:W-:Y:S01]  /*1a6f0*/  PRMT R237, RZ, 0x7610, R237 ;  /* 0x00007610ffed7816 */ /* 0x000fe200000000ed */
        /* <DEDUP_REMOVED lines=8> */
[----:B------:R-:W0:Y:S04]  /*1a780*/  LDL R18, [R1+0x40c] ;  /* 0x00040c0001127983 */ /* 0x000e280000100800 */
[----:B------:R-:W0:Y:S01]  /*1a790*/  LDL R19, [R1+0x410] ;  /* 0x0004100001137983 */ /* 0x000e220000100800 */
[----:B------:R-:W-:Y:S02]  /*1a7a0*/  PRMT R236, RZ, 0x7610, R236 ;  /* 0x00007610ffec7816 */ /* 0x000fe400000000ec */
[----:B------:R-:W-:-:S02]  /*1a7b0*/  PRMT R235, RZ, 0x7610, R235 ;  /* 0x00007610ffeb7816 */ /* 0x000fc400000000eb */
[----:B0-----:R-:W-:-:S04]  /*1a7c0*/  @!P0 LOP3.LUT R19, R19, R18, RZ, 0x3c, !PT ;  /* 0x0000001213138212 */ /* 0x001fc800078e3cff */
[----:B------:R-:W-:-:S04]  /*1a7d0*/  @!P0 LOP3.LUT R18, R19, R18, RZ, 0x3c, !PT ;  /* 0x0000001213128212 */ /* 0x000fc800078e3cff */
[----:B------:R-:W-:-:S05]  /*1a7e0*/  @!P0 LOP3.LUT R19, R19, R18, RZ, 0x3c, !PT ;  /* 0x0000001213138212 */ /* 0x000fca00078e3cff */
[----:B------:R0:W4:Y:S02]  /*1a7f0*/  @!P0 LDG.E.U16 R237, desc[UR60][R18.64] ;  /* 0x0000003c12ed8981 */ /* 0x000124000c1e1500 */
[----:B0-----:R-:W-:Y:S02]  /*1a800*/  @!P0 IMAD.MOV.U32 R18, RZ, RZ, R20 ;  /* 0x000000ffff128224 */ /* 0x001fe400078e0014 */
[----:B------:R-:W-:Y:S01]  /*1a810*/  @!P0 IMAD.MOV.U32 R19, RZ, RZ, R94 ;  /* 0x000000ffff138224 */ /* 0x000fe200078e005e */
[----:B------:R-:W4:Y:S04]  /*1a820*/  LDL R20, [R1+0x290] ;  /* 0x0002900001147983 */ /* 0x000f280000100800 */
[----:B------:R3:W4:Y:S04]  /*1a830*/  @!P0 LDG.E.U16 R236, desc[UR60][R18.64] ;  /* 0x0000003c12ec8981 */ /* 0x000728000c1e1500 */
[----:B------:R-:W4:Y:S01]  /*1a840*/  LDL.LU R94, [R1+0x250] ;  /* 0x00025000015e7983 */ /* 0x000f220000300800 */
[----:B---3--:R-:W-:-:S02]  /*1a850*/  @!P0 IMAD.MOV.U32 R18, RZ, RZ, R86 ;  /* 0x000000ffff128224 */ /* 0x008fc400078e0056 */
[----:B------:R-:W-:Y:S01]  /*1a860*/  @!P0 IMAD.MOV.U32 R19, RZ, RZ, R2 ;  /* 0x000000ffff138224 */ /* 0x000fe200078e0002 */
[----:B------:R-:W-:Y:S01]  /*1a870*/  PRMT R234, RZ, 0x7610, R234 ;  /* 0x00007610ffea7816 */ /* 0x000fe200000000ea */
[----:B------:R-:W3:Y:S04]  /*1a880*/  LDL R2, [R1+0x24c] ;  /* 0x00024c0001027983 */ /* 0x000ee80000100800 */
[----:B------:R2:W3:Y:S04]  /*1a890*/  @!P0 LDG.E.U16 R235, desc[UR60][R18.64] ;  /* 0x0000003c12eb8981 */ /* 0x0004e8000c1e1500 */
[----:B------:R-:W4:Y:S01]  /*1a8a0*/  LDL R19, [R1+0x34c] ;  /* 0x00034c0001137983 */ /* 0x000f220000100800 */
[----:B--2---:R-:W-:Y:S01]  /*1a8b0*/  @!P0 IMAD.MOV.U32 R18, RZ, RZ, R97 ;  /* 0x000000ffff128224 */ /* 0x004fe200078e0061 */
        /* <DEDUP_REMOVED lines=11> */
[----:B------:R-:W0:Y:S02]  /*1a970*/  LDL R19, [R1+0x2d0] ;  /* 0x0002d00001137983 */ /* 0x000e240000100800 */
[----:B0-----:R-:W-:-:S04]  /*1a980*/  @!P0 LOP3.LUT R19, R19, R18, RZ, 0x3c, !PT ;  /* 0x0000001213138212 */ /* 0x001fc800078e3cff */
[----:B------:R-:W-:-:S04]  /*1a990*/  @!P0 LOP3.LUT R18, R19, R18, RZ, 0x3c, !PT ;  /* 0x0000001213128212 */ /* 0x000fc800078e3cff */
[----:B------:R-:W-:-:S05]  /*1a9a0*/  @!P0 LOP3.LUT R19, R19, R18, RZ, 0x3c, !PT ;  /* 0x0000001213138212 */ /* 0x000fca00078e3cff */
[----:B------:R0:W4:Y:S04]  /*1a9b0*/  @!P0 LDG.E.U16 R232, desc[UR60][R18.64] ;  /* 0x0000003c12e88981 */ /* 0x000128000c1e1500 */
[----:B------:R-:W3:Y:S01]  /*1a9c0*/  LDL R19, [R1+0x28c] ;  /* 0x00028c0001137983 */ /* 0x000ee20000100800 */
[----:B------:R-:W-:Y:S01]  /*1a9d0*/  PRMT R231, RZ, 0x7610, R231 ;  /* 0x00007610ffe77816 */ /* 0x000fe200000000e7 */
[----:B0-----:R-:W-:Y:S01]  /*1a9e0*/  @!P0 IMAD.MOV.U32 R18, RZ, RZ, R20 ;  /* 0x000000ffff128224 */ /* 0x001fe200078e0014 */
[----:B------:R-:W-:Y:S01]  /*1a9f0*/  PRMT R230, RZ, 0x7610, R230 ;  /* 0x00007610ffe67816 */ /* 0x000fe200000000e6 */
[----:B------:R-:W4:Y:S04]  /*1aa00*/  LDL R20, [R1+0x548] ;  /* 0x0005480001147983 */ /* 0x000f280000100800 */
[----:B---3--:R0:W3:Y:S02]  /*1aa10*/  @!P0 LDG.E.U16 R231, desc[UR60][R18.64] ;  /* 0x0000003c12e78981 */ /* 0x0080e4000c1e1500 */
        /* <DEDUP_REMOVED lines=28> */
[----:B---3--:R0:W3:Y:S04]  /*1abe0*/  @!P0 LDG.E.U16 R226, desc[UR60][R18.64] ;  /* 0x0000003c12e28981 */ /* 0x0080e8000c1e1500 */
[----:B------:R-:W2:Y:S01]  /*1abf0*/  LDL R19, [R1+0x504] ;  /* 0x0005040001137983 */ /* 0x000ea20000100800 */
[----:B0-----:R-:W-:Y:S01]  /*1ac00*/  @!P0 IMAD.MOV.U32 R18, RZ, RZ, R2 ;  /* 0x000000ffff128224 */ /* 0x001fe200078e0002 */
[----:B------:R-:W-:-:S02]  /*1ac10*/  PRMT R224, RZ, 0x7610, R224 ;  /* 0x00007610ffe07816 */ /* 0x000fc400000000e0 */
        /* <DEDUP_REMOVED lines=23> */
[----:B------:R-:W4:Y:S01]  /*1ad90*/  LDL.LU R20, [R1+0x2c8] ;  /* 0x0002c80001147983 */ /* 0x000f220000300800 */
[----:B------:R-:W-:-:S03]  /*1ada0*/  PRMT R220, RZ, 0x7610, R220 ;  /* 0x00007610ffdc7816 */ /* 0x000fc600000000dc */
[----:B---3--:R0:W3:Y:S04]  /*1adb0*/  @!P0 LDG.E.U16 R221, desc[UR60][R18.64] ;  /* 0x0000003c12dd8981 */ /* 0x0080e8000c1e1500 */
[----:B------:R-:W2:Y:S01]  /*1adc0*/  LDL R19, [R1+0x3c4] ;  /* 0x0003c40001137983 */ /* 0x000ea20000100800 */
[----:B0-----:R-:W-:-:S03]  /*1add0*/  @!P0 IMAD.MOV.U32 R18, RZ, RZ, R2 ;  /* 0x000000ffff128224 */ /* 0x001fc600078e0002 */
[----:B------:R-:W3:Y:S01]  /*1ade0*/  LDL.LU R2, [R1+0x248] ;  /* 0x0002480001027983 */ /* 0x000ee20000300800 */
[----:B------:R-:W-:-:S03]  /*1adf0*/  PRMT R219, RZ, 0x7610, R219 ;  /* 0x00007610ffdb7816 */ /* 0x000fc600000000db */
[----:B--2---:R0:W2:Y:S04]  /*1ae00*/  @!P0 LDG.E.U16 R220, desc[UR60][R18.64] ;  /* 0x0000003c12dc8981 */ /* 0x0040a8000c1e1500 */
[----:B------:R-:W4:Y:S01]  /*1ae10*/  LDL R19, [R1+0x384] ;  /* 0x0003840001137983 */ /* 0x000f220000100800 */
[----:B0-----:R-:W-:-:S03]  /*1ae20*/  @!P0 IMAD.MOV.U32 R18, RZ, RZ, R97 ;  /* 0x000000ffff128224 */ /* 0x001fc600078e0061 */
[----:B------:R-:W2:Y:S04]  /*1ae30*/  LDL.LU R97, [R1+0x208] ;  /* 0x0002080001617983 */ /* 0x000ea80000300800 */
[----:B----4-:R0:W4:Y:S04]  /*1ae40*/  @!P0 LDG.E.U16 R219, desc[UR60][R18.64] ;  /* 0x0000003c12db8981 */ /* 0x010128000c1e1500 */
[----:B------:R-:W0:Y:S04]  /*1ae50*/  LDL R18, [R1+0x344] ;  /* 0x0003440001127983 */ /* 0x000e280000100800 */
[----:B------:R-:W0:Y:S01]  /*1ae60*/  LDL R19, [R1+0x348] ;  /* 0x0003480001137983 */ /* 0x000e220000100800 */
[----:B------:R-:W-:-:S02]  /*1ae70*/  PRMT R218, RZ, 0x7610, R218 ;  /* 0x00007610ffda7816 */ /* 0x000fc400000000da */
[----:B0-----:R-:W-:-:S04]  /*1ae80*/  @!P0 LOP3.LUT R19, R19, R18, RZ, 0x3c, !PT ;  /* 0x0000001213138212 */ /* 0x001fc800078e3cff */
[----:B------:R-:W-:-:S04]  /*1ae90*/  @!P0 LOP3.LUT R18, R19, R18, RZ, 0x3c, !PT ;  /* 0x0000001213128212 */ /* 0x000fc800078e3cff */
[----:B------:R-:W-:-:S05]  /*1aea0*/  @!P0 LOP3.LUT R19, R19, R18, RZ, 0x3c, !PT ;  /* 0x0000001213138212 */ /* 0x000fca00078e3cff */
[----:B------:R0:W4:Y:S04]  /*1aeb0*/  @!P0 LDG.E.U16 R218, desc[UR60][R18.64] ;  /* 0x0000003c12da8981 */ /* 0x000128000c1e1500 */
[----:B------:R-:W0:Y:S04]  /*1aec0*/  LDL R18, [R1+0x304] ;  /* 0x0003040001127983 */ /* 0x000e280000100800 */
[----:B------:R-:W0:Y:S01]  /*1aed0*/  LDL R19, [R1+0x308] ;  /* 0x0003080001137983 */ /* 0x000e220000100800 */
[----:B------:R-:W-:Y:S02]  /*1aee0*/  PRMT R217, RZ, 0x7610, R217 ;  /* 0x00007610ffd97816 */ /* 0x000fe400000000d9 */
[----:B0-----:R-:W-:-:S04]  /*1aef0*/  @!P0 LOP3.LUT R19, R19, R18, RZ, 0x3c, !PT ;  /* 0x0000001213138212 */ /* 0x001fc800078e3cff */
[----:B------:R-:W-:-:S04]  /*1af00*/  @!P0 LOP3.LUT R18, R19, R18, RZ, 0x3c, !PT ;  /* 0x0000001213128212 */ /* 0x000fc800078e3cff */
[----:B------:R-:W-:-:S05]  /*1af10*/  @!P0 LOP3.LUT R19, R19, R18, RZ, 0x3c, !PT ;  /* 0x0000001213138212 */ /* 0x000fca00078e3cff */
[----:B------:R0:W4:Y:S04]  /*1af20*/  @!P0 LDG.E.U16 R217, desc[UR60][R18.64] ;  /* 0x0000003c12d98981 */ /* 0x000128000c1e1500 */
[----:B------:R-:W3:Y:S01]  /*1af30*/  LDL R19, [R1+0x2c4] ;  /* 0x0002c40001137983 */ /* 0x000ee20000100800 */
[----:B------:R-:W-:Y:S01]  /*1af40*/  PRMT R216, RZ, 0x7610, R216 ;  /* 0x00007610ffd87816 */ /* 0x000fe200000000d8 */
[----:B0-----:R-:W-:-:S05]  /*1af50*/  @!P0 IMAD.MOV.U32 R18, RZ, RZ, R20 ;  /* 0x000000ffff128224 */ /* 0x001fca00078e0014 */
[----:B---3--:R0:W3:Y:S04]  /*1af60*/  @!P0 LDG.E.U16 R216, desc[UR60][R18.64] ;  /* 0x0000003c12d88981 */ /* 0x0080e8000c1e1500 */
[----:B------:R-:W0:Y:S04]  /*1af70*/  LDL R18, [R1+0x284] ;  /* 0x0002840001127983 */ /* 0x000e280000100800 */
[----:B------:R-:W0:Y:S01]  /*1af80*/  LDL R19, [R1+0x288] ;  /* 0x0002880001137983 */ /* 0x000e220000100800 */
[----:B------:R-:W-:Y:S02]  /*1af90*/  PRMT R23, RZ, 0x7610, R23 ;  /* 0x00007610ff177816 */ /* 0x000fe40000000017 */
[----:B0-----:R-:W-:-:S04]  /*1afa0*/  @!P0 LOP3.LUT R19, R19, R18, RZ, 0x3c, !PT ;  /* 0x0000001213138212 */ /* 0x001fc800078e3cff */
[----:B------:R-:W-:-:S04]  /*1afb0*/  @!P0 LOP3.LUT R18, R19, R18, RZ, 0x3c, !PT ;  /* 0x0000001213128212 */ /* 0x000fc800078e3cff */
[----:B------:R-:W-:-:S05]  /*1afc0*/  @!P0 LOP3.LUT R19, R19, R18, RZ, 0x3c, !PT ;  /* 0x0000001213138212 */ /* 0x000fca00078e3cff */
[----:B------:R0:W3:Y:S04]  /*1afd0*/  @!P0 LDG.E.U16 R23, desc[UR60][R18.64] ;  /* 0x0000003c12178981 */ /* 0x0000e8000c1e1500 */
[----:B------:R-:W2:Y:S01]  /*1afe0*/  LDL R19, [R1+0x244] ;  /* 0x0002440001137983 */ /* 0x000ea20000100800 */
[----:B------:R-:W-:Y:S01]  /*1aff0*/  PRMT R22, RZ, 0x7610, R22 ;  /* 0x00007610ff167816 */ /* 0x000fe20000000016 */
[----:B0-----:R-:W-:Y:S01]  /*1b000*/  @!P0 IMAD.MOV.U32 R18, RZ, RZ, R2 ;  /* 0x000000ffff128224 */ /* 0x001fe200078e0002 */
[----:B------:R-:W-:-:S04]  /*1b010*/  PRMT R21, RZ, 0x7610, R21 ;  /* 0x00007610ff157816 */ /* 0x000fc80000000015 */
[----:B--2---:R0:W2:Y:S04]  /*1b020*/  @!P0 LDG.E.U16 R22, desc[UR60][R18.64] ;  /* 0x0000003c12168981 */ /* 0x0040a8000c1e1500 */
[----:B------:R-:W4:Y:S01]  /*1b030*/  LDL R19, [R1+0x204] ;  /* 0x0002040001137983 */ /* 0x000f220000100800 */
[----:B0-----:R-:W-:-:S03]  /*1b040*/  @!P0 IMAD.MOV.U32 R18, RZ, RZ, R97 ;  /* 0x000000ffff128224 */ /* 0x001fc600078e0061 */
[----:B------:R0:W-:Y:S04]  /*1b050*/  STS.U16 [R4+0x1300], R183 ;  /* 0x001300b704007388 */ /* 0x0001e80000000400 */
        /* <DEDUP_REMOVED lines=31> */
[----:B----4-:R4:W2:Y:S04]  /*1b250*/  @!P0 LDG.E.U16 R21, desc[UR60][R18.64] ;  /* 0x0000003c12158981 */ /* 0x0108a8000c1e1500 */
[----:B------:R-:W4:Y:S04]  /*1b260*/  LDL R18, [R1+0x1c4] ;  /* 0x0001c40001127983 */ /* 0x000f280000100800 */
[----:B------:R-:W4:Y:S04]  /*1b270*/  LDL R19, [R1+0x1c8] ;  /* 0x0001c80001137983 */ /* 0x000f280000100800 */
[----:B0-----:R-:W2:Y:S04]  /*1b280*/  LDL.LU R183, [R1+0x10b0] ;  /* 0x0010b00001b77983 */ /* 0x001ea80000300800 */
[----:B-1----:R-:W2:Y:S04]  /*1b290*/  LDL.LU R184, [R1+0x10ac] ;  /* 0x0010ac0001b87983 */ /* 0x002ea80000300800 */
[----:B---3--:R-:W3:Y:S04]  /*1b2a0*/  LDL.LU R185, [R1+0x10a8] ;  /* 0x0010a80001b97983 */ /* 0x008ee80000300800 */
[----:B------:R-:W3:Y:S04]  /*1b2b0*/  LDL.LU R186, [R1+0x10a4] ;  /* 0x0010a40001ba7983 */ /* 0x000ee80000300800 */
        /* <DEDUP_REMOVED lines=28> */
[----:B------:R0:W-:Y:S04]  /*1b480*/  STS.U16 [R3+0x1380], R215 ;  /* 0x001380d703007388 */ /* 0x0001e80000000400 */
[----:B------:R1:W-:Y:S04]  /*1b490*/  STS.U16 [R3+0x9380], R24 ;  /* 0x0093801803007388 */ /* 0x0003e80000000400 */
[----:B------:R1:W-:Y:S04]  /*1b4a0*/  STS.U16 [R3+0x1780], R25 ;  /* 0x0017801903007388 */ /* 0x0003e80000000400 */
[----:B------:R1:W-:Y:S04]  /*1b4b0*/  STS.U16 [R3+0x9780], R26 ;  /* 0x0097801a03007388 */ /* 0x0003e80000000400 */
[----:B------:R1:W-:Y:S04]  /*1b4c0*/  STS.U16 [R3+0x1b80], R27 ;  /* 0x001b801b03007388 */ /* 0x0003e80000000400 */
[----:B------:R1:W-:Y:S04]  /*1b4d0*/  STS.U16 [R3+0x9b80], R28 ;  /* 0x009b801c03007388 */ /* 0x0003e80000000400 */
[----:B0-----:R-:W3:Y:S04]  /*1b4e0*/  LDL.LU R215, [R1+0x1030] ;  /* 0x0010300001d77983 */ /* 0x001ee80000300800 */
[----:B-1----:R-:W3:Y:S04]  /*1b4f0*/  LDL.LU R24, [R1+0x102c] ;  /* 0x00102c0001187983 */ /* 0x002ee80000300800 */
        /* <DEDUP_REMOVED lines=37> */
[----:B----4-:R-:W4:Y:S04]  /*1b750*/  LDL.LU R44, [R1+0xfdc] ;  /* 0x000fdc00012c7983 */ /* 0x010f280000300800 */
[----:B------:R-:W4:Y:S04]  /*1b760*/  LDL.LU R45, [R1+0xfd8] ;  /* 0x000fd800012d7983 */ /* 0x000f280000300800 */
[----:B--2---:R-:W4:Y:S04]  /*1b770*/  LDL.LU R46, [R1+0xfd4] ;  /* 0x000fd400012e7983 */ /* 0x004f280000300800 */
[----:B------:R0:W-:Y:S04]  /*1b780*/  STS.U16 [R10+0x10000], R47 ;  /* 0x0100002f0a007388 */ /* 0x0001e80000000400 */
[----:B------:R1:W-:Y:S04]  /*1b790*/  STS.U16 [R10+0x10400], R48 ;  /* 0x010400300a007388 */ /* 0x0003e80000000400 */
[----:B------:R2:W-:Y:S04]  /*1b7a0*/  STS.U16 [R10+0x10800], R49 ;  /* 0x010800310a007388 */ /* 0x0005e80000000400 */
[----:B------:R2:W-:Y:S04]  /*1b7b0*/  STS.U16 [R10+0x10c00], R50 ;  /* 0x010c00320a007388 */ /* 0x0005e80000000400 */
[----:B------:R2:W-:Y:S04]  /*1b7c0*/  STS.U16 [R10+0x11000], R51 ;  /* 0x011000330a007388 */ /* 0x0005e80000000400 */
[----:B------:R2:W-:Y:S04]  /*1b7d0*/  STS.U16 [R10+0x11400], R52 ;  /* 0x011400340a007388 */ /* 0x0005e80000000400 */
[----:B0-----:R-:W4:Y:S04]  /*1b7e0*/  LDL.LU R47, [R1+0xfd0] ;  /* 0x000fd000012f7983 */ /* 0x001f280000300800 */
[----:B-1----:R-:W4:Y:S04]  /*1b7f0*/  LDL.LU R48, [R1+0xfcc] ;  /* 0x000fcc0001307983 */ /* 0x002f280000300800 */
[----:B--2---:R-:W4:Y:S04]  /*1b800*/  LDL.LU R49, [R1+0xfc8] ;  /* 0x000fc80001317983 */ /* 0x004f280000300800 */
[----:B------:R-:W4:Y:S04]  /*1b810*/  LDL.LU R50, [R1+0xfc4] ;  /* 0x000fc40001327983 */ /* 0x000f280000300800 */
[----:B------:R-:W4:Y:S04]  /*1b820*/  LDL.LU R51, [R1+0xfc0] ;  /* 0x000fc00001337983 */ /* 0x000f280000300800 */
[----:B------:R-:W4:Y:S04]  /*1b830*/  LDL.LU R52, [R1+0xfbc] ;  /* 0x000fbc0001347983 */ /* 0x000f280000300800 */
        /* <DEDUP_REMOVED lines=15> */
[----:B------:R2:W-:Y:S01]  /*1b930*/  STS.U16 [R10+0x13c00], R62 ;  /* 0x013c003e0a007388 */ /* 0x0005e20000000400 */
[----:B------:R-:W-:-:S03]  /*1b940*/  PRMT R11, RZ, 0x7610, R11 ;  /* 0x00007610ff0b7816 */ /* 0x000fc6000000000b */
[----:B------:R2:W-:Y:S04]  /*1b950*/  STS.U16 [R9+0x10080], R63 ;  /* 0x0100803f09007388 */ /* 0x0005e80000000400 */
[----:B0-----:R-:W4:Y:S04]  /*1b960*/  LDL.LU R59, [R1+0xfa0] ;  /* 0x000fa000013b7983 */ /* 0x001f280000300800 */
[----:B-1----:R-:W4:Y:S04]  /*1b970*/  LDL.LU R60, [R1+0xf9c] ;  /* 0x000f9c00013c7983 */ /* 0x002f280000300800 */
[----:B--2---:R-:W4:Y:S04]  /*1b980*/  LDL.LU R61, [R1+0xf98] ;  /* 0x000f9800013d7983 */ /* 0x004f280000300800 */
[----:B------:R-:W4:Y:S04]  /*1b990*/  LDL.LU R62, [R1+0xf94] ;  /* 0x000f9400013e7983 */ /* 0x000f280000300800 */
[----:B------:R-:W-:Y:S04]  /*1b9a0*/  STL [R1+0xdac], R10 ;  /* 0x000dac0a01007387 */ /* 0x000fe80000100800 */
        /* <DEDUP_REMOVED lines=29> */
[----:B------:R-:W-:Y:S04]  /*1bb80*/  STS.U16 [R8+0x10500], R151 ;  /* 0x0105009708007388 */ /* 0x000fe80000000400 */
[----:B------:R-:W-:Y:S04]  /*1bb90*/  STS.U16 [R8+0x10900], R150 ;  /* 0x0109009608007388 */ /* 0x000fe80000000400 */
[----:B------:R-:W-:Y:S04]  /*1bba0*/  STS.U16 [R8+0x10d00], R149 ;  /* 0x010d009508007388 */ /* 0x000fe80000000400 */
[----:B0-----:R-:W4:Y:S04]  /*1bbb0*/  LDL.LU R76, [R1+0xf5c] ;  /* 0x000f5c00014c7983 */ /* 0x001f280000300800 */
[----:B-1----:R-:W4:Y:S04]  /*1bbc0*/  LDL.LU R77, [R1+0xf58] ;  /* 0x000f5800014d7983 */ /* 0x002f280000300800 */
[----:B--2---:R-:W4:Y:S04]  /*1bbd0*/  LDL.LU R78, [R1+0xf54] ;  /* 0x000f5400014e7983 */ /* 0x004f280000300800 */
[----:B------:R-:W-:Y:S04]  /*1bbe0*/  STL [R1+0xdb0], R9 ;  /* 0x000db00901007387 */ /* 0x000fe80000100800 */
[----:B------:R-:W4:Y:S04]  /*1bbf0*/  LDL.LU R79, [R1+0xf50] ;  /* 0x000f5000014f7983 */ /* 0x000f280000300800 */
[----:B------:R-:W-:Y:S04]  /*1bc00*/  STS.U16 [R8+0x11100], R148 ;  /* 0x0111009408007388 */ /* 0x000fe80000000400 */
        /* <DEDUP_REMOVED lines=11> */
[----:B------:R0:W-:Y:S04]  /*1bcc0*/  STL [R1+0xdb4], R8 ;  /* 0x000db40801007387 */ /* 0x0001e80000100800 */
        /* <DEDUP_REMOVED lines=16> */
[----:B------:R-:W-:Y:S04]  /*1bdd0*/  STL [R1+0xdb8], R7 ;  /* 0x000db80701007387 */ /* 0x000fe80000100800 */
        /* <DEDUP_REMOVED lines=17> */
[----:B------:R1:W-:Y:S04]  /*1bef0*/  STS.U16 [R5+0x12280], R250 ;  /* 0x012280fa05007388 */ /* 0x0003e80000000400 */
[----:B------:R-:W-:Y:S01]  /*1bf00*/  STL [R1+0xdc0], R5 ;  /* 0x000dc00501007387 */ /* 0x000fe20000100800 */
[----:B------:R-:W-:-:S03]  /*1bf10*/  IMAD.MOV.U32 R10, RZ, RZ, R13 ;  /* 0x000000ffff0a7224 */ /* 0x000fc600078e000d */
[----:B------:R-:W-:Y:S01]  /*1bf20*/  STL [R1+0xdc4], R4 ;  /* 0x000dc40401007387 */ /* 0x000fe20000100800 */
[----:B------:R-:W-:-:S03]  /*1bf30*/  IMAD.MOV.U32 R13, RZ, RZ, R89 ;  /* 0x000000ffff0d7224 */ /* 0x000fc600078e0059 */
[----:B------:R2:W-:Y:S04]  /*1bf40*/  STS.U16 [R5+0x11a80], R252 ;  /* 0x011a80fc05007388 */ /* 0x0005e80000000400 */
[----:B------:R3:W-:Y:S01]  /*1bf50*/  STS.U16 [R5+0x11e80], R251 ;  /* 0x011e80fb05007388 */ /* 0x0007e20000000400 */
[----:B0-----:R-:W-:Y:S02]  /*1bf60*/  IMAD.MOV.U32 R8, RZ, RZ, R91 ;  /* 0x000000ffff087224 */ /* 0x001fe400078e005b */
[----:B------:R-:W-:Y:S02]  /*1bf70*/  IMAD.MOV.U32 R9, RZ, RZ, R90 ;  /* 0x000000ffff097224 */ /* 0x000fe400078e005a */
[----:B-1----:R-:W-:Y:S02]  /*1bf80*/  IMAD.MOV.U32 R250, RZ, RZ, R20 ;  /* 0x000000fffffa7224 */ /* 0x002fe400078e0014 */
[----:B------:R-:W-:-:S02]  /*1bf90*/  IMAD.MOV.U32 R20, RZ, RZ, R88 ;  /* 0x000000ffff147224 */ /* 0x000fc400078e0058 */
[----:B------:R-:W4:Y:S04]  /*1bfa0*/  LDL.LU.64 R88, [R1] ;  /* 0x0000000001587983 */ /* 0x000f280000300a00 */
[----:B------:R-:W4:Y:S01]  /*1bfb0*/  LDL.LU.64 R90, [R1+0x8] ;  /* 0x00000800015a7983 */ /* 0x000f220000300a00 */
[----:B--2---:R-:W-:Y:S02]  /*1bfc0*/  IMAD.MOV.U32 R252, RZ, RZ, R93 ;  /* 0x000000fffffc7224 */ /* 0x004fe400078e005d */
[----:B---3--:R-:W-:Y:S01]  /*1bfd0*/  IMAD.MOV.U32 R251, RZ, RZ, R92 ;  /* 0x000000fffffb7224 */ /* 0x008fe200078e005c */
        /* <DEDUP_REMOVED lines=11> */
[----:B------:R-:W-:Y:S01]  /*1c090*/  STS.U16 [R5+0x13a80], R244 ;  /* 0x013a80f405007388 */ /* 0x000fe20000000400 */
[----:B------:R-:W-:-:S03]  /*1c0a0*/  @!P0 LOP3.LUT R19, R19, R18, RZ, 0x3c, !PT ;  /* 0x0000001213138212 */ /* 0x000fc600078e3cff */
[----:B------:R-:W-:Y:S01]  /*1c0b0*/  STS.U16 [R5+0x13e80], R243 ;  /* 0x013e80f305007388 */ /* 0x000fe20000000400 */
[----:B------:R-:W-:Y:S02]  /*1c0c0*/  IMAD.MOV.U32 R7, RZ, RZ, R95 ;  /* 0x000000ffff077224 */ /* 0x000fe400078e005f */
[----:B------:R-:W-:Y:S01]  /*1c0d0*/  IMAD.MOV.U32 R6, RZ, RZ, R94 ;  /* 0x000000ffff067224 */ /* 0x000fe200078e005e */
[C---:B------:R-:W-:Y:S01]  /*1c0e0*/  @!P0 LOP3.LUT R18, R19.reuse, R18, RZ, 0x3c, !PT ;  /* 0x0000001213128212 */ /* 0x040fe200078e3cff */
[----:B------:R-:W4:Y:S04]  /*1c0f0*/  LDL.LU.64 R92, [R1+0x10] ;  /* 0x00001000015c7983 */ /* 0x000f280000300a00 */
[----:B------:R-:W-:Y:S04]  /*1c100*/  STS.U16 [R4+0x10300], R242 ;  /* 0x010300f204007388 */ /* 0x000fe80000000400 */
[----:B------:R-:W-:Y:S01]  /*1c110*/  STS.U16 [R4+0x10700], R241 ;  /* 0x010700f104007388 */ /* 0x000fe20000000400 */
[----:B------:R-:W-:-:S03]  /*1c120*/  @!P0 LOP3.LUT R19, R19, R18, RZ, 0x3c, !PT ;  /* 0x0000001213138212 */ /* 0x000fc600078e3cff */
[----:B------:R-:W-:Y:S04]  /*1c130*/  STS.U16 [R4+0x10b00], R240 ;  /* 0x010b00f004007388 */ /* 0x000fe80000000400 */
[----:B------:R-:W-:Y:S04]  /*1c140*/  STS.U16 [R4+0x10f00], R239 ;  /* 0x010f00ef04007388 */ /* 0x000fe80000000400 */
[----:B------:R0:W2:Y:S04]  /*1c150*/  @!P0 LDG.E.U16 R11, desc[UR60][R18.64] ;  /* 0x0000003c120b8981 */ /* 0x0000a8000c1e1500 */
        /* <DEDUP_REMOVED lines=12> */
[----:B0-----:R-:W-:-:S02]  /*1c220*/  IMAD.MOV.U32 R19, RZ, RZ, R97 ;  /* 0x000000ffff137224 */ /* 0x001fc400078e0061 */
[----:B------:R-:W-:Y:S01]  /*1c230*/  IMAD.MOV.U32 R18, RZ, RZ, R96 ;  /* 0x000000ffff127224 */ /* 0x000fe200078e0060 */
[----:B------:R-:W4:Y:S04]  /*1c240*/  LDL.LU.64 R94, [R1+0x18] ;  /* 0x00001800015e7983 */ /* 0x000f280000300a00 */
[----:B------:R0:W-:Y:S04]  /*1c250*/  STS.U16 [R3+0x13f80], R98 ;  /* 0x013f806203007388 */ /* 0x0001e80000000400 */
[----:B------:R-:W4:Y:S04]  /*1c260*/  LDL.LU.64 R96, [R1+0x20] ;  /* 0x0000200001607983 */ /* 0x000f280000300a00 */
[----:B0-----:R-:W4:Y:S04]  /*1c270*/  LDL.LU.64 R98, [R1+0x28] ;  /* 0x0000280001627983 */ /* 0x001f280000300a00 */
[----:B------:R-:W4:Y:S04]  /*1c280*/  LDL.LU.64 R100, [R1+0x30] ;  /* 0x0000300001647983 */ /* 0x000f280000300a00 */
        /* <DEDUP_REMOVED lines=24> */
[----:B------:R-:W4:Y:S01]  /*1c410*/  LDL.LU.64 R150, [R1+0xf8] ;  /* 0x0000f80001967983 */ /* 0x000f220000300a00 */
[----:B------:R-:W0:Y:S03]  /*1c420*/  S2R R5, SR_CgaCtaId ;  /* 0x0000000000057919 */ /* 0x000e260000008800 */
        /* <DEDUP_REMOVED lines=11> */
[----:B------:R3:W-:Y:S04]  /*1c4e0*/  STS.U16 [R3+0x12f80], R23 ;  /* 0x012f801703007388 */ /* 0x0007e80000000400 */
[----:B------:R3:W-:Y:S04]  /*1c4f0*/  STS.U16 [R3+0x13380], R22 ;  /* 0x0133801603007388 */ /* 0x0007e80000000400 */
[----:B------:R3:W-:Y:S01]  /*1c500*/  STS.U16 [R3+0x13780], R21 ;  /* 0x0137801503007388 */ /* 0x0007e20000000400 */
[----:B------:R-:W-:-:S04]  /*1c510*/  MOV R4, 0x400 ;  /* 0x0000040000047802 */ /* 0x000fc80000000f00 */
[----:B0-----:R-:W-:-:S04]  /*1c520*/  LEA R4, R5, R4, 0x18 ;  /* 0x0000000405047211 */ /* 0x001fc800078ec0ff */
[----:B------:R-:W-:-:S04]  /*1c530*/  SHF.R.U32.HI R4, RZ, 0x4, R4 ;  /* 0x00000004ff047819 */ /* 0x000fc80000011604 */
[----:B------:R-:W-:-:S04]  /*1c540*/  SGXT.U32 R4, R4, 0xe ;  /* 0x0000000e0404781a */ /* 0x000fc80000000000 */
[----:B------:R-:W-:Y:S01]  /*1c550*/  R2UR UR32, R4 ;  /* 0x00000000042072ca */ /* 0x000fe200000e0000 */
[----:B------:R-:W-:Y:S01]  /*1c560*/  UMOV UR33, 0x40000040 ;  /* 0x4000004000217882 */ /* 0x000fe20000000000 */
[----:B--2---:R-:W-:Y:S01]  /*1c570*/  STS.U16 [R3+0x13b80], R11 ;  /* 0x013b800b03007388 */ /* 0x004fe20000000400 */
[----:B------:R0:W-:Y:S06]  /*1c580*/  MEMBAR.ALL.CTA ;  /* 0x0000000000007992 */ /* 0x0001ec0000008000 */
[----:B0-----:R-:W0:Y:S02]  /*1c590*/  FENCE.VIEW.ASYNC.S ;  /* 0x00000000000073c6 */ /* 0x001e240000000000 */
[----:B0-----:R-:W-:Y:S06]  /*1c5a0*/  BAR.SYNC.DEFER_BLOCKING 0x0 ;  /* 0x0000000000007b1d */ /* 0x001fec0000010000 */
[----:B----4-:R-:W-:-:S06]  /*1c5b0*/  WARPGROUP.ARRIVE ;  /* 0x00000000000079c5 */ /* 0x010fcc0000000000 */
[----:B------:R-:W-:Y:S03]  /*1c5c0*/  HGMMA.64x128x16.F32.BF16 R88, gdesc[UR32].tnspA, R88, gsb0 ;  /* 0x21e00000205879f0 */ /* 0x000fe60008001858 */
[----:B------:R-:W-:Y:S02]  /*1c5d0*/  WARPGROUP.DEPBAR.LE gsb0, 0x0 ;  /* 0x00008000000079c5 */ /* 0x000fe40000010000 */
[----:B------:R-:W-:-:S07]  /*1c5e0*/  WARPGROUP.ARRIVE ;  /* 0x00000000000079c5 */ /* 0x000fce0000000000 */
        /* <DEDUP_REMOVED lines=15> */
[----:B------:R-:W-:Y:S01]  /*1c6e0*/  HGMMA.64x128x16.F32.BF16 R88, gdesc[UR24].tnspA, R88, gsb0 ;  /* 0x21e00000185879f0 */ /* 0x000fe20008001858 */
[----:B------:R-:W-:Y:S01]  /*1c6f0*/  UIADD3.64 UR52, UR4, 0x380, URZ ;  /* 0x0000038004347897 */ /* 0x000fe2000fffe03f */
[----:B------:R-:W-:Y:S01]  /*1c700*/  UMOV UR54, UR34 ;  /* 0x0000002200367c82 */ /* 0x000fe20008000000 */
[----:B------:R-:W-:Y:S01]  /*1c710*/  UMOV UR55, UR35 ;  /* 0x0000002300377c82 */ /* 0x000fe20008000000 */
[----:B------:R-:W-:Y:S02]  /*1c720*/  WARPGROUP.DEPBAR.LE gsb0, 0x0 ;  /* 0x00008000000079c5 */ /* 0x000fe40000010000 */
[----:B------:R-:W-:-:S06]  /*1c730*/  WARPGROUP.ARRIVE ;  /* 0x00000000000079c5 */ /* 0x000fcc0000000000 */
        /* <DEDUP_REMOVED lines=25> */
[----:B------:R-:W-:Y:S04]  /*1c8d0*/  STL [R1+0xdc8], R3 ;  /* 0x000dc80301007387 */ /* 0x000fe80000100800 */
[----:B------:R-:W-:Y:S04]  /*1c8e0*/  STL.64 [R1], R88 ;  /* 0x0000005801007387 */ /* 0x000fe80000100a00 */
[----:B------:R-:W-:Y:S04]  /*1c8f0*/  STL.64 [R1+0x8], R90 ;  /* 0x0000085a01007387 */ /* 0x000fe80000100a00 */
        /* <DEDUP_REMOVED lines=13> */
[----:B------:R-:W-:Y:S01]  /*1c9d0*/  STL.64 [R1+0x78], R118 ;  /* 0x0000787601007387 */ /* 0x000fe20000100a00 */
[----:B------:R-:W-:-:S03]  /*1c9e0*/  UIADD3.64 UR48, UR4, 0x600, URZ ;  /* 0x0000060004307897 */ /* 0x000fc6000fffe03f */
[----:B------:R-:W-:Y:S01]  /*1c9f0*/  STL.64 [R1+0x80], R120 ;  /* 0x0000807801007387 */ /* 0x000fe20000100a00 */
[----:B------:R-:W-:Y:S02]  /*1ca00*/  WARPGROUP.DEPBAR.LE gsb0, 0x0 ;  /* 0x00008000000079c5 */ /* 0x000fe40000010000 */
[----:B------:R-:W-:-:S06]  /*1ca10*/  WARPGROUP.ARRIVE ;  /* 0x00000000000079c5 */ /* 0x000fcc0000000000 */
[----:B------:R-:W-:Y:S01]  /*1ca20*/  HGMMA.64x128x16.F32.BF16 R152, gdesc[UR52].tnspA, R152, gsb0 ;  /* 0x21e00000349879f0 */ /* 0x000fe20008001898 */
[----:B------:R-:W-:Y:S04]  /*1ca30*/  STL.64 [R1+0x88], R122 ;  /* 0x0000887a01007387 */ /* 0x000fe80000100a00 */
[----:B------:R-:W-:Y:S04]  /*1ca40*/  STL.64 [R1+0x90], R124 ;  /* 0x0000907c01007387 */ /* 0x000fe80000100a00 */
[----:B------:R-:W-:Y:S04]  /*1ca50*/  STL.64 [R1+0x98], R126 ;  /* 0x0000987e01007387 */ /* 0x000fe80000100a00 */
[----:B------:R-:W-:Y:S04]  /*1ca60*/  STL.64 [R1+0xa0], R128 ;  /* 0x0000a08001007387 */ /* 0x000fe80000100a00 */
[----:B------:R-:W-:Y:S04]  /*1ca70*/  STL.64 [R1+0xa8], R130 ;  /* 0x0000a88201007387 */ /* 0x000fe80000100a00 */
[----:B------:R-:W-:Y:S01]  /*1ca80*/  STL.64 [R1+0xb0], R132 ;  /* 0x0000b08401007387 */ /* 0x000fe20000100a00 */
[----:B------:R-:W-:Y:S01]  /*1ca90*/  UMOV UR50, UR22 ;  /* 0x0000001600327c82 */ /* 0x000fe20008000000 */
[----:B------:R-:W-:-:S02]  /*1caa0*/  UMOV UR51, UR23 ;  /* 0x0000001700337c82 */ /* 0x000fc40008000000 */
[----:B------:R-:W-:Y:S04]  /*1cab0*/  STL.64 [R1+0xb8], R134 ;  /* 0x0000b88601007387 */ /* 0x000fe80000100a00 */
[----:B------:R-:W-:Y:S04]  /*1cac0*/  STL.64 [R1+0xc0], R136 ;  /* 0x0000c08801007387 */ /* 0x000fe80000100a00 */
[----:B------:R-:W-:Y:S04]  /*1cad0*/  STL.64 [R1+0xc8], R138 ;  /* 0x0000c88a01007387 */ /* 0x000fe80000100a00 */
[----:B------:R-:W-:Y:S04]  /*1cae0*/  STL.64 [R1+0xd0], R140 ;  /* 0x0000d08c01007387 */ /* 0x000fe80000100a00 */
[----:B------:R-:W-:Y:S04]  /*1caf0*/  STL.64 [R1+0xd8], R142 ;  /* 0x0000d88e01007387 */ /* 0x000fe80000100a00 */
[----:B------:R-:W-:Y:S04]  /*1cb00*/  STL.64 [R1+0xe0], R144 ;  /* 0x0000e09001007387 */ /* 0x000fe80000100a00 */
[----:B------:R-:W-:Y:S01]  /*1cb10*/  STL.64 [R1+0xe8], R146 ;  /* 0x0000e89201007387 */ /* 0x000fe20000100a00 */
[----:B------:R-:W-:-:S03]  /*1cb20*/  IMAD.MOV.U32 R5, RZ, RZ, R6 ;  /* 0x000000ffff057224 */ /* 0x000fc600078e0006 */
[----:B------:R-:W-:Y:S01]  /*1cb30*/  STL.64 [R1+0xf0], R148 ;  /* 0x0000f09401007387 */ /* 0x000fe20000100a00 */
[----:B------:R-:W-:Y:S02]  /*1cb40*/  IMAD.MOV.U32 R6, RZ, RZ, R7 ;  /* 0x000000ffff067224 */ /* 0x000fe400078e0007 */
[----:B-1----:R-:W-:Y:S01]  /*1cb50*/  IMAD.MOV.U32 R217, RZ, RZ, R151 ;  /* 0x000000ffffd97224 */ /* 0x002fe200078e0097 */
[----:B------:R0:W-:Y:S01]  /*1cb60*/  STL.64 [R1+0xf8], R150 ;  /* 0x0000f89601007387 */ /* 0x0001e20000100a00 */
[----:B------:R-:W-:Y:S02]  /*1cb70*/  IMAD.MOV.U32 R7, RZ, RZ, R18 ;  /* 0x000000ffff077224 */ /* 0x000fe400078e0012 */
[----:B---3--:R-:W-:Y:S02]  /*1cb80*/  IMAD.MOV.U32 R216, RZ, RZ, R149 ;  /* 0x000000ffffd87224 */ /* 0x008fe400078e0095 */
[----:B------:R-:W-:Y:S02]  /*1cb90*/  IMAD.MOV.U32 R18, RZ, RZ, R19 ;  /* 0x000000ffff127224 */ /* 0x000fe400078e0013 */
[----:B------:R-:W-:-:S02]  /*1cba0*/  IMAD.MOV.U32 R219, RZ, RZ, R147 ;  /* 0x000000ffffdb7224 */ /* 0x000fc400078e0093 */
[----:B------:R-:W-:Y:S02]  /*1cbb0*/  IMAD.MOV.U32 R23, RZ, RZ, R146 ;  /* 0x000000ffff177224 */ /* 0x000fe400078e0092 */
[----:B------:R-:W-:Y:S02]  /*1cbc0*/  IMAD.MOV.U32 R19, RZ, RZ, R145 ;  /* 0x000000ffff137224 */ /* 0x000fe400078e0091 */
[----:B------:R-:W-:Y:S02]  /*1cbd0*/  IMAD.MOV.U32 R22, RZ, RZ, R144 ;  /* 0x000000ffff167224 */ /* 0x000fe400078e0090 */
[----:B------:R-:W-:Y:S01]  /*1cbe0*/  IMAD.MOV.U32 R21, RZ, RZ, R143 ;  /* 0x000000ffff157224 */ /* 0x000fe200078e008f */
[----:B0-----:R-:W2:Y:S04]  /*1cbf0*/  LDL.LU.64 R150, [R1+0xf48] ;  /* 0x000f480001967983 */ /* 0x001ea80000300a00 */
[----:B------:R-:W2:Y:S04]  /*1cc00*/  LDL.LU.64 R148, [R1+0xf40] ;  /* 0x000f400001947983 */ /* 0x000ea80000300a00 */
[----:B------:R-:W2:Y:S04]  /*1cc10*/  LDL.LU.64 R146, [R1+0xf38] ;  /* 0x000f380001927983 */ /* 0x000ea80000300a00 */
[----:B------:R-:W2:Y:S01]  /*1cc20*/  LDL.LU.64 R144, [R1+0xf30] ;  /* 0x000f300001907983 */ /* 0x000ea20000300a00 */
[----:B------:R-:W-:-:S03]  /*1cc30*/  IMAD.MOV.U32 R218, RZ, RZ, R141 ;  /* 0x000000ffffda7224 */ /* 0x000fc600078e008d */
[----:B------:R-:W2:Y:S04]  /*1cc40*/  LDL.LU.64 R142, [R1+0xf28] ;  /* 0x000f2800018e7983 */ /* 0x000ea80000300a00 */
[----:B------:R-:W2:Y:S04]  /*1cc50*/  LDL.LU.64 R140, [R1+0xf20] ;  /* 0x000f2000018c7983 */ /* 0x000ea80000300a00 */
[----:B------:R-:W2:Y:S04]  /*1cc60*/  LDL.LU.64 R138, [R1+0xf18] ;  /* 0x000f1800018a7983 */ /* 0x000ea80000300a00 */
[----:B------:R-:W2:Y:S04]  /*1cc70*/  LDL.LU.64 R136, [R1+0xf10] ;  /* 0x000f100001887983 */ /* 0x000ea80000300a00 */
[----:B------:R-:W2:Y:S04]  /*1cc80*/  LDL.LU.64 R134, [R1+0xf08] ;  /* 0x000f080001867983 */ /* 0x000ea80000300a00 */
[----:B------:R-:W2:Y:S04]  /*1cc90*/  LDL.LU.64 R132, [R1+0xf00] ;  /* 0x000f000001847983 */ /* 0x000ea80000300a00 */
[----:B------:R-:W2:Y:S04]  /*1cca0*/  LDL.LU.64 R130, [R1+0xef8] ;  /* 0x000ef80001827983 */ /* 0x000ea80000300a00 */
[----:B------:R-:W2:Y:S04]  /*1ccb0*/  LDL.LU.64 R128, [R1+0xef0] ;  /* 0x000ef00001807983 */ /* 0x000ea80000300a00 */
[----:B------:R-:W2:Y:S01]  /*1ccc0*/  LDL.LU.64 R126, [R1+0xee8] ;  /* 0x000ee800017e7983 */ /* 0x000ea20000300a00 */
[----:B------:R-:W-:-:S03]  /*1ccd0*/  IMAD.MOV.U32 R4, RZ, RZ, R252 ;  /* 0x000000ffff047224 */ /* 0x000fc600078e00fc */
[----:B------:R-:W2:Y:S01]  /*1cce0*/  LDL.LU.64 R124, [R1+0xee0] ;  /* 0x000ee000017c7983 */ /* 0x000ea20000300a00 */
[----:B------:R-:W-:Y:S02]  /*1ccf0*/  IMAD.MOV.U32 R11, RZ, RZ, R251 ;  /* 0x000000ffff0b7224 */ /* 0x000fe400078e00fb */
[----:B------:R-:W-:Y:S01]  /*1cd00*/  IMAD.MOV.U32 R252, RZ, RZ, R120 ;  /* 0x000000fffffc7224 */ /* 0x000fe200078e0078 */
[----:B------:R-:W2:Y:S01]  /*1cd10*/  LDL.LU.64 R122, [R1+0xed8] ;  /* 0x000ed800017a7983 */ /* 0x000ea20000300a00 */
[----:B------:R-:W-:Y:S02]  /*1cd20*/  IMAD.MOV.U32 R3, RZ, RZ, R250 ;  /* 0x000000ffff037224 */ /* 0x000fe400078e00fa */
[----:B------:R-:W-:Y:S02]  /*1cd30*/  IMAD.MOV.U32 R251, RZ, RZ, R119 ;  /* 0x000000fffffb7224 */ /* 0x000fe400078e0077 */
[----:B------:R-:W-:Y:S01]  /*1cd40*/  IMAD.MOV.U32 R249, RZ, RZ, R118 ;  /* 0x000000fffff97224 */ /* 0x000fe200078e0076 */
[----:B------:R-:W2:Y:S01]  /*1cd50*/  LDL.LU.64 R120, [R1+0xed0] ;  /* 0x000ed00001787983 */ /* 0x000ea20000300a00 */
[----:B------:R-:W-:-:S02]  /*1cd60*/  IMAD.MOV.U32 R250, RZ, RZ, R117 ;  /* 0x000000fffffa7224 */ /* 0x000fc400078e0075 */
[----:B------:R-:W-:Y:S01]  /*1cd70*/  IMAD.MOV.U32 R248, RZ, RZ, R116 ;  /* 0x000000fffff87224 */ /* 0x000fe200078e0074 */
[----:B------:R-:W2:Y:S01]  /*1cd80*/  LDL.LU.64 R118, [R1+0xec8] ;  /* 0x000ec80001767983 */ /* 0x000ea20000300a00 */
[----:B------:R-:W-:Y:S02]  /*1cd90*/  IMAD.MOV.U32 R247, RZ, RZ, R115 ;  /* 0x000000fffff77224 */ /* 0x000fe400078e0073 */
[----:B------:R-:W-:Y:S01]  /*1cda0*/  IMAD.MOV.U32 R245, RZ, RZ, R114 ;  /* 0x000000fffff57224 */ /* 0x000fe200078e0072 */
[----:B------:R-:W2:Y:S01]  /*1cdb0*/  LDL.LU.64 R116, [R1+0xec0] ;  /* 0x000ec00001747983 */ /* 0x000ea20000300a00 */
        /* <DEDUP_REMOVED lines=38> */
[----:B------:R-:W2:Y:S04]  /*1d020*/  LDL.LU.64 R90, [R1+0xe58] ;  /* 0x000e5800015a7983 */ /* 0x000ea80000300a00 */
[----:B------:R-:W2:Y:S01]  /*1d030*/  LDL.LU.64 R88, [R1+0xe50] ;  /* 0x000e500001587983 */ /* 0x000ea20000300a00 */
[----:B------:R-:W-:-:S02]  /*1d040*/  WARPGROUP.DEPBAR.LE gsb0, 0x0 ;  /* 0x00008000000079c5 */ /* 0x000fc40000010000 */
[----:B------:R-:W-:-:S06]  /*1d050*/  WARPGROUP.ARRIVE ;  /* 0x00000000000079c5 */ /* 0x000fcc0000000000 */
[----:B------:R-:W-:Y:S01]  /*1d060*/  HGMMA.64x128x16.F32.BF16 R152, gdesc[UR48].tnspA, R152, gsb0 ;  /* 0x21e00000309879f0 */ /* 0x000fe20008001898 */
[----:B------:R-:W-:Y:S01]  /*1d070*/  UIADD3.64 UR52, UR4, 0x680, URZ ;  /* 0x0000068004347897 */ /* 0x000fe2000fffe03f */
[----:B------:R-:W-:Y:S01]  /*1d080*/  UMOV UR54, UR26 ;  /* 0x0000001a00367c82 */ /* 0x000fe20008000000 */
[----:B------:R-:W-:Y:S01]  /*1d090*/  UMOV UR55, UR27 ;  /* 0x0000001b00377c82 */ /* 0x000fe20008000000 */
        /* <DEDUP_REMOVED lines=16> */
[----:B--2---:R-:W-:-:S06]  /*1d1a0*/  WARPGROUP.ARRIVE ;  /* 0x00000000000079c5 */ /* 0x004fcc0000000000 */
        /* <DEDUP_REMOVED lines=26> */
[----:B------:R-:W-:Y:S04]  /*1d350*/  STL [R1+0xe08], R245 ;  /* 0x000e08f501007387 */ /* 0x000fe80000100800 */
[----:B------:R-:W-:Y:S04]  /*1d360*/  STL [R1+0xe04], R246 ;  /* 0x000e04f601007387 */ /* 0x000fe80000100800 */
[----:B------:R0:W-:Y:S02]  /*1d370*/  STL [R1+0xe00], R247 ;  /* 0x000e00f701007387 */ /* 0x0001e40000100800 */
[----:B0-----:R-:W-:-:S02]  /*1d380*/  IMAD.MOV.U32 R247, RZ, RZ, R80 ;  /* 0x000000fffff77224 */ /* 0x001fc400078e0050 */
[----:B------:R-:W2:Y:S04]  /*1d390*/  LDL.LU R80, [R1+0xe4c] ;  /* 0x000e4c0001507983 */ /* 0x000ea80000300800 */
[----:B------:R0:W-:Y:S04]  /*1d3a0*/  STL [R1+0xdfc], R248 ;  /* 0x000dfcf801007387 */ /* 0x0001e80000100800 */
[----:B------:R1:W-:Y:S04]  /*1d3b0*/  STL [R1+0xdf8], R249 ;  /* 0x000df8f901007387 */ /* 0x0003e80000100800 */
[----:B------:R3:W-:Y:S04]  /*1d3c0*/  STL [R1+0xdf4], R250 ;  /* 0x000df4fa01007387 */ /* 0x0007e80000100800 */
[----:B------:R4:W-:Y:S01]  /*1d3d0*/  STL [R1+0xdf0], R251 ;  /* 0x000df0fb01007387 */ /* 0x0009e20000100800 */
[----:B------:R-:W-:-:S02]  /*1d3e0*/  IMAD.MOV.U32 R246, RZ, RZ, R85 ;  /* 0x000000fffff67224 */ /* 0x000fc400078e0055 */
[----:B------:R-:W-:Y:S02]  /*1d3f0*/  IMAD.MOV.U32 R245, RZ, RZ, R86 ;  /* 0x000000fffff57224 */ /* 0x000fe400078e0056 */
[----:B------:R-:W-:Y:S02]  /*1d400*/  IMAD.MOV.U32 R244, RZ, RZ, R87 ;  /* 0x000000fffff47224 */ /* 0x000fe400078e0057 */
[----:B0-----:R-:W-:Y:S02]  /*1d410*/  IMAD.MOV.U32 R248, RZ, RZ, R84 ;  /* 0x000000fffff87224 */ /* 0x001fe400078e0054 */
[----:B-1----:R-:W-:Y:S02]  /*1d420*/  IMAD.MOV.U32 R249, RZ, RZ, R83 ;  /* 0x000000fffff97224 */ /* 0x002fe400078e0053 */
[----:B---3--:R-:W-:Y:S02]  /*1d430*/  IMAD.MOV.U32 R250, RZ, RZ, R82 ;  /* 0x000000fffffa7224 */ /* 0x008fe400078e0052 */
[----:B----4-:R-:W-:-:S02]  /*1d440*/  IMAD.MOV.U32 R251, RZ, RZ, R81 ;  /* 0x000000fffffb7224 */ /* 0x010fc400078e0051 */
[----:B------:R-:W2:Y:S04]  /*1d450*/  LDL.LU R81, [R1+0xe48] ;  /* 0x000e480001517983 */ /* 0x000ea80000300800 */
[----:B------:R-:W2:Y:S04]  /*1d460*/  LDL.LU R82, [R1+0xe44] ;  /* 0x000e440001527983 */ /* 0x000ea80000300800 */
[----:B------:R-:W2:Y:S04]  /*1d470*/  LDL.LU R83, [R1+0xe40] ;  /* 0x000e400001537983 */ /* 0x000ea80000300800 */
[----:B------:R-:W2:Y:S04]  /*1d480*/  LDL.LU R84, [R1+0xe3c] ;  /* 0x000e3c0001547983 */ /* 0x000ea80000300800 */
[----:B------:R-:W2:Y:S04]  /*1d490*/  LDL.LU R85, [R1+0xe38] ;  /* 0x000e380001557983 */ /* 0x000ea80000300800 */
[----:B------:R-:W2:Y:S04]  /*1d4a0*/  LDL.LU R86, [R1+0xe34] ;  /* 0x000e340001567983 */ /* 0x000ea80000300800 */
[----:B------:R-:W2:Y:S01]  /*1d4b0*/  LDL.LU R87, [R1+0xe30] ;  /* 0x000e300001577983 */ /* 0x000ea20000300800 */
        /* <DEDUP_REMOVED lines=18> */
[----:B------:R0:W-:Y:S01]  /*1d5e0*/  STL [R1+0xdec], R252 ;  /* 0x000decfc01007387 */ /* 0x0001e20000100800 */
[----:B------:R-:W-:Y:S01]  /*1d5f0*/  UIADD3.64 UR56, UR4, 0xc00, URZ ;  /* 0x00000c0004387897 */ /* 0x000fe2000fffe03f */
[----:B------:R-:W-:Y:S02]  /*1d600*/  UMOV UR58, UR6 ;  /* 0x00000006003a7c82 */ /* 0x000fe40008000000 */
[----:B0-----:R-:W3:Y:S04]  /*1d610*/  LDL.LU R252, [R1+0xd84] ;  /* 0x000d840001fc7983 */ /* 0x001ee80000300800 */
[----:B------:R0:W-:Y:S01]  /*1d620*/  STL [R1+0xde8], R21 ;  /* 0x000de81501007387 */ /* 0x0001e20000100800 */
[----:B------:R-:W-:-:S03]  /*1d630*/  UMOV UR59, UR7 ;  /* 0x00000007003b7c82 */ /* 0x000fc60008000000 */
[----:B0-----:R-:W4:Y:S01]  /*1d640*/  LDL.LU R21, [R1+0xd88] ;  /* 0x000d880001157983 */ /* 0x001f220000300800 */
[----:B------:R-:W-:Y:S02]  /*1d650*/  WARPGROUP.DEPBAR.LE gsb0, 0x0 ;  /* 0x00008000000079c5 */ /* 0x000fe40000010000 */
[----:B--2---:R-:W-:-:S06]  /*1d660*/  WARPGROUP.ARRIVE ;  /* 0x00000000000079c5 */ /* 0x004fcc0000000000 */
[----:B------:R-:W-:Y:S01]  /*1d670*/  HGMMA.64x128x16.F32.BF16 R24, gdesc[UR52].tnspA, R24, gsb0 ;  /* 0x21e00000341879f0 */ /* 0x000fe20008001818 */
[----:B------:R0:W-:Y:S04]  /*1d680*/  STL [R1+0xde4], R22 ;  /* 0x000de41601007387 */ /* 0x0001e80000100800 */
[----:B0-----:R-:W2:Y:S04]  /*1d690*/  LDL.LU R22, [R1+0xd8c] ;  /* 0x000d8c0001167983 */ /* 0x001ea80000300800 */
[----:B------:R0:W-:Y:S04]  /*1d6a0*/  STL [R1+0xde0], R23 ;  /* 0x000de01701007387 */ /* 0x0001e80000100800 */
[----:B0-----:R-:W2:Y:S04]  /*1d6b0*/  LDL.LU R23, [R1+0xd90] ;  /* 0x000d900001177983 */ /* 0x001ea80000300800 */
[----:B------:R-:W-:Y:S04]  /*1d6c0*/  STL [R1+0xddc], R19 ;  /* 0x000ddc1301007387 */ /* 0x000fe80000100800 */
[----:B------:R-:W-:Y:S04]  /*1d6d0*/  STL [R1+0xdd8], R216 ;  /* 0x000dd8d801007387 */ /* 0x000fe80000100800 */
[----:B------:R0:W-:Y:S04]  /*1d6e0*/  STL [R1+0xdd4], R217 ;  /* 0x000dd4d901007387 */ /* 0x0001e80000100800 */
[----:B------:R-:W-:Y:S04]  /*1d6f0*/  STL [R1+0xdd0], R218 ;  /* 0x000dd0da01007387 */ /* 0x000fe80000100800 */
[----:B------:R1:W-:Y:S01]  /*1d700*/  STL [R1+0xdcc], R219 ;  /* 0x000dccdb01007387 */ /* 0x0003e20000100800 */
[----:B0-----:R-:W0:Y:S01]  /*1d710*/  LDC R217, c[0x0][0x230] ;  /* 0x00008c00ffd97b82 */ /* 0x001e220000000800 */
[----:B------:R-:W-:-:S02]  /*1d720*/  WARPGROUP.DEPBAR.LE gsb0, 0x0 ;  /* 0x00008000000079c5 */ /* 0x000fc40000010000 */
[----:B------:R-:W-:-:S06]  /*1d730*/  WARPGROUP.ARRIVE ;  /* 0x00000000000079c5 */ /* 0x000fcc0000000000 */
[----:B------:R-:W-:Y:S01]  /*1d740*/  HGMMA.64x128x16.F32.BF16 R24, gdesc[UR56].tnspA, R24, gsb0 ;  /* 0x21e00000381879f0 */ /* 0x000fe20008001818 */
[----:B------:R-:W-:Y:S02]  /*1d750*/  R2UR UR57, R0 ;  /* 0x00000000003972ca */ /* 0x000fe400000e0000 */
[----:B------:R-:W2:Y:S04]  /*1d760*/  LDL.LU R0, [R1+0xe2c] ;  /* 0x000e2c0001007983 */ /* 0x000ea80000300800 */
[----:B------:R-:W2:Y:S01]  /*1d770*/  LDL.LU R19, [R1+0x110] ;  /* 0x0001100001137983 */ /* 0x000ea20000300800 */
[----:B------:R-:W-:Y:S02]  /*1d780*/  R2UR UR56, R12 ;  /* 0x000000000c3872ca */ /* 0x000fe400000e0000 */
[----:B------:R-:W3:Y:S01]  /*1d790*/  LDC R12, c[0x0][0x238] ;  /* 0x00008e00ff0c7b82 */ /* 0x000ee20000000800 */
[----:B0-----:R-:W-:-:S02]  /*1d7a0*/  VIADD R217, R217, 0x7f ;  /* 0x0000007fd9d97836 */ /* 0x001fc40000000000 */
[----:B---3--:R-:W-:Y:S01]  /*1d7b0*/  IMAD.SHL.U32 R12, R12, 0x80, RZ ;  /* 0x000000800c0c7824 */ /* 0x008fe200078e00ff */
[----:B------:R-:W-:Y:S01]  /*1d7c0*/  R2UR UR52, R252 ;  /* 0x00000000fc3472ca */ /* 0x000fe200000e0000 */
[----:B------:R-:W-:Y:S02]  /*1d7d0*/  IMAD.MOV.U32 R252, RZ, RZ, R247 ;  /* 0x000000fffffc7224 */ /* 0x000fe400078e00f7 */
[----:B------:R-:W-:Y:S02]  /*1d7e0*/  IMAD.SHL.U32 R12, R12, 0x2, RZ ;  /* 0x000000020c0c7824 */ /* 0x000fe400078e00ff */
[----:B------:R-:W-:Y:S01]  /*1d7f0*/  IMAD.MOV.U32 R247, RZ, RZ, R5 ;  /* 0x000000fffff77224 */ /* 0x000fe200078e0005 */
[----:B----4-:R-:W-:Y:S01]  /*1d800*/  R2UR UR53, R21 ;  /* 0x00000000153572ca */ /* 0x010fe200000e0000 */
[----:B------:R-:W-:Y:S02]  /*1d810*/  IMAD.MOV.U32 R21, RZ, RZ, R3 ;  /* 0x000000ffff157224 */ /* 0x000fe400078e0003 */
[----:B------:R-:W-:-:S02]  /*1d820*/  IMAD.MOV.U32 R3, RZ, RZ, R11 ;  /* 0x000000ffff037224 */ /* 0x000fc400078e000b */
[----:B------:R-:W-:Y:S02]  /*1d830*/  IMAD.MOV.U32 R5, RZ, RZ, R6 ;  /* 0x000000ffff057224 */ /* 0x000fe400078e0006 */
[----:B------:R-:W-:Y:S01]  /*1d840*/  IMAD.MOV.U32 R6, RZ, RZ, R7 ;  /* 0x000000ffff067224 */ /* 0x000fe200078e0007 */
[-C--:B------:R-:W-:Y:S01]  /*1d850*/  IADD3 R11, P0, R16, R12.reuse, RZ ;  /* 0x0000000c100b7210 */ /* 0x080fe20007f1e0ff */
[----:B------:R-:W-:Y:S01]  /*1d860*/  IMAD.MOV.U32 R7, RZ, RZ, R18 ;  /* 0x000000ffff077224 */ /* 0x000fe200078e0012 */
[----:B------:R-:W-:Y:S02]  /*1d870*/  IADD3 R18, P1, R14, R12, RZ ;  /* 0x0000000c0e127210 */ /* 0x000fe40007f3e0ff */
[----:B------:R-:W-:-:S04]  /*1d880*/  SHF.R.S32.HI R216, RZ, 0x1f, R217 ;  /* 0x0000001fffd87819 */ /* 0x000fc800000114d9 */
[----:B------:R-:W-:-:S04]  /*1d890*/  LEA.HI R216, R216, R217, RZ, 0x7 ;  /* 0x000000d9d8d87211 */ /* 0x000fc800078f38ff */
[----:B------:R-:W-:Y:S02]  /*1d8a0*/  SHF.R.S32.HI R216, RZ, 0x7, R216 ;  /* 0x00000007ffd87819 */ /* 0x000fe400000114d8 */
[----:B--2---:R-:W-:Y:S02]  /*1d8b0*/  R2UR UR48, R22 ;  /* 0x00000000163072ca */ /* 0x004fe400000e0000 */
[----:B------:R-:W-:Y:S02]  /*1d8c0*/  R2UR UR49, R23 ;  /* 0x00000000173172ca */ /* 0x000fe400000e0000 */
[----:B------:R-:W2:Y:S04]  /*1d8d0*/  LDL.LU R23, [R1+0xd3c] ;  /* 0x000d3c0001177983 */ /* 0x000ea80000300800 */
[----:B-1----:R-:W3:Y:S04]  /*1d8e0*/  LDL.LU R219, [R1+0xd2c] ;  /* 0x000d2c0001db7983 */ /* 0x002ee80000300800 */
[----:B------:R-:W4:Y:S04]  /*1d8f0*/  LDL.LU R218, [R1+0xd24] ;  /* 0x000d240001da7983 */ /* 0x000f280000300800 */
[----:B------:R-:W4:Y:S01]  /*1d900*/  LDL.LU R22, [R1+0xd1c] ;  /* 0x000d1c0001167983 */ /* 0x000f220000300800 */
[----:B------:R-:W-:-:S02]  /*1d910*/  VIADD R19, R19, 0x1 ;  /* 0x0000000113137836 */ /* 0x000fc40000000000 */
[--C-:B------:R-:W-:Y:S02]  /*1d920*/  IMAD.X R16, R17, 0x1, R0.reuse, P0 ;  /* 0x0000000111107824 */ /* 0x100fe400000e0600 */
[----:B------:R-:W-:Y:S01]  /*1d930*/  IMAD.X R14, R15, 0x1, R0, P1 ;  /* 0x000000010f0e7824 */ /* 0x000fe200008e0600 */
[----:B------:R-:W4:Y:S04]  /*1d940*/  LDL.LU R17, [R1+0xd34] ;  /* 0x000d340001117983 */ /* 0x000f280000300800 */
[----:B------:R0:W-:Y:S04]  /*1d950*/  STL [R1+0x110], R19 ;  /* 0x0001101301007387 */ /* 0x0001e80000100800 */
[----:B------:R-:W4:Y:S01]  /*1d960*/  LDL.LU R15, [R1+0xd44] ;  /* 0x000d4400010f7983 */ /* 0x000f220000300800 */
[----:B------:R-:W-:-:S03]  /*1d970*/  ISETP.NE.U32.AND P0, PT, R19, R216, PT ;  /* 0x000000d81300720c */ /* 0x000fc60003f05070 */
[----:B------:R-:W4:Y:S04]  /*1d980*/  LDL.LU R217, [R1+0xd40] ;  /* 0x000d400001d97983 */ /* 0x000f280000300800 */
[----:B------:R-:W4:Y:S04]  /*1d990*/  LDL.LU R216, [R1+0xd14] ;  /* 0x000d140001d87983 */ /* 0x000f280000300800 */
[----:B0-----:R-:W4:Y:S01]  /*1d9a0*/  LDL.LU R19, [R1+0xd38] ;  /* 0x000d380001137983 */ /* 0x001f220000300800 */
[-C--:B--2---:R-:W-:Y:S02]  /*1d9b0*/  IADD3 R23, P6, R23, R12.reuse, RZ ;  /* 0x0000000c17177210 */ /* 0x084fe40007fde0ff */
[----:B---3--:R-:W-:-:S02]  /*1d9c0*/  IADD3 R219, P2, R219, R12, RZ ;  /* 0x0000000cdbdb7210 */ /* 0x008fc40007f5e0ff */
[-C--:B----4-:R-:W-:Y:S01]  /*1d9d0*/  IADD3 R22, P4, R22, R12.reuse, RZ ;  /* 0x0000000c16167210 */ /* 0x090fe20007f9e0ff */
[----:B------:R0:W-:Y:S01]  /*1d9e0*/  STL [R1+0xd3c], R23 ;  /* 0x000d3c1701007387 */ /* 0x0001e20000100800 */
[-C--:B------:R-:W-:Y:S02]  /*1d9f0*/  IADD3 R218, P3, R218, R12.reuse, RZ ;  /* 0x0000000cdada7210 */ /* 0x080fe40007f7e0ff */
[-C--:B------:R-:W-:Y:S02]  /*1da00*/  IADD3 R15, P5, R15, R12.reuse, RZ ;  /* 0x0000000c0f0f7210 */ /* 0x080fe40007fbe0ff */
[----:B------:R-:W-:-:S03]  /*1da10*/  IADD3 R17, P1, R17, R12, RZ ;  /* 0x0000000c11117210 */ /* 0x000fc60007f3e0ff */
[----:B------:R-:W-:Y:S04]  /*1da20*/  STL [R1+0xd44], R15 ;  /* 0x000d440f01007387 */ /* 0x000fe80000100800 */
[----:B0-----:R-:W2:Y:S04]  /*1da30*/  LDL.LU R23, [R1+0xd0c] ;  /* 0x000d0c0001177983 */ /* 0x001ea80000300800 */
[----:B------:R-:W-:Y:S04]  /*1da40*/  STL [R1+0xd34], R17 ;  /* 0x000d341101007387 */ /* 0x000fe80000100800 */
[----:B------:R0:W-:Y:S04]  /*1da50*/  STL [R1+0xd1c], R22 ;  /* 0x000d1c1601007387 */ /* 0x0001e80000100800 */
[----:B------:R-:W-:Y:S01]  /*1da60*/  STL [R1+0xd2c], R219 ;  /* 0x000d2cdb01007387 */ /* 0x000fe20000100800 */
[----:B------:R-:W-:Y:S01]  /*1da70*/  IMAD.X R217, R217, 0x1, R0, P5 ;  /* 0x00000001d9d97824 */ /* 0x000fe200028e0600 */
[----:B------:R-:W-:-:S02]  /*1da80*/  IADD3 R216, P5, R216, R12, RZ ;  /* 0x0000000cd8d87210 */ /* 0x000fc40007fbe0ff */
[----:B0-----:R-:W3:Y:S01]  /*1da90*/  LDL.LU R22, [R1+0xd30] ;  /* 0x000d300001167983 */ /* 0x001ee20000300800 */
[----:B------:R-:W-:-:S03]  /*1daa0*/  IMAD.X R19, R19, 0x1, R0, P6 ;  /* 0x0000000113137824 */ /* 0x000fc600030e0600 */
[----:B------:R-:W-:Y:S04]  /*1dab0*/  STL [R1+0xd24], R218 ;  /* 0x000d24da01007387 */ /* 0x000fe80000100800 */
[----:B------:R-:W-:Y:S04]  /*1dac0*/  STL [R1+0xd40], R217 ;  /* 0x000d40d901007387 */ /* 0x000fe80000100800 */
[----:B------:R-:W-:Y:S04]  /*1dad0*/  STL [R1+0xd14], R216 ;  /* 0x000d14d801007387 */ /* 0x000fe80000100800 */
[----:B------:R0:W-:Y:S04]  /*1dae0*/  STL [R1+0xd38], R19 ;  /* 0x000d381301007387 */ /* 0x0001e80000100800 */
[----:B------:R-:W4:Y:S04]  /*1daf0*/  LDL.LU R15, [R1+0xd04] ;  /* 0x000d0400010f7983 */ /* 0x000f280000300800 */
[----:B0-----:R-:W4:Y:S04]  /*1db00*/  LDL.LU R19, [R1+0xd28] ;  /* 0x000d280001137983 */ /* 0x001f280000300800 */
[----:B------:R-:W4:Y:S04]  /*1db10*/  LDL.LU R17, [R1+0xcfc] ;  /* 0x000cfc0001117983 */ /* 0x000f280000300800 */
[----:B------:R-:W4:Y:S04]  /*1db20*/  LDL.LU R219, [R1+0xd20] ;  /* 0x000d200001db7983 */ /* 0x000f280000300800 */
[----:B------:R-:W4:Y:S01]  /*1db30*/  LDL.LU R218, [R1+0xcf4] ;  /* 0x000cf40001da7983 */ /* 0x000f220000300800 */
[----:B--2---:R-:W-:-:S05]  /*1db40*/  IADD3 R23, P6, R23, R12, RZ ;  /* 0x0000000c17177210 */ /* 0x004fca0007fde0ff */
[----:B------:R0:W-:Y:S01]  /*1db50*/  STL [R1+0xd0c], R23 ;  /* 0x000d0c1701007387 */ /* 0x0001e20000100800 */
[----:B---3--:R-:W-:-:S03]  /*1db60*/  IMAD.X R22, R22, 0x1, R0, P1 ;  /* 0x0000000116167824 */ /* 0x008fc600008e0600 */
[----:B0-----:R-:W2:Y:S04]  /*1db70*/  LDL.LU R23, [R1+0xd18] ;  /* 0x000d180001177983 */ /* 0x001ea80000300800 */
[----:B------:R-:W3:Y:S04]  /*1db80*/  LDL.LU R217, [R1+0xcec] ;  /* 0x000cec0001d97983 */ /* 0x000ee80000300800 */
[----:B------:R0:W-:Y:S04]  /*1db90*/  STL [R1+0xd30], R22 ;  /* 0x000d301601007387 */ /* 0x0001e80000100800 */
[----:B------:R-:W3:Y:S01]  /*1dba0*/  LDL.LU R216, [R1+0xd10] ;  /* 0x000d100001d87983 */ /* 0x000ee20000300800 */
[----:B----4-:R-:W-:-:S03]  /*1dbb0*/  IADD3 R15, P1, R15, R12, RZ ;  /* 0x0000000c0f0f7210 */ /* 0x010fc60007f3e0ff */
[----:B0-----:R-:W4:Y:S01]  /*1dbc0*/  LDL.LU R22, [R1+0xce4] ;  /* 0x000ce40001167983 */ /* 0x001f220000300800 */
[----:B------:R-:W-:-:S05]  /*1dbd0*/  IMAD.X R19, R19, 0x1, R0, P2 ;  /* 0x0000000113137824 */ /* 0x000fca00010e0600 */
[----:B------:R0:W-:Y:S04]  /*1dbe0*/  STL [R1+0xd28], R19 ;  /* 0x000d281301007387 */ /* 0x0001e80000100800 */
[----:B------:R-:W-:Y:S04]  /*1dbf0*/  STL [R1+0xd04], R15 ;  /* 0x000d040f01007387 */ /* 0x000fe80000100800 */
[----:B0-----:R-:W4:Y:S01]  /*1dc00*/  LDL.LU R19, [R1+0xd08] ;  /* 0x000d080001137983 */ /* 0x001f220000300800 */
[-C--:B------:R-:W-:Y:S01]  /*1dc10*/  IADD3 R17, P2, R17, R12.reuse, RZ ;  /* 0x0000000c11117210 */ /* 0x080fe20007f5e0ff */
[----:B------:R-:W-:Y:S01]  /*1dc20*/  IMAD.X R219, R219, 0x1, R0, P3 ;  /* 0x00000001dbdb7824 */ /* 0x000fe200018e0600 */
[----:B------:R-:W-:-:S03]  /*1dc30*/  IADD3 R218, P3, R218, R12, RZ ;  /* 0x0000000cdada7210 */ /* 0x000fc60007f7e0ff */
[----:B------:R-:W-:Y:S01]  /*1dc40*/  STL [R1+0xcfc], R17 ;  /* 0x000cfc1101007387 */ /* 0x000fe20000100800 */
[--C-:B--2---:R-:W-:Y:S01]  /*1dc50*/  IMAD.X R23, R23, 0x1, R0.reuse, P4 ;  /* 0x0000000117177824 */ /* 0x104fe200020e0600 */
[----:B---3--:R-:W-:Y:S01]  /*1dc60*/  IADD3 R217, P4, R217, R12, RZ ;  /* 0x0000000cd9d97210 */ /* 0x008fe20007f9e0ff */
[----:B------:R-:W-:-:S03]  /*1dc70*/  IMAD.X R216, R216, 0x1, R0, P5 ;  /* 0x00000001d8d87824 */ /* 0x000fc600028e0600 */
[----:B------:R0:W-:Y:S04]  /*1dc80*/  STL [R1+0xd18], R23 ;  /* 0x000d181701007387 */ /* 0x0001e80000100800 */
[----:B------:R-:W-:Y:S01]  /*1dc90*/  STL [R1+0xd20], R219 ;  /* 0x000d20db01007387 */ /* 0x000fe20000100800 */
[----:B----4-:R-:W-:-:S03]  /*1dca0*/  IADD3 R22, P5, R22, R12, RZ ;  /* 0x0000000c16167210 */ /* 0x010fc60007fbe0ff */
[----:B0-----:R-:W2:Y:S04]  /*1dcb0*/  LDL.LU R23, [R1+0xcdc] ;  /* 0x000cdc0001177983 */ /* 0x001ea80000300800 */
[----:B------:R-:W-:Y:S04]  /*1dcc0*/  STL [R1+0xcf4], R218 ;  /* 0x000cf4da01007387 */ /* 0x000fe80000100800 */
[----:B------:R-:W-:Y:S04]  /*1dcd0*/  STL [R1+0xcec], R217 ;  /* 0x000cecd901007387 */ /* 0x000fe80000100800 */
[----:B------:R-:W-:Y:S04]  /*1dce0*/  STL [R1+0xd10], R216 ;  /* 0x000d10d801007387 */ /* 0x000fe80000100800 */
[----:B------:R0:W-:Y:S04]  /*1dcf0*/  STL [R1+0xce4], R22 ;  /* 0x000ce41601007387 */ /* 0x0001e80000100800 */
[----:B------:R-:W3:Y:S04]  /*1dd00*/  LDL.LU R15, [R1+0xd00] ;  /* 0x000d0000010f7983 */ /* 0x000ee80000300800 */
[----:B0-----:R-:W4:Y:S01]  /*1dd10*/  LDL.LU R22, [R1+0xcd4] ;  /* 0x000cd40001167983 */ /* 0x001f220000300800 */
[----:B------:R-:W-:-:S03]  /*1dd20*/  IMAD.X R19, R19, 0x1, R0, P6 ;  /* 0x0000000113137824 */ /* 0x000fc600030e0600 */
[----:B------:R-:W4:Y:S04]  /*1dd30*/  LDL.LU R17, [R1+0xcf8] ;  /* 0x000cf80001117983 */ /* 0x000f280000300800 */
[----:B------:R-:W4:Y:S04]  /*1dd40*/  LDL.LU R219, [R1+0xccc] ;  /* 0x000ccc0001db7983 */ /* 0x000f280000300800 */
[----:B------:R-:W4:Y:S04]  /*1dd50*/  LDL.LU R218, [R1+0xcf0] ;  /* 0x000cf00001da7983 */ /* 0x000f280000300800 */
[----:B------:R0:W-:Y:S04]  /*1dd60*/  STL [R1+0xd08], R19 ;  /* 0x000d081301007387 */ /* 0x0001e80000100800 */
[----:B0-----:R-:W4:Y:S04]  /*1dd70*/  LDL.LU R19, [R1+0xcc4] ;  /* 0x000cc40001137983 */ /* 0x001f280000300800 */
[----:B------:R-:W4:Y:S01]  /*1dd80*/  LDL.LU R217, [R1+0xce8] ;  /* 0x000ce80001d97983 */ /* 0x000f220000300800 */
[----:B--2---:R-:W-:-:S05]  /*1dd90*/  IADD3 R23, P6, R23, R12, RZ ;  /* 0x0000000c17177210 */ /* 0x004fca0007fde0ff */
[----:B------:R0:W-:Y:S01]  /*1dda0*/  STL [R1+0xcdc], R23 ;  /* 0x000cdc1701007387 */ /* 0x0001e20000100800 */
[----:B---3--:R-:W-:-:S03]  /*1ddb0*/  IMAD.X R15, R15, 0x1, R0, P1 ;  /* 0x000000010f0f7824 */ /* 0x008fc600008e0600 */
[----:B------:R-:W2:Y:S01]  /*1ddc0*/  LDL.LU R216, [R1+0xcbc] ;  /* 0x000cbc0001d87983 */ /* 0x000ea20000300800 */
[----:B----4-:R-:W-:-:S03]  /*1ddd0*/  IADD3 R22, P1, R22, R12, RZ ;  /* 0x0000000c16167210 */ /* 0x010fc60007f3e0ff */
[----:B0-----:R-:W3:Y:S04]  /*1dde0*/  LDL.LU R23, [R1+0xce0] ;  /* 0x000ce00001177983 */ /* 0x001ee80000300800 */
[----:B------:R0:W-:Y:S04]  /*1ddf0*/  STL [R1+0xcd4], R22 ;  /* 0x000cd41601007387 */ /* 0x0001e80000100800 */
[----:B------:R-:W-:Y:S01]  /*1de00*/  STL [R1+0xd00], R15 ;  /* 0x000d000f01007387 */ /* 0x000fe20000100800 */
[--C-:B------:R-:W-:Y:S02]  /*1de10*/  IMAD.X R17, R17, 0x1, R0.reuse, P2 ;  /* 0x0000000111117824 */ /* 0x100fe400010e0600 */
[----:B------:R-:W-:Y:S01]  /*1de20*/  IMAD.X R218, R218, 0x1, R0, P3 ;  /* 0x00000001dada7824 */ /* 0x000fe200018e0600 */
[----:B0-----:R-:W4:Y:S01]  /*1de30*/  LDL.LU R22, [R1+0xcb4] ;  /* 0x000cb40001167983 */ /* 0x001f220000300800 */
[----:B------:R-:W-:-:S02]  /*1de40*/  IADD3 R19, P3, R19, R12, RZ ;  /* 0x0000000c13137210 */ /* 0x000fc40007f7e0ff */
[----:B------:R-:W-:Y:S01]  /*1de50*/  IADD3 R219, P2, R219, R12, RZ ;  /* 0x0000000cdbdb7210 */ /* 0x000fe20007f5e0ff */
[----:B------:R-:W-:Y:S04]  /*1de60*/  STL [R1+0xcf8], R17 ;  /* 0x000cf81101007387 */ /* 0x000fe80000100800 */
[----:B------:R0:W-:Y:S04]  /*1de70*/  STL [R1+0xcc4], R19 ;  /* 0x000cc41301007387 */ /* 0x0001e80000100800 */
[----:B------:R-:W-:Y:S04]  /*1de80*/  STL [R1+0xccc], R219 ;  /* 0x000cccdb01007387 */ /* 0x000fe80000100800 */
[----:B0-----:R-:W4:Y:S01]  /*1de90*/  LDL.LU R19, [R1+0xcd8] ;  /* 0x000cd80001137983 */ /* 0x001f220000300800 */
[----:B------:R-:W-:-:S03]  /*1dea0*/  IMAD.X R217, R217, 0x1, R0, P4 ;  /* 0x00000001d9d97824 */ /* 0x000fc600020e0600 */
[----:B------:R-:W-:Y:S04]  /*1deb0*/  STL [R1+0xcf0], R218 ;  /* 0x000cf0da01007387 */ /* 0x000fe80000100800 */
[----:B------:R-:W-:Y:S01]  /*1dec0*/  STL [R1+0xce8], R217 ;  /* 0x000ce8d901007387 */ /* 0x000fe20000100800 */
[----:B--2---:R-:W-:Y:S01]  /*1ded0*/  IADD3 R216, P4, R216, R12, RZ ;  /* 0x0000000cd8d87210 */ /* 0x004fe20007f9e0ff */
[----:B---3--:R-:W-:-:S04]  /*1dee0*/  IMAD.X R23, R23, 0x1, R0, P5 ;  /* 0x0000000117177824 */ /* 0x008fc800028e0600 */
[----:B------:R-:W-:Y:S04]  /*1def0*/  STL [R1+0xcbc], R216 ;  /* 0x000cbcd801007387 */ /* 0x000fe80000100800 */
[----:B------:R0:W-:Y:S04]  /*1df00*/  STL [R1+0xce0], R23 ;  /* 0x000ce01701007387 */ /* 0x0001e80000100800 */
[----:B------:R-:W2:Y:S01]  /*1df10*/  LDL.LU R15, [R1+0xcac] ;  /* 0x000cac00010f7983 */ /* 0x000ea20000300800 */
[----:B----4-:R-:W-:-:S03]  /*1df20*/  IADD3 R22, P5, R22, R12, RZ ;  /* 0x0000000c16167210 */ /* 0x010fc60007fbe0ff */
[----:B0-----:R-:W3:Y:S04]  /*1df30*/  LDL.LU R23, [R1+0xcd0] ;  /* 0x000cd00001177983 */ /* 0x001ee80000300800 */
[----:B------:R-:W4:Y:S04]  /*1df40*/  LDL.LU R17, [R1+0xca4] ;  /* 0x000ca40001117983 */ /* 0x000f280000300800 */
[----:B------:R-:W4:Y:S04]  /*1df50*/  LDL.LU R219, [R1+0xcc8] ;  /* 0x000cc80001db7983 */ /* 0x000f280000300800 */
[----:B------:R-:W4:Y:S04]  /*1df60*/  LDL.LU R218, [R1+0xc9c] ;  /* 0x000c9c0001da7983 */ /* 0x000f280000300800 */
[----:B------:R0:W-:Y:S04]  /*1df70*/  STL [R1+0xcb4], R22 ;  /* 0x000cb41601007387 */ /* 0x0001e80000100800 */
[----:B0-----:R-:W4:Y:S01]  /*1df80*/  LDL.LU R22, [R1+0xcc0] ;  /* 0x000cc00001167983 */ /* 0x001f220000300800 */
[----:B------:R-:W-:-:S03]  /*1df90*/  IMAD.X R19, R19, 0x1, R0, P6 ;  /* 0x0000000113137824 */ /* 0x000fc600030e0600 */
[----:B------:R-:W4:Y:S04]  /*1dfa0*/  LDL.LU R217, [R1+0xc94] ;  /* 0x000c940001d97983 */ /* 0x000f280000300800 */
[----:B------:R0:W-:Y:S04]  /*1dfb0*/  STL [R1+0xcd8], R19 ;  /* 0x000cd81301007387 */ /* 0x0001e80000100800 */
[----:B------:R-:W4:Y:S04]  /*1dfc0*/  LDL.LU R216, [R1+0xcb8] ;  /* 0x000cb80001d87983 */ /* 0x000f280000300800 */
[----:B0-----:R-:W4:Y:S01]  /*1dfd0*/  LDL.LU R19, [R1+0xc8c] ;  /* 0x000c8c0001137983 */ /* 0x001f220000300800 */
[-C--:B--2---:R-:W-:Y:S01]  /*1dfe0*/  IADD3 R15, P6, R15, R12.reuse, RZ ;  /* 0x0000000c0f0f7210 */ /* 0x084fe20007fde0ff */
[--C-:B---3--:R-:W-:Y:S01]  /*1dff0*/  IMAD.X R23, R23, 0x1, R0.reuse, P1 ;  /* 0x0000000117177824 */ /* 0x108fe200008e0600 */
[----:B----4-:R-:W-:Y:S01]  /*1e000*/  IADD3 R17, P1, R17, R12, RZ ;  /* 0x0000000c11117210 */ /* 0x010fe20007f3e0ff */
[----:B------:R-:W-:-:S03]  /*1e010*/  IMAD.X R219, R219, 0x1, R0, P2 ;  /* 0x00000001dbdb7824 */ /* 0x000fc600010e0600 */
[----:B------:R0:W-:Y:S04]  /*1e020*/  STL [R1+0xcd0], R23 ;  /* 0x000cd01701007387 */ /* 0x0001e80000100800 */
[----:B------:R-:W-:Y:S01]  /*1e030*/  STL [R1+0xcac], R15 ;  /* 0x000cac0f01007387 */ /* 0x000fe20000100800 */
[----:B------:R-:W-:-:S03]  /*1e040*/  IMAD.X R22, R22, 0x1, R0, P3 ;  /* 0x0000000116167824 */ /* 0x000fc600018e0600 */
[----:B0-----:R-:W2:Y:S04]  /*1e050*/  LDL.LU R23, [R1+0xcb0] ;  /* 0x000cb00001177983 */ /* 0x001ea80000300800 */
[----:B------:R-:W-:Y:S04]  /*1e060*/  STL [R1+0xca4], R17 ;  /* 0x000ca41101007387 */ /* 0x000fe80000100800 */
[----:B------:R0:W-:Y:S04]  /*1e070*/  STL [R1+0xcc0], R22 ;  /* 0x000cc01601007387 */ /* 0x0001e80000100800 */
[----:B------:R-:W-:Y:S01]  /*1e080*/  STL [R1+0xcc8], R219 ;  /* 0x000cc8db01007387 */ /* 0x000fe20000100800 */
[----:B------:R-:W-:-:S02]  /*1e090*/  IADD3 R218, P2, R218, R12, RZ ;  /* 0x0000000cdada7210 */ /* 0x000fc40007f5e0ff */
[-C--:B------:R-:W-:Y:S01]  /*1e0a0*/  IADD3 R217, P3, R217, R12.reuse, RZ ;  /* 0x0000000cd9d97210 */ /* 0x080fe20007f7e0ff */
[----:B------:R-:W-:Y:S01]  /*1e0b0*/  IMAD.X R216, R216, 0x1, R0, P4 ;  /* 0x00000001d8d87824 */ /* 0x000fe200020e0600 */
[----:B0-----:R-:W3:Y:S01]  /*1e0c0*/  LDL.LU R22, [R1+0xc84] ;  /* 0x000c840001167983 */ /* 0x001ee20000300800 */
[----:B------:R-:W-:-:S03]  /*1e0d0*/  IADD3 R19, P4, R19, R12, RZ ;  /* 0x0000000c13137210 */ /* 0x000fc60007f9e0ff */
        /* <DEDUP_REMOVED lines=9> */
[----:B--2---:R-:W-:-:S05]  /*1e170*/  IMAD.X R23, R23, 0x1, R0, P5 ;  /* 0x0000000117177824 */ /* 0x004fca00028e0600 */
[----:B------:R0:W-:Y:S01]  /*1e180*/  STL [R1+0xcb0], R23 ;  /* 0x000cb01701007387 */ /* 0x0001e20000100800 */
[----:B---3--:R-:W-:-:S03]  /*1e190*/  IADD3 R22, P5, R22, R12, RZ ;  /* 0x0000000c16167210 */ /* 0x008fc60007fbe0ff */
[----:B0-----:R-:W2:Y:S04]  /*1e1a0*/  LDL.LU R23, [R1+0xc6c] ;  /* 0x000c6c0001177983 */ /* 0x001ea80000300800 */
[----:B------:R-:W3:Y:S04]  /*1e1b0*/  LDL.LU R217, [R1+0xc90] ;  /* 0x000c900001d97983 */ /* 0x000ee80000300800 */
[----:B------:R0:W-:Y:S04]  /*1e1c0*/  STL [R1+0xc84], R22 ;  /* 0x000c841601007387 */ /* 0x0001e80000100800 */
[----:B------:R-:W3:Y:S01]  /*1e1d0*/  LDL.LU R216, [R1+0xc64] ;  /* 0x000c640001d87983 */ /* 0x000ee20000300800 */
[----:B----4-:R-:W-:-:S03]  /*1e1e0*/  IMAD.X R15, R15, 0x1, R0, P6 ;  /* 0x000000010f0f7824 */ /* 0x010fc600030e0600 */
[----:B0-----:R-:W4:Y:S01]  /*1e1f0*/  LDL.LU R22, [R1+0xc88] ;  /* 0x000c880001167983 */ /* 0x001f220000300800 */
[----:B------:R-:W-:-:S05]  /*1e200*/  IADD3 R19, P6, R19, R12, RZ ;  /* 0x0000000c13137210 */ /* 0x000fca0007fde0ff */
[----:B------:R0:W-:Y:S04]  /*1e210*/  STL [R1+0xc7c], R19 ;  /* 0x000c7c1301007387 */ /* 0x0001e80000100800 */
[----:B------:R-:W-:Y:S04]  /*1e220*/  STL [R1+0xca8], R15 ;  /* 0x000ca80f01007387 */ /* 0x000fe80000100800 */
[----:B0-----:R-:W4:Y:S01]  /*1e230*/  LDL.LU R19, [R1+0xc5c] ;  /* 0x000c5c0001137983 */ /* 0x001f220000300800 */
[--C-:B------:R-:W-:Y:S02]  /*1e240*/  IMAD.X R17, R17, 0x1, R0.reuse, P1 ;  /* 0x0000000111117824 */ /* 0x100fe400008e0600 */
[----:B------:R-:W-:Y:S01]  /*1e250*/  IMAD.X R218, R218, 0x1, R0, P2 ;  /* 0x00000001dada7824 */ /* 0x000fe200010e0600 */
[----:B------:R-:W-:-:S02]  /*1e260*/  IADD3 R219, P1, R219, R12, RZ ;  /* 0x0000000cdbdb7210 */ /* 0x000fc40007f3e0ff */
[----:B------:R-:W-:Y:S01]  /*1e270*/  STL [R1+0xca0], R17 ;  /* 0x000ca01101007387 */ /* 0x000fe20000100800 */
[----:B--2---:R-:W-:Y:S01]  /*1e280*/  IADD3 R23, P2, R23, R12, RZ ;  /* 0x0000000c17177210 */ /* 0x004fe20007f5e0ff */
[----:B---3--:R-:W-:-:S04]  /*1e290*/  IMAD.X R217, R217, 0x1, R0, P3 ;  /* 0x00000001d9d97824 */ /* 0x008fc800018e0600 */
[----:B------:R0:W-:Y:S01]  /*1e2a0*/  STL [R1+0xc6c], R23 ;  /* 0x000c6c1701007387 */ /* 0x0001e20000100800 */
[----:B------:R-:W-:-:S03]  /*1e2b0*/  IADD3 R216, P3, R216, R12, RZ ;  /* 0x0000000cd8d87210 */ /* 0x000fc60007f7e0ff */
[----:B------:R-:W-:Y:S01]  /*1e2c0*/  STL [R1+0xc74], R219 ;  /* 0x000c74db01007387 */ /* 0x000fe20000100800 */
[----:B----4-:R-:W-:-:S03]  /*1e2d0*/  IMAD.X R22, R22, 0x1, R0, P4 ;  /* 0x0000000116167824 */ /* 0x010fc600020e0600 */
[----:B0-----:R-:W2:Y:S04]  /*1e2e0*/  LDL.LU R23, [R1+0xc80] ;  /* 0x000c800001177983 */ /* 0x001ea80000300800 */
[----:B------:R-:W-:Y:S04]  /*1e2f0*/  STL [R1+0xc98], R218 ;  /* 0x000c98da01007387 */ /* 0x000fe80000100800 */
[----:B------:R-:W-:Y:S04]  /*1e300*/  STL [R1+0xc90], R217 ;  /* 0x000c90d901007387 */ /* 0x000fe80000100800 */
[----:B------:R-:W-:Y:S04]  /*1e310*/  STL [R1+0xc64], R216 ;  /* 0x000c64d801007387 */ /* 0x000fe80000100800 */
[----:B------:R0:W-:Y:S04]  /*1e320*/  STL [R1+0xc88], R22 ;  /* 0x000c881601007387 */ /* 0x0001e80000100800 */
[----:B------:R-:W3:Y:S04]  /*1e330*/  LDL.LU R15, [R1+0xc54] ;  /* 0x000c5400010f7983 */ /* 0x000ee80000300800 */
[----:B0-----:R-:W4:Y:S01]  /*1e340*/  LDL.LU R22, [R1+0xc78] ;  /* 0x000c780001167983 */ /* 0x001f220000300800 */
[----:B------:R-:W-:-:S03]  /*1e350*/  IADD3 R19, P4, R19, R12, RZ ;  /* 0x0000000c13137210 */ /* 0x000fc60007f9e0ff */
[----:B------:R-:W4:Y:S04]  /*1e360*/  LDL.LU R17, [R1+0xc4c] ;  /* 0x000c4c0001117983 */ /* 0x000f280000300800 */
[----:B------:R-:W4:Y:S04]  /*1e370*/  LDL.LU R219, [R1+0xc70] ;  /* 0x000c700001db7983 */ /* 0x000f280000300800 */
[----:B------:R-:W4:Y:S04]  /*1e380*/  LDL.LU R218, [R1+0xc44] ;  /* 0x000c440001da7983 */ /* 0x000f280000300800 */
[----:B------:R0:W-:Y:S04]  /*1e390*/  STL [R1+0xc5c], R19 ;  /* 0x000c5c1301007387 */ /* 0x0001e80000100800 */
[----:B0-----:R-:W4:Y:S04]  /*1e3a0*/  LDL.LU R19, [R1+0xc68] ;  /* 0x000c680001137983 */ /* 0x001f280000300800 */
[----:B------:R-:W4:Y:S01]  /*1e3b0*/  LDL.LU R217, [R1+0xc3c] ;  /* 0x000c3c0001d97983 */ /* 0x000f220000300800 */
[----:B--2---:R-:W-:-:S05]  /*1e3c0*/  IMAD.X R23, R23, 0x1, R0, P5 ;  /* 0x0000000117177824 */ /* 0x004fca00028e0600 */
[----:B------:R0:W-:Y:S04]  /*1e3d0*/  STL [R1+0xc80], R23 ;  /* 0x000c801701007387 */ /* 0x0001e80000100800 */
[----:B------:R-:W2:Y:S01]  /*1e3e0*/  LDL.LU R216, [R1+0xc60] ;  /* 0x000c600001d87983 */ /* 0x000ea20000300800 */
[-C--:B---3--:R-:W-:Y:S01]  /*1e3f0*/  IADD3 R15, P5, R15, R12.reuse, RZ ;  /* 0x0000000c0f0f7210 */ /* 0x088fe20007fbe0ff */
[--C-:B----4-:R-:W-:Y:S02]  /*1e400*/  IMAD.X R22, R22, 0x1, R0.reuse, P6 ;  /* 0x0000000116167824 */ /* 0x110fe400030e0600 */
[----:B0-----:R-:W3:Y:S04]  /*1e410*/  LDL.LU R23, [R1+0xc34] ;  /* 0x000c340001177983 */ /* 0x001ee80000300800 */
[----:B------:R0:W-:Y:S04]  /*1e420*/  STL [R1+0xc78], R22 ;  /* 0x000c781601007387 */ /* 0x0001e80000100800 */
[----:B------:R-:W-:Y:S01]  /*1e430*/  STL [R1+0xc54], R15 ;  /* 0x000c540f01007387 */ /* 0x000fe20000100800 */
[----:B------:R-:W-:Y:S01]  /*1e440*/  IADD3 R17, P6, R17, R12, RZ ;  /* 0x0000000c11117210 */ /* 0x000fe20007fde0ff */
[----:B------:R-:W-:-:S02]  /*1e450*/  IMAD.X R219, R219, 0x1, R0, P1 ;  /* 0x00000001dbdb7824 */ /* 0x000fc400008e0600 */
[----:B0-----:R-:W4:Y:S01]  /*1e460*/  LDL.LU R22, [R1+0xc58] ;  /* 0x000c580001167983 */ /* 0x001f220000300800 */
[----:B------:R-:W-:-:S03]  /*1e470*/  IMAD.X R19, R19, 0x1, R0, P2 ;  /* 0x0000000113137824 */ /* 0x000fc600010e0600 */
[----:B------:R-:W-:Y:S04]  /*1e480*/  STL [R1+0xc4c], R17 ;  /* 0x000c4c1101007387 */ /* 0x000fe80000100800 */
[----:B------:R0:W-:Y:S04]  /*1e490*/  STL [R1+0xc68], R19 ;  /* 0x000c681301007387 */ /* 0x0001e80000100800 */
[----:B------:R-:W-:Y:S04]  /*1e4a0*/  STL [R1+0xc70], R219 ;  /* 0x000c70db01007387 */ /* 0x000fe80000100800 */
[----:B0-----:R-:W4:Y:S01]  /*1e4b0*/  LDL.LU R19, [R1+0xc2c] ;  /* 0x000c2c0001137983 */ /* 0x001f220000300800 */
[----:B------:R-:W-:-:S02]  /*1e4c0*/  IADD3 R218, P1, R218, R12, RZ ;  /* 0x0000000cdada7210 */ /* 0x000fc40007f3e0ff */
[----:B------:R-:W-:-:S03]  /*1e4d0*/  IADD3 R217, P2, R217, R12, RZ ;  /* 0x0000000cd9d97210 */ /* 0x000fc60007f5e0ff */
[----:B------:R-:W-:Y:S04]  /*1e4e0*/  STL [R1+0xc44], R218 ;  /* 0x000c44da01007387 */ /* 0x000fe80000100800 */
[----:B------:R-:W-:Y:S01]  /*1e4f0*/  STL [R1+0xc3c], R217 ;  /* 0x000c3cd901007387 */ /* 0x000fe20000100800 */
[----:B--2---:R-:W-:-:S05]  /*1e500*/  IMAD.X R216, R216, 0x1, R0, P3 ;  /* 0x00000001d8d87824 */ /* 0x004fca00018e0600 */
[----:B------:R-:W-:Y:S01]  /*1e510*/  STL [R1+0xc60], R216 ;  /* 0x000c60d801007387 */ /* 0x000fe20000100800 */
[----:B---3--:R-:W-:-:S05]  /*1e520*/  IADD3 R23, P3, R23, R12, RZ ;  /* 0x0000000c17177210 */ /* 0x008fca0007f7e0ff */
[----:B------:R0:W-:Y:S04]  /*1e530*/  STL [R1+0xc34], R23 ;  /* 0x000c341701007387 */ /* 0x0001e80000100800 */
[----:B------:R-:W2:Y:S01]  /*1e540*/  LDL.LU R15, [R1+0xc50] ;  /* 0x000c5000010f7983 */ /* 0x000ea20000300800 */
[----:B----4-:R-:W-:-:S03]  /*1e550*/  IMAD.X R22, R22, 0x1, R0, P4 ;  /* 0x0000000116167824 */ /* 0x010fc600020e0600 */
[----:B0-----:R-:W3:Y:S04]  /*1e560*/  LDL.LU R23, [R1+0xc24] ;  /* 0x000c240001177983 */ /* 0x001ee80000300800 */
[----:B------:R-:W4:Y:S04]  /*1e570*/  LDL.LU R17, [R1+0xc48] ;  /* 0x000c480001117983 */ /* 0x000f280000300800 */
[----:B------:R-:W4:Y:S04]  /*1e580*/  LDL.LU R219, [R1+0xc1c] ;  /* 0x000c1c0001db7983 */ /* 0x000f280000300800 */
[----:B------:R-:W4:Y:S04]  /*1e590*/  LDL.LU R218, [R1+0xc40] ;  /* 0x000c400001da7983 */ /* 0x000f280000300800 */
[----:B------:R0:W-:Y:S04]  /*1e5a0*/  STL [R1+0xc58], R22 ;  /* 0x000c581601007387 */ /* 0x0001e80000100800 */
[----:B0-----:R-:W4:Y:S01]  /*1e5b0*/  LDL.LU R22, [R1+0xc14] ;  /* 0x000c140001167983 */ /* 0x001f220000300800 */
[----:B------:R-:W-:-:S03]  /*1e5c0*/  IADD3 R19, P4, R19, R12, RZ ;  /* 0x0000000c13137210 */ /* 0x000fc60007f9e0ff */
[----:B------:R-:W4:Y:S04]  /*1e5d0*/  LDL.LU R217, [R1+0xc38] ;  /* 0x000c380001d97983 */ /* 0x000f280000300800 */
[----:B------:R0:W-:Y:S04]  /*1e5e0*/  STL [R1+0xc2c], R19 ;  /* 0x000c2c1301007387 */ /* 0x0001e80000100800 */
[----:B------:R-:W4:Y:S04]  /*1e5f0*/  LDL.LU R216, [R1+0xc0c] ;  /* 0x000c0c0001d87983 */ /* 0x000f280000300800 */
[----:B0-----:R-:W4:Y:S01]  /*1e600*/  LDL.LU R19, [R1+0xc30] ;  /* 0x000c300001137983 */ /* 0x001f220000300800 */
[--C-:B--2---:R-:W-:Y:S01]  /*1e610*/  IMAD.X R15, R15, 0x1, R0.reuse, P5 ;  /* 0x000000010f0f7824 */ /* 0x104fe200028e0600 */
[----:B---3--:R-:W-:Y:S01]  /*1e620*/  IADD3 R23, P5, R23, R12, RZ ;  /* 0x0000000c17177210 */ /* 0x008fe20007fbe0ff */
[----:B----4-:R-:W-:-:S02]  /*1e630*/  IMAD.X R17, R17, 0x1, R0, P6 ;  /* 0x0000000111117824 */ /* 0x010fc400030e0600 */
[----:B------:R-:W-:Y:S01]  /*1e640*/  IMAD.X R218, R218, 0x1, R0, P1 ;  /* 0x00000001dada7824 */ /* 0x000fe200008e0600 */
[-C--:B------:R-:W-:Y:S01]  /*1e650*/  IADD3 R219, P6, R219, R12.reuse, RZ ;  /* 0x0000000cdbdb7210 */ /* 0x080fe20007fde0ff */
[----:B------:R0:W-:Y:S04]  /*1e660*/  STL [R1+0xc24], R23 ;  /* 0x000c241701007387 */ /* 0x0001e80000100800 */
[----:B------:R-:W-:Y:S01]  /*1e670*/  STL [R1+0xc50], R15 ;  /* 0x000c500f01007387 */ /* 0x000fe20000100800 */
[----:B------:R-:W-:-:S03]  /*1e680*/  IADD3 R22, P1, R22, R12, RZ ;  /* 0x0000000c16167210 */ /* 0x000fc60007f3e0ff */
        /* <DEDUP_REMOVED lines=34> */
[----:B--2---:R-:W-:Y:S01]  /*1e8b0*/  IMAD.X R23, R23, 0x1, R0, P1 ;  /* 0x0000000117177824 */ /* 0x004fe200008e0600 */
[----:B---3--:R-:W-:-:S04]  /*1e8c0*/  IADD3 R217, P1, R217, R12, RZ ;  /* 0x0000000cd9d97210 */ /* 0x008fc80007f3e0ff */
[----:B------:R0:W-:Y:S01]  /*1e8d0*/  STL [R1+0xc10], R23 ;  /* 0x000c101701007387 */ /* 0x0001e20000100800 */
[----:B------:R-:W-:-:S03]  /*1e8e0*/  IMAD.X R216, R216, 0x1, R0, P2 ;  /* 0x00000001d8d87824 */ /* 0x000fc600010e0600 */
        /* <DEDUP_REMOVED lines=863> */
[----:B------:R0:W-:Y:S04]  /*21ee0*/  STL [R1+0x790], R216 ;  /* 0x000790d801007387 */ /* 0x0001e80000100800 */
[----:B------:R1:W-:Y:S04]  /*21ef0*/  STL [R1+0x764], R19 ;  /* 0x0007641301007387 */ /* 0x0003e80000100800 */
[----:B------:R-:W4:Y:S04]  /*21f00*/  LDL.LU R15, [R1+0x780] ;  /* 0x00078000010f7983 */ /* 0x000f280000300800 */
[----:B0-----:R-:W4:Y:S04]  /*21f10*/  LDL.LU R216, [R1+0x754] ;  /* 0x0007540001d87983 */ /* 0x001f280000300800 */
[----:B------:R-:W4:Y:S04]  /*21f20*/  LDL.LU R17, [R1+0x778] ;  /* 0x0007780001117983 */ /* 0x000f280000300800 */
[----:B------:R-:W4:Y:S04]  /*21f30*/  LDL.LU R219, [R1+0x74c] ;  /* 0x00074c0001db7983 */ /* 0x000f280000300800 */
[----:B------:R-:W4:Y:S01]  /*21f40*/  LDL.LU R218, [R1+0x770] ;  /* 0x0007700001da7983 */ /* 0x000f220000300800 */
[----:B--2---:R-:W-:-:S05]  /*21f50*/  IMAD.X R23, R23, 0x1, R0, P2 ;  /* 0x0000000117177824 */ /* 0x004fca00010e0600 */
[----:B------:R0:W-:Y:S04]  /*21f60*/  STL [R1+0x788], R23 ;  /* 0x0007881701007387 */ /* 0x0001e80000100800 */
[----:B-1----:R-:W2:Y:S04]  /*21f70*/  LDL.LU R19, [R1+0x744] ;  /* 0x0007440001137983 */ /* 0x002ea80000300800 */
[----:B------:R-:W2:Y:S01]  /*21f80*/  LDL.LU R217, [R1+0x768] ;  /* 0x0007680001d97983 */ /* 0x000ea20000300800 */
[----:B---3--:R-:W-:-:S05]  /*21f90*/  IADD3 R22, P2, R22, R12, RZ ;  /* 0x0000000c16167210 */ /* 0x008fca0007f5e0ff */
[----:B------:R1:W-:Y:S04]  /*21fa0*/  STL [R1+0x75c], R22 ;  /* 0x00075c1601007387 */ /* 0x0003e80000100800 */
[----:B0-----:R-:W3:Y:S01]  /*21fb0*/  LDL.LU R23, [R1+0x73c] ;  /* 0x00073c0001177983 */ /* 0x001ee20000300800 */
[----:B----4-:R-:W-:-:S03]  /*21fc0*/  IMAD.X R15, R15, 0x1, R0, P3 ;  /* 0x000000010f0f7824 */ /* 0x010fc600018e0600 */
[----:B-1----:R-:W4:Y:S01]  /*21fd0*/  LDL.LU R22, [R1+0x760] ;  /* 0x0007600001167983 */ /* 0x002f220000300800 */
        /* <DEDUP_REMOVED lines=9> */
[----:B------:R-:W-:-:S04]  /*22070*/  IMAD.X R217, R217, 0x1, R0, P6 ;  /* 0x00000001d9d97824 */ /* 0x000fc800030e0600 */
[----:B------:R0:W-:Y:S04]  /*22080*/  STL [R1+0x744], R19 ;  /* 0x0007441301007387 */ /* 0x0001e80000100800 */
[----:B------:R-:W-:Y:S01]  /*22090*/  STL [R1+0x74c], R219 ;  /* 0x00074cdb01007387 */ /* 0x000fe20000100800 */
[----:B---3--:R-:W-:-:S03]  /*220a0*/  IADD3 R23, P6, R23, R12, RZ ;  /* 0x0000000c17177210 */ /* 0x008fc60007fde0ff */
[----:B0-----:R-:W2:Y:S04]  /*220b0*/  LDL.LU R19, [R1+0x758] ;  /* 0x0007580001137983 */ /* 0x001ea80000300800 */
[----:B------:R-:W-:Y:S04]  /*220c0*/  STL [R1+0x770], R218 ;  /* 0x000770da01007387 */ /* 0x000fe80000100800 */
[----:B------:R-:W-:Y:S04]  /*220d0*/  STL [R1+0x768], R217 ;  /* 0x000768d901007387 */ /* 0x000fe80000100800 */
[----:B------:R0:W-:Y:S01]  /*220e0*/  STL [R1+0x73c], R23 ;  /* 0x00073c1701007387 */ /* 0x0001e20000100800 */
[----:B----4-:R-:W-:-:S05]  /*220f0*/  IMAD.X R22, R22, 0x1, R0, P1 ;  /* 0x0000000116167824 */ /* 0x010fca00008e0600 */
[----:B------:R1:W-:Y:S01]  /*22100*/  STL [R1+0x760], R22 ;  /* 0x0007601601007387 */ /* 0x0003e20000100800 */
[----:B0-----:R-:W-:Y:S02]  /*22110*/  IMAD.MOV.U32 R23, RZ, RZ, R21 ;  /* 0x000000ffff177224 */ /* 0x001fe400078e0015 */
[----:B------:R-:W-:Y:S02]  /*22120*/  IMAD.MOV.U32 R21, RZ, RZ, R251 ;  /* 0x000000ffff157224 */ /* 0x000fe400078e00fb */
[----:B-1----:R-:W-:Y:S02]  /*22130*/  IMAD.MOV.U32 R22, RZ, RZ, R252 ;  /* 0x000000ffff167224 */ /* 0x002fe400078e00fc */
[----:B------:R-:W-:Y:S02]  /*22140*/  IMAD.MOV.U32 R252, RZ, RZ, R250 ;  /* 0x000000fffffc7224 */ /* 0x000fe400078e00fa */
[----:B------:R-:W-:Y:S02]  /*22150*/  IMAD.MOV.U32 R250, RZ, RZ, R249 ;  /* 0x000000fffffa7224 */ /* 0x000fe400078e00f9 */
[----:B------:R-:W-:-:S02]  /*22160*/  IMAD.MOV.U32 R249, RZ, RZ, R248 ;  /* 0x000000fffff97224 */ /* 0x000fc400078e00f8 */
[----:B------:R-:W-:Y:S02]  /*22170*/  IMAD.MOV.U32 R248, RZ, RZ, R246 ;  /* 0x000000fffff87224 */ /* 0x000fe400078e00f6 */
[----:B------:R-:W-:Y:S02]  /*22180*/  IMAD.MOV.U32 R246, RZ, RZ, R245 ;  /* 0x000000fffff67224 */ /* 0x000fe400078e00f5 */
[----:B------:R-:W-:Y:S01]  /*22190*/  IMAD.MOV.U32 R245, RZ, RZ, R20 ;  /* 0x000000fffff57224 */ /* 0x000fe200078e0014 */
[----:B------:R-:W-:Y:S01]  /*221a0*/  IADD3 R216, P1, R216, R12, RZ ;  /* 0x0000000cd8d87210 */ /* 0x000fe20007f3e0ff */
[----:B------:R-:W3:Y:S04]  /*221b0*/  LDL.LU R20, [R1+0x72c] ;  /* 0x00072c0001147983 */ /* 0x000ee80000300800 */
[----:B------:R-:W4:Y:S04]  /*221c0*/  LDL.LU R251, [R1+0x750] ;  /* 0x0007500001fb7983 */ /* 0x000f280000300800 */
        /* <DEDUP_REMOVED lines=8> */
[----:B------:R-:W2:Y:S04]  /*22250*/  LDL.LU R217, [R1+0x738] ;  /* 0x0007380001d97983 */ /* 0x000ea80000300800 */
[----:B0-----:R-:W2:Y:S01]  /*22260*/  LDL.LU R19, [R1+0x70c] ;  /* 0x00070c0001137983 */ /* 0x001ea20000300800 */
[-C--:B---3--:R-:W-:Y:S01]  /*22270*/  IADD3 R20, P2, R20, R12.reuse, RZ ;  /* 0x0000000c14147210 */ /* 0x088fe20007f5e0ff */
[----:B----4-:R-:W-:Y:S01]  /*22280*/  IMAD.X R251, R251, 0x1, R0, P3 ;  /* 0x00000001fbfb7824 */ /* 0x010fe200018e0600 */
[----:B------:R-:W-:-:S03]  /*22290*/  IADD3 R15, P3, R15, R12, RZ ;  /* 0x0000000c0f0f7210 */ /* 0x000fc60007f7e0ff */
[----:B------:R0:W-:Y:S01]  /*222a0*/  STL [R1+0x72c], R20 ;  /* 0x00072c1401007387 */ /* 0x0001e20000100800 */
[----:B------:R-:W-:-:S03]  /*222b0*/  IMAD.X R17, R17, 0x1, R0, P4 ;  /* 0x0000000111117824 */ /* 0x000fc600020e0600 */
[----:B0-----:R-:W3:Y:S04]  /*222c0*/  LDL.LU R20, [R1+0xe28] ;  /* 0x000e280001147983 */ /* 0x001ee80000300800 */
[----:B------:R0:W-:Y:S01]  /*222d0*/  STL [R1+0x750], R251 ;  /* 0x000750fb01007387 */ /* 0x0001e20000100800 */
[----:B------:R-:W-:-:S03]  /*222e0*/  IMAD.X R216, R216, 0x1, R0, P5 ;  /* 0x00000001d8d87824 */ /* 0x000fc600028e0600 */
[----:B0-----:R-:W4:Y:S04]  /*222f0*/  LDL.LU R251, [R1+0x730] ;  /* 0x0007300001fb7983 */ /* 0x001f280000300800 */
[----:B------:R-:W-:Y:S04]  /*22300*/  STL [R1+0x724], R15 ;  /* 0x0007240f01007387 */ /* 0x000fe80000100800 */
[----:B------:R0:W-:Y:S04]  /*22310*/  STL [R1+0x740], R216 ;  /* 0x000740d801007387 */ /* 0x0001e80000100800 */
[----:B------:R-:W-:Y:S04]  /*22320*/  STL [R1+0x748], R17 ;  /* 0x0007481101007387 */ /* 0x000fe80000100800 */
[----:B0-----:R-:W3:Y:S01]  /*22330*/  LDL.LU R216, [R1+0x704] ;  /* 0x0007040001d87983 */ /* 0x001ee20000300800 */
[----:B------:R-:W-:-:S02]  /*22340*/  IADD3 R219, P4, R219, R12, RZ ;  /* 0x0000000cdbdb7210 */ /* 0x000fc40007f9e0ff */
[----:B------:R-:W-:-:S03]  /*22350*/  IADD3 R218, P5, R218, R12, RZ ;  /* 0x0000000cdada7210 */ /* 0x000fc60007fbe0ff */
[----:B------:R-:W-:Y:S04]  /*22360*/  STL [R1+0x71c], R219 ;  /* 0x00071cdb01007387 */ /* 0x000fe80000100800 */
[----:B------:R-:W-:Y:S01]  /*22370*/  STL [R1+0x714], R218 ;  /* 0x000714da01007387 */ /* 0x000fe20000100800 */
[----:B--2---:R-:W-:-:S05]  /*22380*/  IMAD.X R217, R217, 0x1, R0, P6 ;  /* 0x00000001d9d97824 */ /* 0x004fca00030e0600 */
[----:B------:R-:W-:Y:S01]  /*22390*/  STL [R1+0x738], R217 ;  /* 0x000738d901007387 */ /* 0x000fe20000100800 */
[----:B------:R-:W-:-:S05]  /*223a0*/  IADD3 R19, P6, R19, R12, RZ ;  /* 0x0000000c13137210 */ /* 0x000fca0007fde0ff */
[----:B------:R0:W-:Y:S04]  /*223b0*/  STL [R1+0x70c], R19 ;  /* 0x00070c1301007387 */ /* 0x0001e80000100800 */
[----:B------:R-:W2:Y:S04]  /*223c0*/  LDL.LU R15, [R1+0x6fc] ;  /* 0x0006fc00010f7983 */ /* 0x000ea80000300800 */
[----:B0-----:R-:W2:Y:S04]  /*223d0*/  LDL.LU R19, [R1+0x720] ;  /* 0x0007200001137983 */ /* 0x001ea80000300800 */
[----:B------:R-:W2:Y:S04]  /*223e0*/  LDL.LU R17, [R1+0x6f4] ;  /* 0x0006f40001117983 */ /* 0x000ea80000300800 */
[----:B------:R-:W2:Y:S04]  /*223f0*/  LDL.LU R219, [R1+0x718] ;  /* 0x0007180001db7983 */ /* 0x000ea80000300800 */
[----:B------:R-:W2:Y:S01]  /*22400*/  LDL.LU R218, [R1+0x6ec] ;  /* 0x0006ec0001da7983 */ /* 0x000ea20000300800 */
[----:B----4-:R-:W-:-:S05]  /*22410*/  IMAD.X R251, R251, 0x1, R0, P1 ;  /* 0x00000001fbfb7824 */ /* 0x010fca00008e0600 */
[----:B------:R0:W-:Y:S01]  /*22420*/  STL [R1+0x730], R251 ;  /* 0x000730fb01007387 */ /* 0x0001e20000100800 */
[----:B---3--:R-:W-:-:S03]  /*22430*/  IADD3 R216, P1, R216, R12, RZ ;  /* 0x0000000cd8d87210 */ /* 0x008fc60007f3e0ff */
[----:B0-----:R-:W3:Y:S04]  /*22440*/  LDL.LU R251, [R1+0x710] ;  /* 0x0007100001fb7983 */ /* 0x001ee80000300800 */
[----:B------:R-:W4:Y:S04]  /*22450*/  LDL.LU R12, [R1+0x728] ;  /* 0x00072800010c7983 */ /* 0x000f280000300800 */
[----:B------:R0:W-:Y:S04]  /*22460*/  STL [R1+0x704], R216 ;  /* 0x000704d801007387 */ /* 0x0001e80000100800 */
[----:B------:R-:W3:Y:S04]  /*22470*/  LDL.LU R217, [R1+0x6e4] ;  /* 0x0006e40001d97983 */ /* 0x000ee80000300800 */
[----:B0-----:R-:W3:Y:S01]  /*22480*/  LDL.LU R216, [R1+0x708] ;  /* 0x0007080001d87983 */ /* 0x001ee20000300800 */
[----:B--2---:R-:W-:-:S02]  /*22490*/  IMAD.X R19, R19, 0x1, R0, P3 ;  /* 0x0000000113137824 */ /* 0x004fc400018e0600 */
[----:B----4-:R-:W-:-:S05]  /*224a0*/  IMAD.X R12, R12, 0x1, R0, P2 ;  /* 0x000000010c0c7824 */ /* 0x010fca00010e0600 */
[----:B------:R0:W-:Y:S02]  /*224b0*/  STL [R1+0x728], R12 ;  /* 0x0007280c01007387 */ /* 0x0001e40000100800 */
[----:B0-----:R-:W0:Y:S02]  /*224c0*/  LDC R12, c[0x0][0x238] ;  /* 0x00008e00ff0c7b82 */ /* 0x001e240000000800 */
[----:B------:R1:W-:Y:S01]  /*224d0*/  STL [R1+0x720], R19 ;  /* 0x0007201301007387 */ /* 0x0003e20000100800 */
[--C-:B---3--:R-:W-:Y:S02]  /*224e0*/  IMAD.X R251, R251, 0x1, R0.reuse, P5 ;  /* 0x00000001fbfb7824 */ /* 0x108fe400028e0600 */
[----:B------:R-:W-:Y:S02]  /*224f0*/  IMAD.X R219, R219, 0x1, R0, P4 ;  /* 0x00000001dbdb7824 */ /* 0x000fe400020e0600 */
[----:B0-----:R-:W-:-:S04]  /*22500*/  IMAD.SHL.U32 R12, R12, 0x80, RZ ;  /* 0x000000800c0c7824 */ /* 0x001fc800078e00ff */
[----:B------:R-:W-:-:S05]  /*22510*/  IMAD.SHL.U32 R12, R12, 0x2, RZ ;  /* 0x000000020c0c7824 */ /* 0x000fca00078e00ff */
[-C--:B------:R-:W-:Y:S02]  /*22520*/  IADD3 R15, P2, R15, R12.reuse, RZ ;  /* 0x0000000c0f0f7210 */ /* 0x080fe40007f5e0ff */
[----:B------:R-:W-:-:S03]  /*22530*/  IADD3 R17, P3, R17, R12, RZ ;  /* 0x0000000c11117210 */ /* 0x000fc60007f7e0ff */
[----:B------:R-:W-:Y:S04]  /*22540*/  STL [R1+0x6fc], R15 ;  /* 0x0006fc0f01007387 */ /* 0x000fe80000100800 */
[----:B-1----:R-:W2:Y:S04]  /*22550*/  LDL.LU R19, [R1+0x6dc] ;  /* 0x0006dc0001137983 */ /* 0x002ea80000300800 */
[----:B------:R-:W-:Y:S04]  /*22560*/  STL [R1+0x6f4], R17 ;  /* 0x0006f41101007387 */ /* 0x000fe80000100800 */
[----:B------:R0:W-:Y:S04]  /*22570*/  STL [R1+0x710], R251 ;  /* 0x000710fb01007387 */ /* 0x0001e80000100800 */
[----:B------:R-:W-:Y:S04]  /*22580*/  STL [R1+0x718], R219 ;  /* 0x000718db01007387 */ /* 0x000fe80000100800 */
[----:B0-----:R-:W3:Y:S01]  /*22590*/  LDL.LU R251, [R1+0x700] ;  /* 0x0007000001fb7983 */ /* 0x001ee20000300800 */
[----:B------:R-:W-:-:S02]  /*225a0*/  IADD3 R218, P4, R218, R12, RZ ;  /* 0x0000000cdada7210 */ /* 0x000fc40007f9e0ff */
[-C--:B------:R-:W-:Y:S01]  /*225b0*/  IADD3 R217, P5, R217, R12.reuse, RZ ;  /* 0x0000000cd9d97210 */ /* 0x080fe20007fbe0ff */
[----:B------:R-:W-:Y:S02]  /*225c0*/  IMAD.X R216, R216, 0x1, R0, P6 ;  /* 0x00000001d8d87824 */ /* 0x000fe400030e0600 */
[----:B------:R-:W-:Y:S04]  /*225d0*/  STL [R1+0x6ec], R218 ;  /* 0x0006ecda01007387 */ /* 0x000fe80000100800 */
[----:B------:R-:W4:Y:S04]  /*225e0*/  LDL.LU R15, [R1+0x6d4] ;  /* 0x0006d400010f7983 */ /* 0x000f280000300800 */
[----:B------:R0:W-:Y:S04]  /*225f0*/  STL [R1+0x6e4], R217 ;  /* 0x0006e4d901007387 */ /* 0x0001e80000100800 */
[----:B------:R1:W-:Y:S04]  /*22600*/  STL [R1+0x708], R216 ;  /* 0x000708d801007387 */ /* 0x0003e80000100800 */
[----:B------:R-:W4:Y:S04]  /*22610*/  LDL.LU R17, [R1+0x6f8] ;  /* 0x0006f80001117983 */ /* 0x000f280000300800 */
[----:B0-----:R-:W4:Y:S04]  /*22620*/  LDL.LU R217, [R1+0x6cc] ;  /* 0x0006cc0001d97983 */ /* 0x001f280000300800 */
[----:B------:R-:W4:Y:S04]  /*22630*/  LDL.LU R219, [R1+0x6f0] ;  /* 0x0006f00001db7983 */ /* 0x000f280000300800 */
[----:B------:R-:W4:Y:S04]  /*22640*/  LDL.LU R218, [R1+0x6c4] ;  /* 0x0006c40001da7983 */ /* 0x000f280000300800 */
[----:B-1----:R-:W4:Y:S01]  /*22650*/  LDL.LU R216, [R1+0x6e8] ;  /* 0x0006e80001d87983 */ /* 0x002f220000300800 */
[----:B--2---:R-:W-:-:S05]  /*22660*/  IADD3 R19, P6, R19, R12, RZ ;  /* 0x0000000c13137210 */ /* 0x004fca0007fde0ff */
[----:B------:R0:W-:Y:S01]  /*22670*/  STL [R1+0x6dc], R19 ;  /* 0x0006dc1301007387 */ /* 0x0001e20000100800 */
[----:B---3--:R-:W-:-:S03]  /*22680*/  IMAD.X R251, R251, 0x1, R0, P1 ;  /* 0x00000001fbfb7824 */ /* 0x008fc600008e0600 */
[----:B0-----:R-:W2:Y:S04]  /*22690*/  LDL.LU R19, [R1+0x6bc] ;  /* 0x0006bc0001137983 */ /* 0x001ea80000300800 */
[----:B------:R0:W-:Y:S02]  /*226a0*/  STL [R1+0x700], R251 ;  /* 0x000700fb01007387 */ /* 0x0001e40000100800 */
[----:B0-----:R-:W-:Y:S02]  /*226b0*/  IMAD.MOV.U32 R251, RZ, RZ, R247 ;  /* 0x000000fffffb7224 */ /* 0x001fe400078e00f7 */
[----:B------:R-:W-:Y:S02]  /*226c0*/  IMAD.MOV.U32 R247, RZ, RZ, R2 ;  /* 0x000000fffff77224 */ /* 0x000fe400078e0002 */
[----:B------:R-:W3:Y:S01]  /*226d0*/  LDL.LU R2, [R1+0x6e0] ;  /* 0x0006e00001027983 */ /* 0x000ee20000300800 */
[-C--:B----4-:R-:W-:Y:S01]  /*226e0*/  IADD3 R15, P1, R15, R12.reuse, RZ ;  /* 0x0000000c0f0f7210 */ /* 0x090fe20007f3e0ff */
[--C-:B------:R-:W-:Y:S01]  /*226f0*/  IMAD.X R17, R17, 0x1, R0.reuse, P2 ;  /* 0x0000000111117824 */ /* 0x100fe200010e0600 */
[----:B------:R-:W-:Y:S01]  /*22700*/  IADD3 R217, P2, R217, R12, RZ ;  /* 0x0000000cd9d97210 */ /* 0x000fe20007f5e0ff */
[----:B------:R-:W-:-:S02]  /*22710*/  IMAD.X R219, R219, 0x1, R0, P3 ;  /* 0x00000001dbdb7824 */ /* 0x000fc400018e0600 */
[----:B------:R-:W-:Y:S01]  /*22720*/  IMAD.X R216, R216, 0x1, R0, P4 ;  /* 0x00000001d8d87824 */ /* 0x000fe200020e0600 */
[----:B------:R-:W-:Y:S04]  /*22730*/  STL [R1+0x6d4], R15 ;  /* 0x0006d40f01007387 */ /* 0x000fe80000100800 */
[----:B------:R0:W-:Y:S04]  /*22740*/  STL [R1+0x6cc], R217 ;  /* 0x0006ccd901007387 */ /* 0x0001e80000100800 */
[----:B------:R-:W-:Y:S01]  /*22750*/  STL [R1+0x6f8], R17 ;  /* 0x0006f81101007387 */ /* 0x000fe20000100800 */
[----:B------:R-:W-:-:S03]  /*22760*/  IADD3 R218, P3, R218, R12, RZ ;  /* 0x0000000cdada7210 */ /* 0x000fc60007f7e0ff */
[----:B0-----:R-:W4:Y:S04]  /*22770*/  LDL.LU R217, [R1+0x6b4] ;  /* 0x0006b40001d97983 */ /* 0x001f280000300800 */
[----:B------:R-:W-:Y:S01]  /*22780*/  STL [R1+0x6f0], R219 ;  /* 0x0006f0db01007387 */ /* 0x000fe20000100800 */
[----:B--2---:R-:W-:-:S05]  /*22790*/  IADD3 R19, P4, R19, R12, RZ ;  /* 0x0000000c13137210 */ /* 0x004fca0007f9e0ff */
[----:B------:R0:W-:Y:S04]  /*227a0*/  STL [R1+0x6bc], R19 ;  /* 0x0006bc1301007387 */ /* 0x0001e80000100800 */
[----:B------:R-:W-:Y:S04]  /*227b0*/  STL [R1+0x6c4], R218 ;  /* 0x0006c4da01007387 */ /* 0x000fe80000100800 */
[----:B0-----:R-:W2:Y:S01]  /*227c0*/  LDL.LU R19, [R1+0x6d8] ;  /* 0x0006d80001137983 */ /* 0x001ea20000300800 */
[----:B---3--:R-:W-:-:S03]  /*227d0*/  IMAD.X R2, R2, 0x1, R0, P5 ;  /* 0x0000000102027824 */ /* 0x008fc600028e0600 */
[----:B------:R-:W-:Y:S04]  /*227e0*/  STL [R1+0x6e8], R216 ;  /* 0x0006e8d801007387 */ /* 0x000fe80000100800 */
[----:B------:R0:W-:Y:S04]  /*227f0*/  STL [R1+0x6e0], R2 ;  /* 0x0006e00201007387 */ /* 0x0001e80000100800 */
[----:B0-----:R-:W3:Y:S04]  /*22800*/  LDL.LU R2, [R1+0x6ac] ;  /* 0x0006ac0001027983 */ /* 0x001ee80000300800 */
[----:B------:R-:W3:Y:S04]  /*22810*/  LDL.LU R15, [R1+0x6d0] ;  /* 0x0006d000010f7983 */ /* 0x000ee80000300800 */
[----:B------:R-:W3:Y:S01]  /*22820*/  LDL.LU R216, [R1+0x6a4] ;  /* 0x0006a40001d87983 */ /* 0x000ee20000300800 */
[----:B----4-:R-:W-:-:S03]  /*22830*/  IADD3 R217, P5, R217, R12, RZ ;  /* 0x0000000cd9d97210 */ /* 0x010fc60007fbe0ff */
[----:B------:R-:W4:Y:S04]  /*22840*/  LDL.LU R17, [R1+0x6c8] ;  /* 0x0006c80001117983 */ /* 0x000f280000300800 */
[----:B------:R-:W4:Y:S04]  /*22850*/  LDL.LU R219, [R1+0x69c] ;  /* 0x00069c0001db7983 */ /* 0x000f280000300800 */
[----:B------:R-:W4:Y:S04]  /*22860*/  LDL.LU R218, [R1+0x6c0] ;  /* 0x0006c00001da7983 */ /* 0x000f280000300800 */
[----:B------:R0:W-:Y:S04]  /*22870*/  STL [R1+0x6b4], R217 ;  /* 0x0006b4d901007387 */ /* 0x0001e80000100800 */
[----:B0-----:R-:W4:Y:S01]  /*22880*/  LDL.LU R217, [R1+0x694] ;  /* 0x0006940001d97983 */ /* 0x001f220000300800 */
[----:B--2---:R-:W-:-:S05]  /*22890*/  IMAD.X R19, R19, 0x1, R0, P6 ;  /* 0x0000000113137824 */ /* 0x004fca00030e0600 */
[----:B------:R0:W-:Y:S04]  /*228a0*/  STL [R1+0x6d8], R19 ;  /* 0x0006d81301007387 */ /* 0x0001e80000100800 */
[----:B0-----:R-:W2:Y:S01]  /*228b0*/  LDL.LU R19, [R1+0x6b8] ;  /* 0x0006b80001137983 */ /* 0x001ea20000300800 */
[-C--:B---3--:R-:W-:Y:S01]  /*228c0*/  IADD3 R2, P6, R2, R12.reuse, RZ ;  /* 0x0000000c02027210 */ /* 0x088fe20007fde0ff */
[----:B------:R-:W-:Y:S01]  /*228d0*/  IMAD.X R15, R15, 0x1, R0, P1 ;  /* 0x000000010f0f7824 */ /* 0x000fe200008e0600 */
[----:B------:R-:W-:-:S03]  /*228e0*/  IADD3 R216, P1, R216, R12, RZ ;  /* 0x0000000cd8d87210 */ /* 0x000fc60007f3e0ff */
[----:B------:R0:W-:Y:S04]  /*228f0*/  STL [R1+0x6ac], R2 ;  /* 0x0006ac0201007387 */ /* 0x0001e80000100800 */
[----:B0-----:R-:W3:Y:S04]  /*22900*/  LDL.LU R2, [R1+0xe24] ;  /* 0x000e240001027983 */ /* 0x001ee80000300800 */
[----:B------:R0:W-:Y:S04]  /*22910*/  STL [R1+0x6a4], R216 ;  /* 0x0006a4d801007387 */ /* 0x0001e80000100800 */
[----:B------:R-:W-:Y:S04]  /*22920*/  STL [R1+0x6d0], R15 ;  /* 0x0006d00f01007387 */ /* 0x000fe80000100800 */
[----:B0-----:R-:W3:Y:S01]  /*22930*/  LDL.LU R216, [R1+0x68c] ;  /* 0x00068c0001d87983 */ /* 0x001ee20000300800 */
[----:B----4-:R-:W-:-:S02]  /*22940*/  IMAD.X R17, R17, 0x1, R0, P2 ;  /* 0x0000000111117824 */ /* 0x010fc400010e0600 */
[--C-:B------:R-:W-:Y:S01]  /*22950*/  IMAD.X R218, R218, 0x1, R0.reuse, P3 ;  /* 0x00000001dada7824 */ /* 0x100fe200018e0600 */
[-C--:B------:R-:W-:Y:S02]  /*22960*/  IADD3 R217, P3, R217, R12.reuse, RZ ;  /* 0x0000000cd9d97210 */ /* 0x080fe40007f7e0ff */
[----:B------:R-:W-:Y:S01]  /*22970*/  IADD3 R219, P2, R219, R12, RZ ;  /* 0x0000000cdbdb7210 */ /* 0x000fe20007f5e0ff */
[----:B------:R-:W-:Y:S04]  /*22980*/  STL [R1+0x6c8], R17 ;  /* 0x0006c81101007387 */ /* 0x000fe80000100800 */
[----:B------:R0:W-:Y:S04]  /*22990*/  STL [R1+0x694], R217 ;  /* 0x000694d901007387 */ /* 0x0001e80000100800 */
[----:B------:R-:W-:Y:S04]  /*229a0*/  STL [R1+0x69c], R219 ;  /* 0x00069cdb01007387 */ /* 0x000fe80000100800 */
[----:B0-----:R-:W4:Y:S04]  /*229b0*/  LDL.LU R217, [R1+0x684] ;  /* 0x0006840001d97983 */ /* 0x001f280000300800 */
[----:B------:R-:W-:Y:S04]  /*229c0*/  STL [R1+0x6c0], R218 ;  /* 0x0006c0da01007387 */ /* 0x000fe80000100800 */
[----:B------:R-:W4:Y:S01]  /*229d0*/  LDL.LU R15, [R1+0x6a8] ;  /* 0x0006a800010f7983 */ /* 0x000f220000300800 */
[----:B--2---:R-:W-:-:S05]  /*229e0*/  IMAD.X R19, R19, 0x1, R0, P4 ;  /* 0x0000000113137824 */ /* 0x004fca00020e0600 */
[----:B------:R0:W-:Y:S04]  /*229f0*/  STL [R1+0x6b8], R19 ;  /* 0x0006b81301007387 */ /* 0x0001e80000100800 */
[----:B------:R-:W2:Y:S01]  /*22a00*/  LDL.LU R17, [R1+0x67c] ;  /* 0x00067c0001117983 */ /* 0x000ea20000300800 */
[----:B0-----:R-:W-:Y:S02]  /*22a10*/  IMAD.MOV.U32 R19, RZ, RZ, R23 ;  /* 0x000000ffff137224 */ /* 0x001fe400078e0017 */
[----:B------:R-:W-:Y:S02]  /*22a20*/  IMAD.MOV.U32 R23, RZ, RZ, R21 ;  /* 0x000000ffff177224 */ /* 0x000fe400078e0015 */
[----:B------:R-:W-:Y:S02]  /*22a30*/  IMAD.MOV.U32 R21, RZ, RZ, R252 ;  /* 0x000000ffff157224 */ /* 0x000fe400078e00fc */
[----:B------:R-:W-:-:S02]  /*22a40*/  IMAD.MOV.U32 R252, RZ, RZ, R250 ;  /* 0x000000fffffc7224 */ /* 0x000fc400078e00fa */
[----:B------:R-:W-:Y:S02]  /*22a50*/  IMAD.MOV.U32 R250, RZ, RZ, R249 ;  /* 0x000000fffffa7224 */ /* 0x000fe400078e00f9 */
[----:B------:R-:W-:Y:S02]  /*22a60*/  IMAD.MOV.U32 R249, RZ, RZ, R246 ;  /* 0x000000fffff97224 */ /* 0x000fe400078e00f6 */
[----:B------:R-:W-:Y:S02]  /*22a70*/  IMAD.MOV.U32 R246, RZ, RZ, R245 ;  /* 0x000000fffff67224 */ /* 0x000fe400078e00f5 */
[----:B------:R-:W2:Y:S01]  /*22a80*/  LDL.LU R245, [R1+0x6a0] ;  /* 0x0006a00001f57983 */ /* 0x000ea20000300800 */
[----:B---3--:R-:W-:-:S03]  /*22a90*/  IADD3 R216, P4, R216, R12, RZ ;  /* 0x0000000cd8d87210 */ /* 0x008fc60007f9e0ff */
[----:B------:R-:W3:Y:S04]  /*22aa0*/  LDL.LU R12, [R1+0x6b0] ;  /* 0x0006b000010c7983 */ /* 0x000ee80000300800 */
[----:B------:R-:W2:Y:S04]  /*22ab0*/  LDL.LU R219, [R1+0x674] ;  /* 0x0006740001db7983 */ /* 0x000ea80000300800 */
[----:B------:R-:W2:Y:S04]  /*22ac0*/  LDL.LU R218, [R1+0x698] ;  /* 0x0006980001da7983 */ /* 0x000ea80000300800 */
[----:B------:R0:W-:Y:S04]  /*22ad0*/  STL [R1+0x68c], R216 ;  /* 0x00068cd801007387 */ /* 0x0001e80000100800 */
[----:B0-----:R-:W2:Y:S01]  /*22ae0*/  LDL.LU R216, [R1+0x66c] ;  /* 0x00066c0001d87983 */ /* 0x001ea20000300800 */
[----:B----4-:R-:W-:-:S02]  /*22af0*/  IMAD.X R15, R15, 0x1, R0, P6 ;  /* 0x000000010f0f7824 */ /* 0x010fc400030e0600 */
[----:B---3--:R-:W-:-:S05]  /*22b00*/  IMAD.X R12, R12, 0x1, R0, P5 ;  /* 0x000000010c0c7824 */ /* 0x008fca00028e0600 */
[----:B------:R0:W-:Y:S02]  /*22b10*/  STL [R1+0x6b0], R12 ;  /* 0x0006b00c01007387 */ /* 0x0001e40000100800 */
[----:B0-----:R-:W0:Y:S01]  /*22b20*/  LDC R12, c[0x0][0x238] ;  /* 0x00008e00ff0c7b82 */ /* 0x001e220000000800 */
[--C-:B--2---:R-:W-:Y:S02]  /*22b30*/  IMAD.X R245, R245, 0x1, R0.reuse, P1 ;  /* 0x00000001f5f57824 */ /* 0x104fe400008e0600 */
[----:B------:R-:W-:Y:S02]  /*22b40*/  IMAD.X R218, R218, 0x1, R0, P2 ;  /* 0x00000001dada7824 */ /* 0x000fe400010e0600 */
[----:B0-----:R-:W-:-:S04]  /*22b50*/  IMAD.SHL.U32 R12, R12, 0x80, RZ ;  /* 0x000000800c0c7824 */ /* 0x001fc800078e00ff */
[----:B------:R-:W-:-:S05]  /*22b60*/  IMAD.SHL.U32 R12, R12, 0x2, RZ ;  /* 0x000000020c0c7824 */ /* 0x000fca00078e00ff */
[-C--:B------:R-:W-:Y:S02]  /*22b70*/  IADD3 R217, P5, R217, R12.reuse, RZ ;  /* 0x0000000cd9d97210 */ /* 0x080fe40007fbe0ff */
[----:B------:R-:W-:-:S03]  /*22b80*/  IADD3 R17, P6, R17, R12, RZ ;  /* 0x0000000c11117210 */ /* 0x000fc60007fde0ff */
[----:B------:R0:W-:Y:S01]  /*22b90*/  STL [R1+0x684], R217 ;  /* 0x000684d901007387 */ /* 0x0001e20000100800 */
[-C--:B------:R-:W-:Y:S02]  /*22ba0*/  IADD3 R219, P1, R219, R12.reuse, RZ ;  /* 0x0000000cdbdb7210 */ /* 0x080fe40007f3e0ff */
[----:B------:R-:W-:Y:S01]  /*22bb0*/  IADD3 R216, P2, R216, R12, RZ ;  /* 0x0000000cd8d87210 */ /* 0x000fe20007f5e0ff */
[----:B0-----:R-:W2:Y:S04]  /*22bc0*/  LDL.LU R217, [R1+0x690] ;  /* 0x0006900001d97983 */ /* 0x001ea80000300800 */
[----:B------:R-:W-:Y:S04]  /*22bd0*/  STL [R1+0x6a8], R15 ;  /* 0x0006a80f01007387 */ /* 0x000fe80000100800 */
[----:B------:R0:W-:Y:S04]  /*22be0*/  STL [R1+0x6a0], R245 ;  /* 0x0006a0f501007387 */ /* 0x0001e80000100800 */
[----:B------:R-:W-:Y:S01]  /*22bf0*/  STL [R1+0x67c], R17 ;  /* 0x00067c1101007387 */ /* 0x000fe20000100800 */
[----:B0-----:R-:W-:-:S03]  /*22c00*/  IMAD.MOV.U32 R245, RZ, RZ, R244 ;  /* 0x000000fffff57224 */ /* 0x001fc600078e00f4 */
[----:B------:R-:W3:Y:S04]  /*22c10*/  LDL.LU R244, [R1+0x664] ;  /* 0x0006640001f47983 */ /* 0x000ee80000300800 */
[----:B------:R-:W4:Y:S04]  /*22c20*/  LDL.LU R15, [R1+0x688] ;  /* 0x00068800010f7983 */ /* 0x000f280000300800 */
[----:B------:R-:W-:Y:S04]  /*22c30*/  STL [R1+0x674], R219 ;  /* 0x000674db01007387 */ /* 0x000fe80000100800 */
[----:B------:R0:W-:Y:S04]  /*22c40*/  STL [R1+0x66c], R216 ;  /* 0x00066cd801007387 */ /* 0x0001e80000100800 */
[----:B------:R1:W-:Y:S04]  /*22c50*/  STL [R1+0x698], R218 ;  /* 0x000698da01007387 */ /* 0x0003e80000100800 */
[----:B0-----:R-:W4:Y:S04]  /*22c60*/  LDL.LU R216, [R1+0x65c] ;  /* 0x00065c0001d87983 */ /* 0x001f280000300800 */
[----:B------:R-:W4:Y:S01]  /*22c70*/  LDL.LU R17, [R1+0x680] ;  /* 0x0006800001117983 */ /* 0x000f220000300800 */
[----:B--2---:R-:W-:-:S05]  /*22c80*/  IMAD.X R217, R217, 0x1, R0, P3 ;  /* 0x00000001d9d97824 */ /* 0x004fca00018e0600 */
[----:B------:R0:W-:Y:S04]  /*22c90*/  STL [R1+0x690], R217 ;  /* 0x000690d901007387 */ /* 0x0001e80000100800 */
[----:B------:R-:W2:Y:S04]  /*22ca0*/  LDL.LU R219, [R1+0x654] ;  /* 0x0006540001db7983 */ /* 0x000ea80000300800 */
[----:B-1----:R-:W2:Y:S01]  /*22cb0*/  LDL.LU R218, [R1+0x678] ;  /* 0x0006780001da7983 */ /* 0x002ea20000300800 */
[----:B---3--:R-:W-:-:S03]  /*22cc0*/  IADD3 R244, P3, R244, R12, RZ ;  /* 0x0000000cf4f47210 */ /* 0x008fc60007f7e0ff */
[----:B0-----:R-:W3:Y:S01]  /*22cd0*/  LDL.LU R217, [R1+0x64c] ;  /* 0x00064c0001d97983 */ /* 0x001ee20000300800 */
[----:B----4-:R-:W-:-:S03]  /*22ce0*/  IMAD.X R15, R15, 0x1, R0, P4 ;  /* 0x000000010f0f7824 */ /* 0x010fc600020e0600 */
[----:B------:R0:W-:Y:S02]  /*22cf0*/  STL [R1+0x664], R244 ;  /* 0x000664f401007387 */ /* 0x0001e40000100800 */
[----:B0-----:R-:W-:Y:S02]  /*22d00*/  IMAD.MOV.U32 R244, RZ, RZ, R2 ;  /* 0x000000fffff47224 */ /* 0x001fe400078e0002 */
[----:B------:R-:W4:Y:S01]  /*22d10*/  LDL.LU R2, [R1+0x670] ;  /* 0x0006700001027983 */ /* 0x000f220000300800 */
[----:B------:R-:W-:-:S03]  /*22d20*/  IADD3 R216, P4, R216, R12, RZ ;  /* 0x0000000cd8d87210 */ /* 0x000fc60007f9e0ff */
[----:B------:R-:W-:Y:S04]  /*22d30*/  STL [R1+0x688], R15 ;  /* 0x0006880f01007387 */ /* 0x000fe80000100800 */
[----:B------:R0:W-:Y:S04]  /*22d40*/  STL [R1+0x65c], R216 ;  /* 0x00065cd801007387 */ /* 0x0001e80000100800 */
[----:B0-----:R-:W4:Y:S01]  /*22d50*/  LDL.LU R216, [R1+0x644] ;  /* 0x0006440001d87983 */ /* 0x001f220000300800 */
[----:B------:R-:W-:-:S05]  /*22d60*/  IMAD.X R17, R17, 0x1, R0, P5 ;  /* 0x0000000111117824 */ /* 0x000fca00028e0600 */
[----:B------:R-:W-:Y:S01]  /*22d70*/  STL [R1+0x680], R17 ;  /* 0x0006801101007387 */ /* 0x000fe20000100800 */
[----:B--2---:R-:W-:Y:S01]  /*22d80*/  IADD3 R219, P5, R219, R12, RZ ;  /* 0x0000000cdbdb7210 */ /* 0x004fe20007fbe0ff */
[----:B------:R-:W-:-:S05]  /*22d90*/  IMAD.X R218, R218, 0x1, R0, P6 ;  /* 0x00000001dada7824 */ /* 0x000fca00030e0600 */
[----:B------:R0:W-:Y:S04]  /*22da0*/  STL [R1+0x678], R218 ;  /* 0x000678da01007387 */ /* 0x0001e80000100800 */
[----:B------:R-:W-:Y:S01]  /*22db0*/  STL [R1+0x654], R219 ;  /* 0x000654db01007387 */ /* 0x000fe20000100800 */
[----:B---3--:R-:W-:-:S03]  /*22dc0*/  IADD3 R217, P6, R217, R12, RZ ;  /* 0x0000000cd9d97210 */ /* 0x008fc60007fde0ff */
[----:B0-----:R-:W2:Y:S01]  /*22dd0*/  LDL.LU R218, [R1+0x668] ;  /* 0x0006680001da7983 */ /* 0x001ea20000300800 */
[----:B----4-:R-:W-:-:S05]  /*22de0*/  IMAD.X R2, R2, 0x1, R0, P1 ;  /* 0x0000000102027824 */ /* 0x010fca00008e0600 */
[----:B------:R0:W-:Y:S04]  /*22df0*/  STL [R1+0x670], R2 ;  /* 0x0006700201007387 */ /* 0x0001e80000100800 */
[----:B------:R1:W-:Y:S04]  /*22e00*/  STL [R1+0x64c], R217 ;  /* 0x00064cd901007387 */ /* 0x0003e80000100800 */
[----:B0-----:R-:W3:Y:S01]  /*22e10*/  LDL.LU R2, [R1+0x63c] ;  /* 0x00063c0001027983 */ /* 0x001ee20000300800 */
[----:B------:R-:W-:-:S03]  /*22e20*/  IADD3 R216, P1, R216, R12, RZ ;  /* 0x0000000cd8d87210 */ /* 0x000fc60007f3e0ff */
[----:B-1----:R-:W4:Y:S04]  /*22e30*/  LDL.LU R217, [R1+0x660] ;  /* 0x0006600001d97983 */ /* 0x002f280000300800 */
[----:B------:R-:W4:Y:S04]  /*22e40*/  LDL.LU R15, [R1+0x634] ;  /* 0x00063400010f7983 */ /* 0x000f280000300800 */
[----:B------:R0:W-:Y:S04]  /*22e50*/  STL [R1+0x644], R216 ;  /* 0x000644d801007387 */ /* 0x0001e80000100800 */
[----:B------:R-:W4:Y:S04]  /*22e60*/  LDL.LU R17, [R1+0x658] ;  /* 0x0006580001117983 */ /* 0x000f280000300800 */
[----:B0-----:R-:W4:Y:S04]  /*22e70*/  LDL.LU R216, [R1+0x62c] ;  /* 0x00062c0001d87983 */ /* 0x001f280000300800 */
[----:B------:R-:W4:Y:S01]  /*22e80*/  LDL.LU R219, [R1+0x650] ;  /* 0x0006500001db7983 */ /* 0x000f220000300800 */
[----:B--2---:R-:W-:-:S05]  /*22e90*/  IMAD.X R218, R218, 0x1, R0, P2 ;  /* 0x00000001dada7824 */ /* 0x004fca00010e0600 */
[----:B------:R0:W-:Y:S04]  /*22ea0*/  STL [R1+0x668], R218 ;  /* 0x000668da01007387 */ /* 0x0001e80000100800 */
        /* <DEDUP_REMOVED lines=8> */
[----:B------:R-:W-:-:S03]  /*22f30*/  IADD3 R216, P4, R216, R12, RZ ;  /* 0x0000000cd8d87210 */ /* 0x000fc60007f9e0ff */
[----:B0-----:R-:W4:Y:S04]  /*22f40*/  LDL.LU R217, [R1+0x648] ;  /* 0x0006480001d97983 */ /* 0x001f280000300800 */
[----:B------:R-:W-:Y:S04]  /*22f50*/  STL [R1+0x634], R15 ;  /* 0x0006340f01007387 */ /* 0x000fe80000100800 */
[----:B------:R0:W-:Y:S04]  /*22f60*/  STL [R1+0x62c], R216 ;  /* 0x00062cd801007387 */ /* 0x0001e80000100800 */
[----:B------:R-:W-:Y:S04]  /*22f70*/  STL [R1+0x658], R17 ;  /* 0x0006581101007387 */ /* 0x000fe80000100800 */
[----:B0-----:R-:W3:Y:S01]  /*22f80*/  LDL.LU R216, [R1+0x61c] ;  /* 0x00061c0001d87983 */ /* 0x001ee20000300800 */
[----:B------:R-:W-:-:S03]  /*22f90*/  IMAD.X R219, R219, 0x1, R0, P5 ;  /* 0x00000001dbdb7824 */ /* 0x000fc600028e0600 */
[----:B------:R-:W3:Y:S04]  /*22fa0*/  LDL.LU R15, [R1+0x614] ;  /* 0x00061400010f7983 */ /* 0x000ee80000300800 */
[----:B------:R-:W-:Y:S01]  /*22fb0*/  STL [R1+0x650], R219 ;  /* 0x000650db01007387 */ /* 0x000fe20000100800 */
[----:B--2---:R-:W-:-:S05]  /*22fc0*/  IADD3 R218, P5, R218, R12, RZ ;  /* 0x0000000cdada7210 */ /* 0x004fca0007fbe0ff */
[----:B------:R0:W-:Y:S04]  /*22fd0*/  STL [R1+0x624], R218 ;  /* 0x000624da01007387 */ /* 0x0001e80000100800 */
[----:B0-----:R-:W2:Y:S04]  /*22fe0*/  LDL.LU R218, [R1+0x638] ;  /* 0x0006380001da7983 */ /* 0x001ea80000300800 */
[----:B------:R-:W2:Y:S01]  /*22ff0*/  LDL.LU R17, [R1+0x60c] ;  /* 0x00060c0001117983 */ /* 0x000ea20000300800 */
[----:B----4-:R-:W-:-:S05]  /*23000*/  IMAD.X R217, R217, 0x1, R0, P6 ;  /* 0x00000001d9d97824 */ /* 0x010fca00030e0600 */
[----:B------:R0:W-:Y:S04]  /*23010*/  STL [R1+0x648], R217 ;  /* 0x000648d901007387 */ /* 0x0001e80000100800 */
[----:B------:R-:W4:Y:S01]  /*23020*/  LDL.LU R219, [R1+0x630] ;  /* 0x0006300001db7983 */ /* 0x000f220000300800 */
[----:B---3--:R-:W-:-:S03]  /*23030*/  IADD3 R216, P6, R216, R12, RZ ;  /* 0x0000000cd8d87210 */ /* 0x008fc60007fde0ff */
[----:B0-----:R-:W3:Y:S04]  /*23040*/  LDL.LU R217, [R1+0x604] ;  /* 0x0006040001d97983 */ /* 0x001ee80000300800 */
[----:B------:R-:W2:Y:S04]  /*23050*/  LDL.LU R12, [R1+0x640] ;  /* 0x00064000010c7983 */ /* 0x000ea80000300800 */
[----:B------:R0:W-:Y:S04]  /*23060*/  STL [R1+0x61c], R216 ;  /* 0x00061cd801007387 */ /* 0x0001e80000100800 */
[----:B0-----:R-:W3:Y:S01]  /*23070*/  LDL.LU R216, [R1+0x628] ;  /* 0x0006280001d87983 */ /* 0x001ee20000300800 */
[----:B--2---:R-:W-:-:S05]  /*23080*/  IMAD.X R12, R12, 0x1, R0, P1 ;  /* 0x000000010c0c7824 */ /* 0x004fca00008e0600 */
[----:B------:R0:W-:Y:S02]  /*23090*/  STL [R1+0x640], R12 ;  /* 0x0006400c01007387 */ /* 0x0001e40000100800 */
[----:B0-----:R-:W0:Y:S01]  /*230a0*/  LDC R12, c[0x0][0x238] ;  /* 0x00008e00ff0c7b82 */ /* 0x001e220000000800 */
[----:B------:R-:W-:Y:S02]  /*230b0*/  IMAD.X R218, R218, 0x1, R0, P2 ;  /* 0x00000001dada7824 */ /* 0x000fe400010e0600 */
[----:B0-----:R-:W-:-:S04]  /*230c0*/  IMAD.SHL.U32 R12, R12, 0x80, RZ ;  /* 0x000000800c0c7824 */ /* 0x001fc800078e00ff */
[----:B------:R-:W-:-:S05]  /*230d0*/  IMAD.SHL.U32 R12, R12, 0x2, RZ ;  /* 0x000000020c0c7824 */ /* 0x000fca00078e00ff */
[----:B------:R-:W-:-:S05]  /*230e0*/  IADD3 R15, P1, R15, R12, RZ ;  /* 0x0000000c0f0f7210 */ /* 0x000fca0007f3e0ff */
[----:B------:R-:W-:Y:S04]  /*230f0*/  STL [R1+0x614], R15 ;  /* 0x0006140f01007387 */ /* 0x000fe80000100800 */
[----:B------:R0:W-:Y:S04]  /*23100*/  STL [R1+0x638], R218 ;  /* 0x000638da01007387 */ /* 0x0001e80000100800 */
[----:B0-----:R-:W2:Y:S01]  /*23110*/  LDL.LU R218, [R1+0x5fc] ;  /* 0x0005fc0001da7983 */ /* 0x001ea20000300800 */
[-C--:B------:R-:W-:Y:S01]  /*23120*/  IADD3 R17, P2, R17, R12.reuse, RZ ;  /* 0x0000000c11117210 */ /* 0x080fe20007f5e0ff */
[--C-:B----4-:R-:W-:Y:S01]  /*23130*/  IMAD.X R219, R219, 0x1, R0.reuse, P3 ;  /* 0x00000001dbdb7824 */ /* 0x110fe200018e0600 */
[----:B---3--:R-:W-:Y:S01]  /*23140*/  IADD3 R217, P3, R217, R12, RZ ;  /* 0x0000000cd9d97210 */ /* 0x008fe20007f7e0ff */
[----:B------:R-:W-:-:S02]  /*23150*/  IMAD.X R216, R216, 0x1, R0, P4 ;  /* 0x00000001d8d87824 */ /* 0x000fc400020e0600 */
[----:B------:R-:W-:Y:S04]  /*23160*/  STL [R1+0x60c], R17 ;  /* 0x00060c1101007387 */ /* 0x000fe80000100800 */
[----:B------:R0:W-:Y:S04]  /*23170*/  STL [R1+0x604], R217 ;  /* 0x000604d901007387 */ /* 0x0001e80000100800 */
[----:B------:R-:W-:Y:S04]  /*23180*/  STL [R1+0x630], R219 ;  /* 0x000630db01007387 */ /* 0x000fe80000100800 */
[----:B0-----:R-:W3:Y:S04]  /*23190*/  LDL.LU R217, [R1+0x5f4] ;  /* 0x0005f40001d97983 */ /* 0x001ee80000300800 */
[----:B------:R-:W4:Y:S04]  /*231a0*/  LDL.LU R15, [R1+0x618] ;  /* 0x00061800010f7983 */ /* 0x000f280000300800 */
[----:B------:R-:W3:Y:S04]  /*231b0*/  LDL.LU R17, [R1+0x5ec] ;  /* 0x0005ec0001117983 */ /* 0x000ee80000300800 */
[----:B------:R0:W-:Y:S04]  /*231c0*/  STL [R1+0x628], R216 ;  /* 0x000628d801007387 */ /* 0x0001e80000100800 */
[----:B0-----:R-:W3:Y:S01]  /*231d0*/  LDL.LU R216, [R1+0x610] ;  /* 0x0006100001d87983 */ /* 0x001ee20000300800 */
[----:B--2---:R-:W-:-:S03]  /*231e0*/  IADD3 R218, P4, R218, R12, RZ ;  /* 0x0000000cdada7210 */ /* 0x004fc60007f9e0ff */
[----:B------:R-:W2:Y:S04]  /*231f0*/  LDL.LU R12, [R1+0x620] ;  /* 0x00062000010c7983 */ /* 0x000ea80000300800 */
[----:B------:R0:W-:Y:S04]  /*23200*/  STL [R1+0x5fc], R218 ;  /* 0x0005fcda01007387 */ /* 0x0001e80000100800 */
[----:B------:R-:W2:Y:S04]  /*23210*/  LDL.LU R219, [R1+0x5e4] ;  /* 0x0005e40001db7983 */ /* 0x000ea80000300800 */
[----:B0-----:R-:W2:Y:S01]  /*23220*/  LDL.LU R218, [R1+0x608] ;  /* 0x0006080001da7983 */ /* 0x001ea20000300800 */
[----:B----4-:R-:W-:-:S02]  /*23230*/  IMAD.X R15, R15, 0x1, R0, P6 ;  /* 0x000000010f0f7824 */ /* 0x010fc400030e0600 */
[--C-:B---3--:R-:W-:Y:S02]  /*23240*/  IMAD.X R216, R216, 0x1, R0.reuse, P1 ;  /* 0x00000001d8d87824 */ /* 0x108fe400008e0600 */
[----:B--2---:R-:W-:-:S05]  /*23250*/  IMAD.X R12, R12, 0x1, R0, P5 ;  /* 0x000000010c0c7824 */ /* 0x004fca00028e0600 */
[----:B------:R0:W-:Y:S02]  /*23260*/  STL [R1+0x620], R12 ;  /* 0x0006200c01007387 */ /* 0x0001e40000100800 */
[----:B0-----:R-:W0:Y:S02]  /*23270*/  LDC R12, c[0x0][0x238] ;  /* 0x00008e00ff0c7b82 */ /* 0x001e240000000800 */
[----:B0-----:R-:W-:-:S04]  /*23280*/  IMAD.SHL.U32 R12, R12, 0x80, RZ ;  /* 0x000000800c0c7824 */ /* 0x001fc800078e00ff */
[----:B------:R-:W-:-:S05]  /*23290*/  IMAD.SHL.U32 R12, R12, 0x2, RZ ;  /* 0x000000020c0c7824 */ /* 0x000fca00078e00ff */
[-C--:B------:R-:W-:Y:S02]  /*232a0*/  IADD3 R217, P5, R217, R12.reuse, RZ ;  /* 0x0000000cd9d97210 */ /* 0x080fe40007fbe0ff */
[----:B------:R-:W-:-:S03]  /*232b0*/  IADD3 R17, P6, R17, R12, RZ ;  /* 0x0000000c11117210 */ /* 0x000fc60007fde0ff */
[----:B------:R0:W-:Y:S04]  /*232c0*/  STL [R1+0x5f4], R217 ;  /* 0x0005f4d901007387 */ /* 0x0001e80000100800 */
[----:B0-----:R-:W2:Y:S04]  /*232d0*/  LDL.LU R217, [R1+0x5dc] ;  /* 0x0005dc0001d97983 */ /* 0x001ea80000300800 */
[----:B------:R-:W-:Y:S04]  /*232e0*/  STL [R1+0x618], R15 ;  /* 0x0006180f01007387 */ /* 0x000fe80000100800 */
[----:B------:R-:W-:Y:S04]  /*232f0*/  STL [R1+0x5ec], R17 ;  /* 0x0005ec1101007387 */ /* 0x000fe80000100800 */
[----:B------:R0:W-:Y:S04]  /*23300*/  STL [R1+0x610], R216 ;  /* 0x000610d801007387 */ /* 0x0001e80000100800 */
[----:B0-----:R-:W3:Y:S01]  /*23310*/  LDL.LU R216, [R1+0x600] ;  /* 0x0006000001d87983 */ /* 0x001ee20000300800 */
[----:B------:R-:W-:Y:S01]  /*23320*/  IADD3 R219, P1, R219, R12, RZ ;  /* 0x0000000cdbdb7210 */ /* 0x000fe20007f3e0ff */
[----:B------:R-:W-:-:S02]  /*23330*/  IMAD.X R218, R218, 0x1, R0, P2 ;  /* 0x00000001dada7824 */ /* 0x000fc400010e0600 */
[----:B------:R-:W4:Y:S04]  /*23340*/  LDL.LU R15, [R1+0x5d4] ;  /* 0x0005d400010f7983 */ /* 0x000f280000300800 */
[----:B------:R0:W-:Y:S04]  /*23350*/  STL [R1+0x5e4], R219 ;  /* 0x0005e4db01007387 */ /* 0x0001e80000100800 */
[----:B0-----:R-:W4:Y:S04]  /*23360*/  LDL.LU R219, [R1+0x5f8] ;  /* 0x0005f80001db7983 */ /* 0x001f280000300800 */
[----:B------:R0:W-:Y:S04]  /*23370*/  STL [R1+0x608], R218 ;  /* 0x000608da01007387 */ /* 0x0001e80000100800 */
[----:B------:R-:W4:Y:S04]  /*23380*/  LDL.LU R17, [R1+0x5cc] ;  /* 0x0005cc0001117983 */ /* 0x000f280000300800 */
[----:B0-----:R-:W4:Y:S01]  /*23390*/  LDL.LU R218, [R1+0x5f0] ;  /* 0x0005f00001da7983 */ /* 0x001f220000300800 */
[----:B--2---:R-:W-:-:S05]  /*233a0*/  IADD3 R217, P2, R217, R12, RZ ;  /* 0x0000000cd9d97210 */ /* 0x004fca0007f5e0ff */
[----:B------:R0:W-:Y:S01]  /*233b0*/  STL [R1+0x5dc], R217 ;  /* 0x0005dcd901007387 */ /* 0x0001e20000100800 */
[----:B---3--:R-:W-:-:S03]  /*233c0*/  IMAD.X R216, R216, 0x1, R0, P3 ;  /* 0x00000001d8d87824 */ /* 0x008fc600018e0600 */
[----:B0-----:R-:W2:Y:S04]  /*233d0*/  LDL.LU R217, [R1+0x5c4] ;  /* 0x0005c40001d97983 */ /* 0x001ea80000300800 */
[----:B------:R0:W-:Y:S02]  /*233e0*/  STL [R1+0x600], R216 ;  /* 0x000600d801007387 */ /* 0x0001e40000100800 */
[----:B0-----:R-:W-:Y:S02]  /*233f0*/  IMAD.MOV.U32 R216, RZ, RZ, R19 ;  /* 0x000000ffffd87224 */ /* 0x001fe400078e0013 */
[----:B------:R-:W-:Y:S02]  /*23400*/  IMAD.MOV.U32 R19, RZ, RZ, R23 ;  /* 0x000000ffff137224 */ /* 0x000fe400078e0017 */
[----:B------:R-:W-:-:S02]  /*23410*/  IMAD.MOV.U32 R23, RZ, RZ, R21 ;  /* 0x000000ffff177224 */ /* 0x000fc400078e0015 */
[----:B------:R-:W-:Y:S02]  /*23420*/  IMAD.MOV.U32 R21, RZ, RZ, R252 ;  /* 0x000000ffff157224 */ /* 0x000fe400078e00fc */
[----:B------:R-:W-:Y:S02]  /*23430*/  IMAD.MOV.U32 R252, RZ, RZ, R250 ;  /* 0x000000fffffc7224 */ /* 0x000fe400078e00fa */
[----:B------:R-:W-:Y:S02]  /*23440*/  IMAD.MOV.U32 R250, RZ, RZ, R249 ;  /* 0x000000fffffa7224 */ /* 0x000fe400078e00f9 */
[----:B------:R-:W-:Y:S02]  /*23450*/  IMAD.MOV.U32 R249, RZ, RZ, R246 ;  /* 0x000000fffff97224 */ /* 0x000fe400078e00f6 */
[----:B------:R-:W-:Y:S02]  /*23460*/  IMAD.MOV.U32 R246, RZ, RZ, R20 ;  /* 0x000000fffff67224 */ /* 0x000fe400078e0014 */
[----:B------:R-:W3:Y:S01]  /*23470*/  LDL.LU R20, [R1+0x5e8] ;  /* 0x0005e80001147983 */ /* 0x000ee20000300800 */
[-C--:B----4-:R-:W-:Y:S01]  /*23480*/  IADD3 R15, P3, R15, R12.reuse, RZ ;  /* 0x0000000c0f0f7210 */ /* 0x090fe20007f7e0ff */
[--C-:B------:R-:W-:Y:S01]  /*23490*/  IMAD.X R219, R219, 0x1, R0.reuse, P4 ;  /* 0x00000001dbdb7824 */ /* 0x100fe200020e0600 */
[----:B------:R-:W-:Y:S01]  /*234a0*/  IADD3 R17, P4, R17, R12, RZ ;  /* 0x0000000c11117210 */ /* 0x000fe20007f9e0ff */
[----:B------:R-:W-:-:S02]  /*234b0*/  IMAD.X R218, R218, 0x1, R0, P5 ;  /* 0x00000001dada7824 */ /* 0x000fc400028e0600 */
[----:B------:R-:W-:Y:S04]  /*234c0*/  STL [R1+0x5d4], R15 ;  /* 0x0005d40f01007387 */ /* 0x000fe80000100800 */
[----:B------:R0:W-:Y:S04]  /*234d0*/  STL [R1+0x5f8], R219 ;  /* 0x0005f8db01007387 */ /* 0x0001e80000100800 */
[----:B0-----:R-:W4:Y:S04]  /*234e0*/  LDL.LU R219, [R1+0x5bc] ;  /* 0x0005bc0001db7983 */ /* 0x001f280000300800 */
[----:B------:R-:W-:Y:S04]  /*234f0*/  STL [R1+0x5cc], R17 ;  /* 0x0005cc1101007387 */ /* 0x000fe80000100800 */
[----:B------:R0:W-:Y:S01]  /*23500*/  STL [R1+0x5f0], R218 ;  /* 0x0005f0da01007387 */ /* 0x0001e20000100800 */
[----:B--2---:R-:W-:-:S05]  /*23510*/  IADD3 R217, P5, R217, R12, RZ ;  /* 0x0000000cd9d97210 */ /* 0x004fca0007fbe0ff */
[----:B------:R-:W-:Y:S04]  /*23520*/  STL [R1+0x5c4], R217 ;  /* 0x0005c4d901007387 */ /* 0x000fe80000100800 */
[----:B0-----:R-:W2:Y:S01]  /*23530*/  LDL.LU R218, [R1+0x5e0] ;  /* 0x0005e00001da7983 */ /* 0x001ea20000300800 */
[----:B---3--:R-:W-:-:S05]  /*23540*/  IMAD.X R20, R20, 0x1, R0, P6 ;  /* 0x0000000114147824 */ /* 0x008fca00030e0600 */
[----:B------:R0:W-:Y:S04]  /*23550*/  STL [R1+0x5e8], R20 ;  /* 0x0005e81401007387 */ /* 0x0001e80000100800 */
[----:B0-----:R-:W3:Y:S04]  /*23560*/  LDL.LU R20, [R1+0x5b4] ;  /* 0x0005b40001147983 */ /* 0x001ee80000300800 */
[----:B------:R-:W3:Y:S01]  /*23570*/  LDL.LU R217, [R1+0x5d8] ;  /* 0x0005d80001d97983 */ /* 0x000ee20000300800 */
[----:B----4-:R-:W-:-:S03]  /*23580*/  IADD3 R219, P6, R219, R12, RZ ;  /* 0x0000000cdbdb7210 */ /* 0x010fc60007fde0ff */
[----:B------:R-:W4:Y:S04]  /*23590*/  LDL.LU R15, [R1+0x5ac] ;  /* 0x0005ac00010f7983 */ /* 0x000f280000300800 */
[----:B------:R-:W4:Y:S04]  /*235a0*/  LDL.LU R17, [R1+0x5d0] ;  /* 0x0005d00001117983 */ /* 0x000f280000300800 */
[----:B------:R0:W-:Y:S04]  /*235b0*/  STL [R1+0x5bc], R219 ;  /* 0x0005bcdb01007387 */ /* 0x0001e80000100800 */
[----:B0-----:R-:W4:Y:S01]  /*235c0*/  LDL.LU R219, [R1+0x5a4] ;  /* 0x0005a40001db7983 */ /* 0x001f220000300800 */
[----:B--2---:R-:W-:-:S05]  /*235d0*/  IMAD.X R218, R218, 0x1, R0, P1 ;  /* 0x00000001dada7824 */ /* 0x004fca00008e0600 */
[----:B------:R0:W-:Y:S04]  /*235e0*/  STL [R1+0x5e0], R218 ;  /* 0x0005e0da01007387 */ /* 0x0001e80000100800 */
[----:B0-----:R-:W2:Y:S01]  /*235f0*/  LDL.LU R218, [R1+0x5c8] ;  /* 0x0005c80001da7983 */ /* 0x001ea20000300800 */
[----:B---3--:R-:W-:Y:S01]  /*23600*/  IADD3 R20, P1, R20, R12, RZ ;  /* 0x0000000c14147210 */ /* 0x008fe20007f3e0ff */
[----:B------:R-:W-:-:S04]  /*23610*/  IMAD.X R217, R217, 0x1, R0, P2 ;  /* 0x00000001d9d97824 */ /* 0x000fc800010e0600 */
[----:B------:R0:W-:Y:S04]  /*23620*/  STL [R1+0x5b4], R20 ;  /* 0x0005b41401007387 */ /* 0x0001e80000100800 */
[----:B0-----:R-:W3:Y:S04]  /*23630*/  LDL.LU R20, [R1+0xe1c] ;  /* 0x000e1c0001147983 */ /* 0x001ee80000300800 */
[----:B------:R0:W-:Y:S04]  /*23640*/  STL [R1+0x5d8], R217 ;  /* 0x0005d8d901007387 */ /* 0x0001e80000100800 */
[----:B0-----:R-:W3:Y:S01]  /*23650*/  LDL.LU R217, [R1+0x59c] ;  /* 0x00059c0001d97983 */ /* 0x001ee20000300800 */
[-C--:B----4-:R-:W-:Y:S01]  /*23660*/  IADD3 R15, P2, R15, R12.reuse, RZ ;  /* 0x0000000c0f0f7210 */ /* 0x090fe20007f5e0ff */
[----:B------:R-:W-:Y:S01]  /*23670*/  IMAD.X R17, R17, 0x1, R0, P3 ;  /* 0x0000000111117824 */ /* 0x000fe200018e0600 */
[----:B------:R-:W-:-:S03]  /*23680*/  IADD3 R219, P3, R219, R12, RZ ;  /* 0x0000000cdbdb7210 */ /* 0x000fc60007f7e0ff */
[----:B------:R-:W-:Y:S04]  /*23690*/  STL [R1+0x5ac], R15 ;  /* 0x0005ac0f01007387 */ /* 0x000fe80000100800 */
[----:B------:R-:W-:Y:S04]  /*236a0*/  STL [R1+0x5d0], R17 ;  /* 0x0005d01101007387 */ /* 0x000fe80000100800 */
[----:B------:R0:W-:Y:S04]  /*236b0*/  STL [R1+0x5a4], R219 ;  /* 0x0005a4db01007387 */ /* 0x0001e80000100800 */
[----:B0-----:R-:W4:Y:S04]  /*236c0*/  LDL.LU R219, [R1+0x594] ;  /* 0x0005940001db7983 */ /* 0x001f280000300800 */
[----:B------:R-:W4:Y:S01]  /*236d0*/  LDL.LU R15, [R1+0x5b8] ;  /* 0x0005b800010f7983 */ /* 0x000f220000300800 */
[----:B--2---:R-:W-:-:S05]  /*236e0*/  IMAD.X R218, R218, 0x1, R0, P4 ;  /* 0x00000001dada7824 */ /* 0x004fca00020e0600 */
[----:B------:R0:W-:Y:S04]  /*236f0*/  STL [R1+0x5c8], R218 ;  /* 0x0005c8da01007387 */ /* 0x0001e80000100800 */
[----:B0-----:R-:W2:Y:S01]  /*23700*/  LDL.LU R218, [R1+0x58c] ;  /* 0x00058c0001da7983 */ /* 0x001ea20000300800 */
[----:B---3--:R-:W-:-:S03]  /*23710*/  IADD3 R217, P4, R217, R12, RZ ;  /* 0x0000000cd9d97210 */ /* 0x008fc60007f9e0ff */
[----:B------:R-:W3:Y:S04]  /*23720*/  LDL.LU R12, [R1+0x5c0] ;  /* 0x0005c000010c7983 */ /* 0x000ee80000300800 */
[----:B------:R-:W2:Y:S04]  /*23730*/  LDL.LU R17, [R1+0x5b0] ;  /* 0x0005b00001117983 */ /* 0x000ea80000300800 */
[----:B------:R0:W-:Y:S04]  /*23740*/  STL [R1+0x59c], R217 ;  /* 0x00059cd901007387 */ /* 0x0001e80000100800 */
[----:B0-----:R-:W2:Y:S01]  /*23750*/  LDL.LU R217, [R1+0x584] ;  /* 0x0005840001d97983 */ /* 0x001ea20000300800 */
[----:B----4-:R-:W-:-:S02]  /*23760*/  IMAD.X R15, R15, 0x1, R0, P6 ;  /* 0x000000010f0f7824 */ /* 0x010fc400030e0600 */
[----:B---3--:R-:W-:-:S05]  /*23770*/  IMAD.X R12, R12, 0x1, R0, P5 ;  /* 0x000000010c0c7824 */ /* 0x008fca00028e0600 */
[----:B------:R0:W-:Y:S02]  /*23780*/  STL [R1+0x5c0], R12 ;  /* 0x0005c00c01007387 */ /* 0x0001e40000100800 */
[----:B0-----:R-:W0:Y:S02]  /*23790*/  LDC R12, c[0x0][0x238] ;  /* 0x00008e00ff0c7b82 */ /* 0x001e240000000800 */
[----:B0-----:R-:W-:-:S04]  /*237a0*/  IMAD.SHL.U32 R12, R12, 0x80, RZ ;  /* 0x000000800c0c7824 */ /* 0x001fc800078e00ff */
[----:B------:R-:W-:-:S05]  /*237b0*/  IMAD.SHL.U32 R12, R12, 0x2, RZ ;  /* 0x000000020c0c7824 */ /* 0x000fca00078e00ff */
[-C--:B------:R-:W-:Y:S02]  /*237c0*/  IADD3 R219, P5, R219, R12.reuse, RZ ;  /* 0x0000000cdbdb7210 */ /* 0x080fe40007fbe0ff */
[----:B--2---:R-:W-:-:S03]  /*237d0*/  IADD3 R218, P6, R218, R12, RZ ;  /* 0x0000000cdada7210 */ /* 0x004fc60007fde0ff */
[----:B------:R0:W-:Y:S04]  /*237e0*/  STL [R1+0x594], R219 ;  /* 0x000594db01007387 */ /* 0x0001e80000100800 */
[----:B0-----:R-:W2:Y:S04]  /*237f0*/  LDL.LU R219, [R1+0x5a8] ;  /* 0x0005a80001db7983 */ /* 0x001ea80000300800 */
[----:B------:R-:W-:Y:S04]  /*23800*/  STL [R1+0x5b8], R15 ;  /* 0x0005b80f01007387 */ /* 0x000fe80000100800 */
[----:B------:R0:W-:Y:S04]  /*23810*/  STL [R1+0x58c], R218 ;  /* 0x00058cda01007387 */ /* 0x0001e80000100800 */
[----:B0-----:R-:W3:Y:S01]  /*23820*/  LDL.LU R218, [R1+0x57c] ;  /* 0x00057c0001da7983 */ /* 0x001ee20000300800 */
[----:B------:R-:W-:Y:S01]  /*23830*/  IMAD.X R17, R17, 0x1, R0, P1 ;  /* 0x0000000111117824 */ /* 0x000fe200008e0600 */
[----:B------:R-:W-:-:S02]  /*23840*/  IADD3 R217, P1, R217, R12, RZ ;  /* 0x0000000cd9d97210 */ /* 0x000fc40007f3e0ff */
[----:B------:R-:W4:Y:S04]  /*23850*/  LDL.LU R15, [R1+0x574] ;  /* 0x00057400010f7983 */ /* 0x000f280000300800 */
[----:B------:R-:W-:Y:S04]  /*23860*/  STL [R1+0x5b0], R17 ;  /* 0x0005b01101007387 */ /* 0x000fe80000100800 */
[----:B------:R0:W-:Y:S04]  /*23870*/  STL [R1+0x584], R217 ;  /* 0x000584d901007387 */ /* 0x0001e80000100800 */
[----:B0-----:R-:W4:Y:S04]  /*23880*/  LDL.LU R217, [R1+0x598] ;  /* 0x0005980001d97983 */ /* 0x001f280000300800 */
[----:B------:R-:W4:Y:S01]  /*23890*/  LDL.LU R17, [R1+0x56c] ;  /* 0x00056c0001117983 */ /* 0x000f220000300800 */
[----:B--2---:R-:W-:-:S05]  /*238a0*/  IMAD.X R219, R219, 0x1, R0, P2 ;  /* 0x00000001dbdb7824 */ /* 0x004fca00010e0600 */
[----:B------:R0:W-:Y:S01]  /*238b0*/  STL [R1+0x5a8], R219 ;  /* 0x0005a8db01007387 */ /* 0x0001e20000100800 */
[----:B---3--:R-:W-:-:S03]  /*238c0*/  IADD3 R218, P2, R218, R12, RZ ;  /* 0x0000000cdada7210 */ /* 0x008fc60007f5e0ff */
[----:B0-----:R-:W2:Y:S04]  /*238d0*/  LDL.LU R219, [R1+0x590] ;  /* 0x0005900001db7983 */ /* 0x001ea80000300800 */
[----:B------:R-:W3:Y:S04]  /*238e0*/  LDL.LU R12, [R1+0x5a0] ;  /* 0x0005a000010c7983 */ /* 0x000ee80000300800 */
        /* <DEDUP_REMOVED lines=8> */
[----:B------:R-:W-:-:S05]  /*23970*/  IADD3 R15, P3, R15, R12, RZ ;  /* 0x0000000c0f0f7210 */ /* 0x000fca0007f7e0ff */
[----:B------:R-:W-:Y:S04]  /*23980*/  STL [R1+0x574], R15 ;  /* 0x0005740f01007387 */ /* 0x000fe80000100800 */
[----:B------:R0:W-:Y:S04]  /*23990*/  STL [R1+0x598], R217 ;  /* 0x000598d901007387 */ /* 0x0001e80000100800 */
[----:B0-----:R-:W3:Y:S01]  /*239a0*/  LDL.LU R217, [R1+0x55c] ;  /* 0x00055c0001d97983 */ /* 0x001ee20000300800 */
[-C--:B------:R-:W-:Y:S01]  /*239b0*/  IADD3 R17, P4, R17, R12.reuse, RZ ;  /* 0x0000000c11117210 */ /* 0x080fe20007f9e0ff */
[----:B--2---:R-:W-:Y:S01]  /*239c0*/  IMAD.X R219, R219, 0x1, R0, P5 ;  /* 0x00000001dbdb7824 */ /* 0x004fe200028e0600 */
[----:B------:R-:W-:-:S03]  /*239d0*/  IADD3 R20, P5, R20, R12, RZ ;  /* 0x0000000c14147210 */ /* 0x000fc60007fbe0ff */
[----:B------:R-:W-:Y:S04]  /*239e0*/  STL [R1+0x56c], R17 ;  /* 0x00056c1101007387 */ /* 0x000fe80000100800 */
[----:B------:R0:W-:Y:S04]  /*239f0*/  STL [R1+0x564], R20 ;  /* 0x0005641401007387 */ /* 0x0001e80000100800 */
[----:B------:R1:W-:Y:S04]  /*23a00*/  STL [R1+0x590], R219 ;  /* 0x000590db01007387 */ /* 0x0003e80000100800 */
[----:B0-----:R-:W2:Y:S01]  /*23a10*/  LDL.LU R20, [R1+0xe18] ;  /* 0x000e180001147983 */ /* 0x001ea20000300800 */
[----:B------:R-:W-:-:S03]  /*23a20*/  IMAD.X R218, R218, 0x1, R0, P6 ;  /* 0x00000001dada7824 */ /* 0x000fc600030e0600 */
[----:B------:R-:W4:Y:S04]  /*23a30*/  LDL.LU R15, [R1+0x578] ;  /* 0x00057800010f7983 */ /* 0x000f280000300800 */
[----:B------:R-:W4:Y:S04]  /*23a40*/  LDL.LU R17, [R1+0xd5c] ;  /* 0x000d5c0001117983 */ /* 0x000f280000300800 */
[----:B------:R0:W-:Y:S04]  /*23a50*/  STL [R1+0x588], R218 ;  /* 0x000588da01007387 */ /* 0x0001e80000100800 */
[----:B-1----:R-:W4:Y:S01]  /*23a60*/  LDL.LU R219, [R1+0x570] ;  /* 0x0005700001db7983 */ /* 0x002f220000300800 */
[----:B---3--:R-:W-:-:S03]  /*23a70*/  IADD3 R217, P6, R217, R12, RZ ;  /* 0x0000000cd9d97210 */ /* 0x008fc60007fde0ff */
[----:B------:R-:W3:Y:S04]  /*23a80*/  LDL.LU R12, [R1+0xd70] ;  /* 0x000d7000010c7983 */ /* 0x000ee80000300800 */
[----:B0-----:R-:W3:Y:S04]  /*23a90*/  LDL.LU R218, [R1+0x568] ;  /* 0x0005680001da7983 */ /* 0x001ee80000300800 */
[----:B------:R0:W-:Y:S01]  /*23aa0*/  STL [R1+0x55c], R217 ;  /* 0x00055cd901007387 */ /* 0x0001e20000100800 */
[----:B--2---:R-:W-:-:S05]  /*23ab0*/  IMAD.X R20, R20, 0x1, R0, P1 ;  /* 0x0000000114147824 */ /* 0x004fca00008e0600 */
[----:B------:R1:W-:Y:S01]  /*23ac0*/  STL [R1+0x580], R20 ;  /* 0x0005801401007387 */ /* 0x0003e20000100800 */
[--C-:B----4-:R-:W-:Y:S02]  /*23ad0*/  IMAD.X R15, R15, 0x1, R0.reuse, P2 ;  /* 0x000000010f0f7824 */ /* 0x110fe400010e0600 */
[----:B------:R-:W-:Y:S01]  /*23ae0*/  IMAD.X R219, R219, 0x1, R0, P3 ;  /* 0x00000001dbdb7824 */ /* 0x000fe200018e0600 */
[----:B0-----:R-:W2:Y:S01]  /*23af0*/  LDL.LU R217, [R1+0xd64] ;  /* 0x000d640001d97983 */ /* 0x001ea20000300800 */
[----:B-1----:R-:W0:Y:S02]  /*23b00*/  LDC R20, c[0x0][0x23c] ;  /* 0x00008f00ff147b82 */ /* 0x002e240000000800 */
[----:B0-----:R-:W-:-:S04]  /*23b10*/  IMAD.SHL.U32 R20, R20, 0x80, RZ ;  /* 0x0000008014147824 */ /* 0x001fc800078e00ff */
[----:B------:R-:W-:-:S05]  /*23b20*/  IMAD.SHL.U32 R20, R20, 0x2, RZ ;  /* 0x0000000214147824 */ /* 0x000fca00078e00ff */
[-C--:B------:R-:W-:Y:S02]  /*23b30*/  IADD3 R17, P2, R17, R20.reuse, RZ ;  /* 0x0000001411117210 */ /* 0x080fe40007f5e0ff */
[-C--:B------:R-:W-:Y:S02]  /*23b40*/  IADD3 R2, P3, R2, R20.reuse, RZ ;  /* 0x0000001402027210 */ /* 0x080fe40007f7e0ff */
[----:B---3--:R-:W-:-:S05]  /*23b50*/  IADD3 R12, P1, R12, R20, RZ ;  /* 0x000000140c0c7210 */ /* 0x008fca0007f3e0ff */
[----:B------:R-:W-:Y:S04]  /*23b60*/  STL [R1+0xd70], R12 ;  /* 0x000d700c01007387 */ /* 0x000fe80000100800 */
[----:B------:R-:W-:Y:S04]  /*23b70*/  STL [R1+0x578], R15 ;  /* 0x0005780f01007387 */ /* 0x000fe80000100800 */
[----:B------:R-:W-:Y:S04]  /*23b80*/  STL [R1+0xd5c], R17 ;  /* 0x000d5c1101007387 */ /* 0x000fe80000100800 */
[----:B------:R-:W-:Y:S04]  /*23b90*/  STL [R1+0x570], R219 ;  /* 0x000570db01007387 */ /* 0x000fe80000100800 */
[----:B------:R0:W-:Y:S04]  /*23ba0*/  STL [R1+0xd68], R2 ;  /* 0x000d680201007387 */ /* 0x0001e80000100800 */
[----:B0-----:R-:W3:Y:S01]  /*23bb0*/  LDL.LU R2, [R1+0xe14] ;  /* 0x000e140001027983 */ /* 0x001ee20000300800 */
[----:B------:R-:W-:Y:S01]  /*23bc0*/  IMAD.X R218, R218, 0x1, R0, P4 ;  /* 0x00000001dada7824 */ /* 0x000fe200020e0600 */
[----:B--2---:R-:W-:-:S04]  /*23bd0*/  IADD3 R217, P4, R217, R20, RZ ;  /* 0x00000014d9d97210 */ /* 0x004fc80007f9e0ff */
[----:B------:R0:W-:Y:S04]  /*23be0*/  STL [R1+0x568], R218 ;  /* 0x000568da01007387 */ /* 0x0001e80000100800 */
[----:B0-----:R-:W2:Y:S04]  /*23bf0*/  LDL.LU R218, [R1+0xd60] ;  /* 0x000d600001da7983 */ /* 0x001ea80000300800 */
[----:B------:R-:W4:Y:S04]  /*23c00*/  LDL.LU R12, [R1+0x558] ;  /* 0x00055800010c7983 */ /* 0x000f280000300800 */
[----:B------:R-:W4:Y:S04]  /*23c10*/  LDL.LU R15, [R1+0xd4c] ;  /* 0x000d4c00010f7983 */ /* 0x000f280000300800 */
[----:B------:R0:W-:Y:S04]  /*23c20*/  STL [R1+0xd64], R217 ;  /* 0x000d64d901007387 */ /* 0x0001e80000100800 */
[----:B0-----:R-:W4:Y:S01]  /*23c30*/  LDL.LU R217, [R1+0xd6c] ;  /* 0x000d6c0001d97983 */ /* 0x001f220000300800 */
[----:B---3--:R-:W-:-:S05]  /*23c40*/  IMAD.X R2, R2, 0x1, R0, P5 ;  /* 0x0000000102027824 */ /* 0x008fca00028e0600 */
[----:B------:R0:W-:Y:S04]  /*23c50*/  STL [R1+0x560], R2 ;  /* 0x0005600201007387 */ /* 0x0001e80000100800 */
[----:B0-----:R-:W3:Y:S01]  /*23c60*/  LDL.LU R2, [R1+0xe10] ;  /* 0x000e100001027983 */ /* 0x001ee20000300800 */
[----:B--2---:R-:W-:-:S03]  /*23c70*/  IADD3 R218, P5, R218, R20, RZ ;  /* 0x00000014dada7210 */ /* 0x004fc60007fbe0ff */
[----:B------:R-:W2:Y:S04]  /*23c80*/  LDL.LU R17, [R1+0x550] ;  /* 0x0005500001117983 */ /* 0x000ea80000300800 */
[----:B------:R-:W2:Y:S01]  /*23c90*/  LDL.LU R219, [R1+0x554] ;  /* 0x0005540001db7983 */ /* 0x000ea20000300800 */
[----:B----4-:R-:W-:Y:S01]  /*23ca0*/  IMAD.X R12, R12, 0x1, R0, P6 ;  /* 0x000000010c0c7824 */ /* 0x010fe200030e0600 */
[----:B------:R-:W-:Y:S02]  /*23cb0*/  IADD3 R15, P6, R15, R20, RZ ;  /* 0x000000140f0f7210 */ /* 0x000fe40007fde0ff */
[----:B------:R0:W-:Y:S04]  /*23cc0*/  STL [R1+0xd60], R218 ;  /* 0x000d60da01007387 */ /* 0x0001e80000100800 */
[----:B0-----:R-:W4:Y:S04]  /*23cd0*/  LDL.LU R218, [R1+0x548] ;  /* 0x0005480001da7983 */ /* 0x001f280000300800 */
[----:B------:R-:W-:Y:S04]  /*23ce0*/  STL [R1+0x558], R12 ;  /* 0x0005580c01007387 */ /* 0x000fe80000100800 */
[----:B------:R-:W-:Y:S01]  /*23cf0*/  STL [R1+0xd4c], R15 ;  /* 0x000d4c0f01007387 */ /* 0x000fe20000100800 */
[----:B---3--:R-:W-:-:S05]  /*23d00*/  IMAD.X R217, R217, 0x1, R2, P1 ;  /* 0x00000001d9d97824 */ /* 0x008fca00008e0602 */
[----:B------:R0:W-:Y:S04]  /*23d10*/  STL [R1+0xd6c], R217 ;  /* 0x000d6cd901007387 */ /* 0x0001e80000100800 */
[----:B0-----:R-:W3:Y:S01]  /*23d20*/  LDL.LU R217, [R1+0xd58] ;  /* 0x000d580001d97983 */ /* 0x001ee20000300800 */
[-C--:B--2---:R-:W-:Y:S01]  /*23d30*/  IADD3 R17, P1, R17, R20.reuse, RZ ;  /* 0x0000001411117210 */ /* 0x084fe20007f3e0ff */
[----:B------:R-:W-:Y:S01]  /*23d40*/  IMAD.X R219, R219, 0x1, R2, P2 ;  /* 0x00000001dbdb7824 */ /* 0x000fe200010e0602 */
[----:B----4-:R-:W-:-:S03]  /*23d50*/  IADD3 R218, P2, R218, R20, RZ ;  /* 0x00000014dada7210 */ /* 0x010fc60007f5e0ff */
[----:B------:R-:W-:Y:S04]  /*23d60*/  STL [R1+0x550], R17 ;  /* 0x0005501101007387 */ /* 0x000fe80000100800 */
        /* <DEDUP_REMOVED lines=8> */
[----:B------:R-:W3:Y:S04]  /*23df0*/  LDL.LU R17, [R1+0x530] ;  /* 0x0005300001117983 */ /* 0x000ee80000300800 */
[----:B0-----:R-:W3:Y:S01]  /*23e00*/  LDL.LU R217, [R1+0xd48] ;  /* 0x000d480001d97983 */ /* 0x001ee20000300800 */
[-C--:B--2---:R-:W-:Y:S01]  /*23e10*/  IADD3 R219, P3, R219, R20.reuse, RZ ;  /* 0x00000014dbdb7210 */ /* 0x084fe20007f7e0ff */
[----:B----4-:R-:W-:Y:S01]  /*23e20*/  IMAD.X R12, R12, 0x1, R2, P4 ;  /* 0x000000010c0c7824 */ /* 0x010fe200020e0602 */
[----:B------:R-:W-:-:S03]  /*23e30*/  IADD3 R15, P4, R15, R20, RZ ;  /* 0x000000140f0f7210 */ /* 0x000fc60007f9e0ff */
[----:B------:R0:W-:Y:S01]  /*23e40*/  STL [R1+0x540], R219 ;  /* 0x000540db01007387 */ /* 0x0001e20000100800 */
[----:B------:R-:W-:-:S03]  /*23e50*/  IMAD.X R218, R218, 0x1, R2, P5 ;  /* 0x00000001dada7824 */ /* 0x000fc600028e0602 */
[----:B0-----:R-:W2:Y:S04]  /*23e60*/  LDL.LU R219, [R1+0x528] ;  /* 0x0005280001db7983 */ /* 0x001ea80000300800 */
[----:B------:R-:W-:Y:S04]  /*23e70*/  STL [R1+0xd54], R12 ;  /* 0x000d540c01007387 */ /* 0x000fe80000100800 */
[----:B------:R-:W-:Y:S04]  /*23e80*/  STL [R1+0x538], R15 ;  /* 0x0005380f01007387 */ /* 0x000fe80000100800 */
[----:B------:R0:W-:Y:S04]  /*23e90*/  STL [R1+0xd50], R218 ;  /* 0x000d50da01007387 */ /* 0x0001e80000100800 */
[----:B0-----:R-:W4:Y:S01]  /*23ea0*/  LDL.LU R218, [R1+0x54c] ;  /* 0x00054c0001da7983 */ /* 0x001f220000300800 */
[----:B---3--:R-:W-:-:S05]  /*23eb0*/  IADD3 R17, P5, R17, R20, RZ ;  /* 0x0000001411117210 */ /* 0x008fca0007fbe0ff */
[----:B------:R-:W-:Y:S01]  /*23ec0*/  STL [R1+0x530], R17 ;  /* 0x0005301101007387 */ /* 0x000fe20000100800 */
[----:B------:R-:W-:-:S05]  /*23ed0*/  IMAD.X R217, R217, 0x1, R2, P6 ;  /* 0x00000001d9d97824 */ /* 0x000fca00030e0602 */
[----:B------:R0:W-:Y:S04]  /*23ee0*/  STL [R1+0xd48], R217 ;  /* 0x000d48d901007387 */ /* 0x0001e80000100800 */
[----:B0-----:R-:W3:Y:S04]  /*23ef0*/  LDL.LU R217, [R1+0x520] ;  /* 0x0005200001d97983 */ /* 0x001ee80000300800 */
[----:B------:R-:W3:Y:S01]  /*23f00*/  LDL.LU R12, [R1+0x544] ;  /* 0x00054400010c7983 */ /* 0x000ee20000300800 */
[----:B--2---:R-:W-:-:S03]  /*23f10*/  IADD3 R219, P6, R219, R20, RZ ;  /* 0x00000014dbdb7210 */ /* 0x004fc60007fde0ff */
[----:B------:R-:W2:Y:S04]  /*23f20*/  LDL.LU R15, [R1+0x518] ;  /* 0x00051800010f7983 */ /* 0x000ea80000300800 */
[----:B------:R0:W-:Y:S01]  /*23f30*/  STL [R1+0x528], R219 ;  /* 0x000528db01007387 */ /* 0x0001e20000100800 */
[----:B----4-:R-:W-:-:S03]  /*23f40*/  IMAD.X R218, R218, 0x1, R2, P1 ;  /* 0x00000001dada7824 */ /* 0x010fc600008e0602 */
[----:B0-----:R-:W4:Y:S04]  /*23f50*/  LDL.LU R219, [R1+0x53c] ;  /* 0x00053c0001db7983 */ /* 0x001f280000300800 */
[----:B------:R0:W-:Y:S04]  /*23f60*/  STL [R1+0x54c], R218 ;  /* 0x00054cda01007387 */ /* 0x0001e80000100800 */
[----:B------:R-:W4:Y:S04]  /*23f70*/  LDL.LU R17, [R1+0x510] ;  /* 0x0005100001117983 */ /* 0x000f280000300800 */
[----:B0-----:R-:W4:Y:S01]  /*23f80*/  LDL.LU R218, [R1+0x534] ;  /* 0x0005340001da7983 */ /* 0x001f220000300800 */
[----:B---3--:R-:W-:-:S05]  /*23f90*/  IADD3 R217, P1, R217, R20, RZ ;  /* 0x00000014d9d97210 */ /* 0x008fca0007f3e0ff */
[----:B------:R0:W-:Y:S04]  /*23fa0*/  STL [R1+0x520], R217 ;  /* 0x000520d901007387 */ /* 0x0001e80000100800 */
[----:B0-----:R-:W3:Y:S01]  /*23fb0*/  LDL.LU R217, [R1+0x508] ;  /* 0x0005080001d97983 */ /* 0x001ee20000300800 */
[--C-:B------:R-:W-:Y:S01]  /*23fc0*/  IMAD.X R12, R12, 0x1, R2.reuse, P2 ;  /* 0x000000010c0c7824 */ /* 0x100fe200010e0602 */
[-C--:B--2---:R-:W-:Y:S01]  /*23fd0*/  IADD3 R15, P2, R15, R20.reuse, RZ ;  /* 0x000000140f0f7210 */ /* 0x084fe20007f5e0ff */
[--C-:B----4-:R-:W-:Y:S01]  /*23fe0*/  IMAD.X R219, R219, 0x1, R2.reuse, P3 ;  /* 0x00000001dbdb7824 */ /* 0x110fe200018e0602 */
[----:B------:R-:W-:Y:S02]  /*23ff0*/  IADD3 R17, P3, R17, R20, RZ ;  /* 0x0000001411117210 */ /* 0x000fe40007f7e0ff */
[----:B------:R-:W-:Y:S04]  /*24000*/  STL [R1+0x544], R12 ;  /* 0x0005440c01007387 */ /* 0x000fe80000100800 */
[----:B------:R-:W-:Y:S04]  /*24010*/  STL [R1+0x518], R15 ;  /* 0x0005180f01007387 */ /* 0x000fe80000100800 */
[----:B------:R0:W-:Y:S01]  /*24020*/  STL [R1+0x53c], R219 ;  /* 0x00053cdb01007387 */ /* 0x0001e20000100800 */
[----:B------:R-:W-:-:S03]  /*24030*/  IMAD.X R218, R218, 0x1, R2, P4 ;  /* 0x00000001dada7824 */ /* 0x000fc600020e0602 */
[----:B0-----:R-:W2:Y:S04]  /*24040*/  LDL.LU R219, [R1+0x52c] ;  /* 0x00052c0001db7983 */ /* 0x001ea80000300800 */
[----:B------:R-:W-:Y:S04]  /*24050*/  STL [R1+0x510], R17 ;  /* 0x0005101101007387 */ /* 0x000fe80000100800 */
[----:B------:R0:W-:Y:S04]  /*24060*/  STL [R1+0x534], R218 ;  /* 0x000534da01007387 */ /* 0x0001e80000100800 */
[----:B0-----:R-:W4:Y:S04]  /*24070*/  LDL.LU R218, [R1+0x500] ;  /* 0x0005000001da7983 */ /* 0x001f280000300800 */
[----:B------:R-:W4:Y:S04]  /*24080*/  LDL.LU R12, [R1+0x524] ;  /* 0x00052400010c7983 */ /* 0x000f280000300800 */
[----:B------:R-:W4:Y:S01]  /*24090*/  LDL.LU R15, [R1+0x4f8] ;  /* 0x0004f800010f7983 */ /* 0x000f220000300800 */
[----:B---3--:R-:W-:-:S05]  /*240a0*/  IADD3 R217, P4, R217, R20, RZ ;  /* 0x00000014d9d97210 */ /* 0x008fca0007f9e0ff */
[----:B------:R0:W-:Y:S04]  /*240b0*/  STL [R1+0x508], R217 ;  /* 0x000508d901007387 */ /* 0x0001e80000100800 */
[----:B0-----:R-:W3:Y:S01]  /*240c0*/  LDL.LU R217, [R1+0x51c] ;  /* 0x00051c0001d97983 */ /* 0x001ee20000300800 */
[----:B--2---:R-:W-:-:S05]  /*240d0*/  IMAD.X R219, R219, 0x1, R2, P5 ;  /* 0x00000001dbdb7824 */ /* 0x004fca00028e0602 */
[----:B------:R0:W-:Y:S04]  /*240e0*/  STL [R1+0x52c], R219 ;  /* 0x00052cdb01007387 */ /* 0x0001e80000100800 */
[----:B------:R-:W2:Y:S01]  /*240f0*/  LDL.LU R17, [R1+0x4f0] ;  /* 0x0004f00001117983 */ /* 0x000ea20000300800 */
[-C--:B----4-:R-:W-:Y:S01]  /*24100*/  IADD3 R218, P5, R218, R20.reuse, RZ ;  /* 0x00000014dada7210 */ /* 0x090fe20007fbe0ff */
[--C-:B------:R-:W-:Y:S01]  /*24110*/  IMAD.X R12, R12, 0x1, R2.reuse, P6 ;  /* 0x000000010c0c7824 */ /* 0x100fe200030e0602 */
[----:B------:R-:W-:Y:S01]  /*24120*/  IADD3 R15, P6, R15, R20, RZ ;  /* 0x000000140f0f7210 */ /* 0x000fe20007fde0ff */
[----:B0-----:R-:W4:Y:S04]  /*24130*/  LDL.LU R219, [R1+0x514] ;  /* 0x0005140001db7983 */ /* 0x001f280000300800 */
[----:B------:R0:W-:Y:S04]  /*24140*/  STL [R1+0x500], R218 ;  /* 0x000500da01007387 */ /* 0x0001e80000100800 */
[----:B0-----:R-:W4:Y:S04]  /*24150*/  LDL.LU R218, [R1+0x4e8] ;  /* 0x0004e80001da7983 */ /* 0x001f280000300800 */
[----:B------:R-:W-:Y:S04]  /*24160*/  STL [R1+0x524], R12 ;  /* 0x0005240c01007387 */ /* 0x000fe80000100800 */
[----:B------:R-:W-:Y:S01]  /*24170*/  STL [R1+0x4f8], R15 ;  /* 0x0004f80f01007387 */ /* 0x000fe20000100800 */
[----:B---3--:R-:W-:-:S05]  /*24180*/  IMAD.X R217, R217, 0x1, R2, P1 ;  /* 0x00000001d9d97824 */ /* 0x008fca00008e0602 */
[----:B------:R0:W-:Y:S04]  /*24190*/  STL [R1+0x51c], R217 ;  /* 0x00051cd901007387 */ /* 0x0001e80000100800 */
[----:B0-----:R-:W3:Y:S01]  /*241a0*/  LDL.LU R217, [R1+0x50c] ;  /* 0x00050c0001d97983 */ /* 0x001ee20000300800 */
[----:B--2---:R-:W-:Y:S01]  /*241b0*/  IADD3 R17, P1, R17, R20, RZ ;  /* 0x0000001411117210 */ /* 0x004fe20007f3e0ff */
[----:B----4-:R-:W-:-:S04]  /*241c0*/  IMAD.X R219, R219, 0x1, R2, P2 ;  /* 0x00000001dbdb7824 */ /* 0x010fc800010e0602 */
[----:B------:R-:W-:Y:S04]  /*241d0*/  STL [R1+0x4f0], R17 ;  /* 0x0004f01101007387 */ /* 0x000fe80000100800 */
[----:B------:R0:W-:Y:S01]  /*241e0*/  STL [R1+0x514], R219 ;  /* 0x000514db01007387 */ /* 0x0001e20000100800 */
[----:B------:R-:W-:-:S03]  /*241f0*/  IADD3 R218, P2, R218, R20, RZ ;  /* 0x00000014dada7210 */ /* 0x000fc60007f5e0ff */
        /* <DEDUP_REMOVED lines=223> */
[----:B------:R-:W3:Y:S01]  /*24ff0*/  LDL.LU R17, [R1+0x3b0] ;  /* 0x0003b00001117983 */ /* 0x000ee20000300800 */
[----:B0-----:R-:W-:Y:S02]  /*25000*/  IMAD.MOV.U32 R217, RZ, RZ, R250 ;  /* 0x000000ffffd97224 */ /* 0x001fe400078e00fa */
[----:B------:R-:W-:Y:S02]  /*25010*/  IMAD.MOV.U32 R250, RZ, RZ, R249 ;  /* 0x000000fffffa7224 */ /* 0x000fe400078e00f9 */
[----:B------:R-:W-:Y:S02]  /*25020*/  IMAD.MOV.U32 R249, RZ, RZ, R246 ;  /* 0x000000fffff97224 */ /* 0x000fe400078e00f6 */
[----:B------:R-:W-:-:S02]  /*25030*/  IMAD.MOV.U32 R246, RZ, RZ, R245 ;  /* 0x000000fffff67224 */ /* 0x000fc400078e00f5 */
[----:B------:R-:W3:Y:S01]  /*25040*/  LDL.LU R245, [R1+0x3d4] ;  /* 0x0003d40001f57983 */ /* 0x000ee20000300800 */
        /* <DEDUP_REMOVED lines=10> */
[----:B---3--:R-:W-:Y:S01]  /*250f0*/  IADD3 R17, P5, R17, R20, RZ ;  /* 0x0000001411117210 */ /* 0x008fe20007fbe0ff */
[----:B------:R-:W-:-:S05]  /*25100*/  IMAD.X R245, R245, 0x1, R2, P6 ;  /* 0x00000001f5f57824 */ /* 0x000fca00030e0602 */
[----:B------:R0:W-:Y:S04]  /*25110*/  STL [R1+0x3d4], R245 ;  /* 0x0003d4f501007387 */ /* 0x0001e80000100800 */
[----:B------:R1:W-:Y:S01]  /*25120*/  STL [R1+0x3b0], R17 ;  /* 0x0003b01101007387 */ /* 0x0003e20000100800 */
[----:B0-----:R-:W-:-:S03]  /*25130*/  IMAD.MOV.U32 R245, RZ, RZ, R244 ;  /* 0x000000fffff57224 */ /* 0x001fc600078e00f4 */
[----:B------:R-:W3:Y:S01]  /*25140*/  LDL.LU R244, [R1+0x3a0] ;  /* 0x0003a00001f47983 */ /* 0x000ee20000300800 */
[----:B--2---:R-:W-:-:S03]  /*25150*/  IADD3 R219, P6, R219, R20, RZ ;  /* 0x00000014dbdb7210 */ /* 0x004fc60007fde0ff */
[----:B------:R-:W2:Y:S04]  /*25160*/  LDL.LU R12, [R1+0x3c4] ;  /* 0x0003c400010c7983 */ /* 0x000ea80000300800 */
[----:B------:R-:W2:Y:S04]  /*25170*/  LDL.LU R15, [R1+0x398] ;  /* 0x00039800010f7983 */ /* 0x000ea80000300800 */
[----:B------:R0:W-:Y:S01]  /*25180*/  STL [R1+0x3a8], R219 ;  /* 0x0003a8db01007387 */ /* 0x0001e20000100800 */
[----:B----4-:R-:W-:Y:S02]  /*25190*/  IMAD.X R218, R218, 0x1, R2, P1 ;  /* 0x00000001dada7824 */ /* 0x010fe400008e0602 */
[----:B-1----:R-:W-:Y:S01]  /*251a0*/  IMAD.MOV.U32 R17, RZ, RZ, R217 ;  /* 0x000000ffff117224 */ /* 0x002fe200078e00d9 */
[----:B0-----:R-:W4:Y:S04]  /*251b0*/  LDL.LU R219, [R1+0x3bc] ;  /* 0x0003bc0001db7983 */ /* 0x001f280000300800 */
[----:B------:R0:W-:Y:S04]  /*251c0*/  STL [R1+0x3cc], R218 ;  /* 0x0003ccda01007387 */ /* 0x0001e80000100800 */
[----:B------:R-:W4:Y:S01]  /*251d0*/  LDL.LU R217, [R1+0x3b4] ;  /* 0x0003b40001d97983 */ /* 0x000f220000300800 */
[----:B0-----:R-:W-:-:S02]  /*251e0*/  IMAD.MOV.U32 R218, RZ, RZ, R249 ;  /* 0x000000ffffda7224 */ /* 0x001fc400078e00f9 */
[----:B------:R-:W-:Y:S02]  /*251f0*/  IMAD.MOV.U32 R249, RZ, RZ, R246 ;  /* 0x000000fffff97224 */ /* 0x000fe400078e00f6 */
[----:B------:R-:W4:Y:S01]  /*25200*/  LDL.LU R246, [R1+0x388] ;  /* 0x0003880001f67983 */ /* 0x000f220000300800 */
[----:B---3--:R-:W-:-:S05]  /*25210*/  IADD3 R244, P1, R244, R20, RZ ;  /* 0x00000014f4f47210 */ /* 0x008fca0007f3e0ff */
[----:B------:R0:W-:Y:S04]  /*25220*/  STL [R1+0x3a0], R244 ;  /* 0x0003a0f401007387 */ /* 0x0001e80000100800 */
[----:B0-----:R-:W3:Y:S01]  /*25230*/  LDL.LU R244, [R1+0x3ac] ;  /* 0x0003ac0001f47983 */ /* 0x001ee20000300800 */
[--C-:B--2---:R-:W-:Y:S01]  /*25240*/  IMAD.X R12, R12, 0x1, R2.reuse, P2 ;  /* 0x000000010c0c7824 */ /* 0x104fe200010e0602 */
[-C--:B------:R-:W-:Y:S01]  /*25250*/  IADD3 R15, P2, R15, R20.reuse, RZ ;  /* 0x000000140f0f7210 */ /* 0x080fe20007f5e0ff */
[--C-:B----4-:R-:W-:Y:S01]  /*25260*/  IMAD.X R219, R219, 0x1, R2.reuse, P3 ;  /* 0x00000001dbdb7824 */ /* 0x110fe200018e0602 */
[-C--:B------:R-:W-:Y:S01]  /*25270*/  IADD3 R17, P3, R17, R20.reuse, RZ ;  /* 0x0000001411117210 */ /* 0x080fe20007f7e0ff */
[----:B------:R-:W-:Y:S01]  /*25280*/  IMAD.X R217, R217, 0x1, R2, P4 ;  /* 0x00000001d9d97824 */ /* 0x000fe200020e0602 */
[----:B------:R-:W-:Y:S04]  /*25290*/  STL [R1+0x3c4], R12 ;  /* 0x0003c40c01007387 */ /* 0x000fe80000100800 */
[----:B------:R-:W-:Y:S04]  /*252a0*/  STL [R1+0x398], R15 ;  /* 0x0003980f01007387 */ /* 0x000fe80000100800 */
[----:B------:R0:W-:Y:S01]  /*252b0*/  STL [R1+0x3bc], R219 ;  /* 0x0003bcdb01007387 */ /* 0x0001e20000100800 */
[----:B------:R-:W-:-:S03]  /*252c0*/  IADD3 R246, P4, R246, R20, RZ ;  /* 0x00000014f6f67210 */ /* 0x000fc60007f9e0ff */
[----:B0-----:R-:W2:Y:S04]  /*252d0*/  LDL.LU R219, [R1+0x380] ;  /* 0x0003800001db7983 */ /* 0x001ea80000300800 */
[----:B------:R-:W-:Y:S04]  /*252e0*/  STL [R1+0x390], R17 ;  /* 0x0003901101007387 */ /* 0x000fe80000100800 */
[----:B------:R0:W-:Y:S04]  /*252f0*/  STL [R1+0x388], R246 ;  /* 0x000388f601007387 */ /* 0x0001e80000100800 */
[----:B------:R-:W-:Y:S01]  /*25300*/  STL [R1+0x3b4], R217 ;  /* 0x0003b4d901007387 */ /* 0x000fe20000100800 */
[----:B0-----:R-:W-:-:S03]  /*25310*/  IMAD.MOV.U32 R246, RZ, RZ, R245 ;  /* 0x000000fffff67224 */ /* 0x001fc600078e00f5 */
[----:B------:R-:W4:Y:S01]  /*25320*/  LDL.LU R245, [R1+0x3a4] ;  /* 0x0003a40001f57983 */ /* 0x000f220000300800 */
[----:B---3--:R-:W-:-:S05]  /*25330*/  IMAD.X R244, R244, 0x1, R2, P5 ;  /* 0x00000001f4f47824 */ /* 0x008fca00028e0602 */
[----:B------:R0:W-:Y:S04]  /*25340*/  STL [R1+0x3ac], R244 ;  /* 0x0003acf401007387 */ /* 0x0001e80000100800 */
[----:B0-----:R-:W3:Y:S04]  /*25350*/  LDL.LU R244, [R1+0x378] ;  /* 0x0003780001f47983 */ /* 0x001ee80000300800 */
[----:B------:R-:W3:Y:S04]  /*25360*/  LDL.LU R12, [R1+0x39c] ;  /* 0x00039c00010c7983 */ /* 0x000ee80000300800 */
[----:B------:R-:W3:Y:S01]  /*25370*/  LDL.LU R217, [R1+0x370] ;  /* 0x0003700001d97983 */ /* 0x000ee20000300800 */
[----:B--2---:R-:W-:Y:S01]  /*25380*/  IADD3 R219, P5, R219, R20, RZ ;  /* 0x00000014dbdb7210 */ /* 0x004fe20007fbe0ff */
[----:B------:R-:W-:-:S04]  /*25390*/  IMAD.MOV.U32 R17, RZ, RZ, R218 ;  /* 0x000000ffff117224 */ /* 0x000fc800078e00da */
[----:B------:R0:W-:Y:S04]  /*253a0*/  STL [R1+0x380], R219 ;  /* 0x000380db01007387 */ /* 0x0001e80000100800 */
[----:B------:R-:W2:Y:S01]  /*253b0*/  LDL.LU R15, [R1+0x394] ;  /* 0x00039400010f7983 */ /* 0x000ea20000300800 */
[----:B----4-:R-:W-:-:S03]  /*253c0*/  IMAD.X R245, R245, 0x1, R2, P6 ;  /* 0x00000001f5f57824 */ /* 0x010fc600030e0602 */
[----:B0-----:R-:W4:Y:S04]  /*253d0*/  LDL.LU R219, [R1+0x368] ;  /* 0x0003680001db7983 */ /* 0x001f280000300800 */
[----:B------:R-:W4:Y:S04]  /*253e0*/  LDL.LU R218, [R1+0x38c] ;  /* 0x00038c0001da7983 */ /* 0x000f280000300800 */
[----:B------:R0:W-:Y:S04]  /*253f0*/  STL [R1+0x3a4], R245 ;  /* 0x0003a4f501007387 */ /* 0x0001e80000100800 */
[----:B0-----:R-:W4:Y:S01]  /*25400*/  LDL.LU R245, [R1+0x360] ;  /* 0x0003600001f57983 */ /* 0x001f220000300800 */
[-C--:B---3--:R-:W-:Y:S01]  /*25410*/  IADD3 R244, P6, R244, R20.reuse, RZ ;  /* 0x00000014f4f47210 */ /* 0x088fe20007fde0ff */
[----:B------:R-:W-:Y:S01]  /*25420*/  IMAD.X R12, R12, 0x1, R2, P1 ;  /* 0x000000010c0c7824 */ /* 0x000fe200008e0602 */
[----:B------:R-:W-:-:S03]  /*25430*/  IADD3 R217, P1, R217, R20, RZ ;  /* 0x00000014d9d97210 */ /* 0x000fc60007f3e0ff */
[----:B------:R0:W-:Y:S04]  /*25440*/  STL [R1+0x378], R244 ;  /* 0x000378f401007387 */ /* 0x0001e80000100800 */
[----:B0-----:R0:W5:Y:S04]  /*25450*/  LDL.LU R244, [R1+0xe0c] ;  /* 0x000e0c0001f47983 */ /* 0x0011680000300800 */
[----:B------:R-:W-:Y:S04]  /*25460*/  STL [R1+0x39c], R12 ;  /* 0x00039c0c01007387 */ /* 0x000fe80000100800 */
[----:B------:R1:W-:Y:S04]  /*25470*/  STL [R1+0x370], R217 ;  /* 0x000370d901007387 */ /* 0x0003e80000100800 */
[----:B-1----:R-:W3:Y:S01]  /*25480*/  LDL.LU R217, [R1+0x384] ;  /* 0x0003840001d97983 */ /* 0x002ee20000300800 */
[--C-:B--2---:R-:W-:Y:S01]  /*25490*/  IMAD.X R15, R15, 0x1, R2.reuse, P2 ;  /* 0x000000010f0f7824 */ /* 0x104fe200010e0602 */
[-C--:B----4-:R-:W-:Y:S01]  /*254a0*/  IADD3 R219, P2, R219, R20.reuse, RZ ;  /* 0x00000014dbdb7210 */ /* 0x090fe20007f5e0ff */
[----:B------:R-:W-:Y:S01]  /*254b0*/  IMAD.X R218, R218, 0x1, R2, P3 ;  /* 0x00000001dada7824 */ /* 0x000fe200018e0602 */
[----:B------:R-:W-:-:S02]  /*254c0*/  IADD3 R245, P3, R245, R20, RZ ;  /* 0x00000014f5f57210 */ /* 0x000fc40007f7e0ff */
[----:B------:R-:W-:Y:S04]  /*254d0*/  STL [R1+0x394], R15 ;  /* 0x0003940f01007387 */ /* 0x000fe80000100800 */
[----:B------:R1:W-:Y:S04]  /*254e0*/  STL [R1+0x368], R219 ;  /* 0x000368db01007387 */ /* 0x0003e80000100800 */
[----:B-1----:R-:W2:Y:S04]  /*254f0*/  LDL.LU R219, [R1+0x37c] ;  /* 0x00037c0001db7983 */ /* 0x002ea80000300800 */
[----:B------:R-:W-:Y:S04]  /*25500*/  STL [R1+0x38c], R218 ;  /* 0x00038cda01007387 */ /* 0x000fe80000100800 */
[----:B------:R1:W-:Y:S04]  /*25510*/  STL [R1+0x360], R245 ;  /* 0x000360f501007387 */ /* 0x0003e80000100800 */
[----:B-1----:R-:W4:Y:S04]  /*25520*/  LDL.LU R245, [R1+0x350] ;  /* 0x0003500001f57983 */ /* 0x002f280000300800 */
[----:B------:R-:W4:Y:S04]  /*25530*/  LDL.LU R12, [R1+0x374] ;  /* 0x00037400010c7983 */ /* 0x000f280000300800 */
[----:B------:R-:W4:Y:S01]  /*25540*/  LDL.LU R218, [R1+0x348] ;  /* 0x0003480001da7983 */ /* 0x000f220000300800 */
[----:B---3--:R-:W-:-:S05]  /*25550*/  IMAD.X R217, R217, 0x1, R2, P4 ;  /* 0x00000001d9d97824 */ /* 0x008fca00020e0602 */
[----:B------:R1:W-:Y:S02]  /*25560*/  STL [R1+0x384], R217 ;  /* 0x000384d901007387 */ /* 0x0003e40000100800 */
[----:B-1----:R-:W-:Y:S02]  /*25570*/  IMAD.MOV.U32 R217, RZ, RZ, R216 ;  /* 0x000000ffffd97224 */ /* 0x002fe400078e00d8 */
[----:B------:R-:W-:Y:S02]  /*25580*/  IMAD.MOV.U32 R216, RZ, RZ, R19 ;  /* 0x000000ffffd87224 */ /* 0x000fe400078e0013 */
[----:B------:R-:W-:Y:S02]  /*25590*/  IMAD.MOV.U32 R19, RZ, RZ, R23 ;  /* 0x000000ffff137224 */ /* 0x000fe400078e0017 */
[----:B------:R-:W-:Y:S02]  /*255a0*/  IMAD.MOV.U32 R23, RZ, RZ, R21 ;  /* 0x000000ffff177224 */ /* 0x000fe400078e0015 */
[----:B------:R-:W-:-:S02]  /*255b0*/  IMAD.MOV.U32 R21, RZ, RZ, R252 ;  /* 0x000000ffff157224 */ /* 0x000fc400078e00fc */
[----:B------:R-:W3:Y:S01]  /*255c0*/  LDL.LU R252, [R1+0x36c] ;  /* 0x00036c0001fc7983 */ /* 0x000ee20000300800 */
[-C--:B------:R-:W-:Y:S01]  /*255d0*/  IADD3 R17, P4, R17, R20.reuse, RZ ;  /* 0x0000001411117210 */ /* 0x080fe20007f9e0ff */
[--C-:B--2---:R-:W-:Y:S02]  /*255e0*/  IMAD.X R219, R219, 0x1, R2.reuse, P5 ;  /* 0x00000001dbdb7824 */ /* 0x104fe400028e0602 */
[----:B------:R-:W2:Y:S04]  /*255f0*/  LDL.LU R15, [R1+0x340] ;  /* 0x00034000010f7983 */ /* 0x000ea80000300800 */
[----:B------:R1:W-:Y:S01]  /*25600*/  STL [R1+0x358], R17 ;  /* 0x0003581101007387 */ /* 0x0003e20000100800 */
[-C--:B----4-:R-:W-:Y:S01]  /*25610*/  IADD3 R245, P5, R245, R20.reuse, RZ ;  /* 0x00000014f5f57210 */ /* 0x090fe20007fbe0ff */
[--C-:B------:R-:W-:Y:S01]  /*25620*/  IMAD.X R12, R12, 0x1, R2.reuse, P6 ;  /* 0x000000010c0c7824 */ /* 0x100fe200030e0602 */
[----:B------:R-:W-:Y:S01]  /*25630*/  IADD3 R218, P6, R218, R20, RZ ;  /* 0x00000014dada7210 */ /* 0x000fe20007fde0ff */
[----:B-1----:R-:W4:Y:S04]  /*25640*/  LDL.LU R17, [R1+0x364] ;  /* 0x0003640001117983 */ /* 0x002f280000300800 */
[----:B------:R1:W-:Y:S04]  /*25650*/  STL [R1+0x37c], R219 ;  /* 0x00037cdb01007387 */ /* 0x0003e80000100800 */
[----:B-1----:R-:W4:Y:S04]  /*25660*/  LDL.LU R219, [R1+0x338] ;  /* 0x0003380001db7983 */ /* 0x002f280000300800 */
[----:B------:R1:W-:Y:S04]  /*25670*/  STL [R1+0x350], R245 ;  /* 0x000350f501007387 */ /* 0x0003e80000100800 */
[----:B-1----:R0:W5:Y:S04]  /*25680*/  LDL.LU R245, [R1+0xe08] ;  /* 0x000e080001f57983 */ /* 0x0021680000300800 */
[----:B------:R-:W-:Y:S04]  /*25690*/  STL [R1+0x374], R12 ;  /* 0x0003740c01007387 */ /* 0x000fe80000100800 */
[----:B------:R1:W-:Y:S04]  /*256a0*/  STL [R1+0x348], R218 ;  /* 0x000348da01007387 */ /* 0x0003e80000100800 */
[----:B-1----:R-:W4:Y:S01]  /*256b0*/  LDL.LU R218, [R1+0x35c] ;  /* 0x00035c0001da7983 */ /* 0x002f220000300800 */
[----:B---3--:R-:W-:-:S05]  /*256c0*/  IMAD.X R252, R252, 0x1, R2, P1 ;  /* 0x00000001fcfc7824 */ /* 0x008fca00008e0602 */
[----:B------:R1:W-:Y:S02]  /*256d0*/  STL [R1+0x36c], R252 ;  /* 0x00036cfc01007387 */ /* 0x0003e40000100800 */
[----:B-1----:R-:W-:Y:S02]  /*256e0*/  IMAD.MOV.U32 R252, RZ, RZ, R250 ;  /* 0x000000fffffc7224 */ /* 0x002fe400078e00fa */
[----:B------:R-:W3:Y:S01]  /*256f0*/  LDL.LU R250, [R1+0x330] ;  /* 0x0003300001fa7983 */ /* 0x000ee20000300800 */
[----:B--2---:R-:W-:Y:S01]  /*25700*/  IADD3 R15, P1, R15, R20, RZ ;  /* 0x000000140f0f7210 */ /* 0x004fe20007f3e0ff */
[----:B----4-:R-:W-:-:S04]  /*25710*/  IMAD.X R17, R17, 0x1, R2, P2 ;  /* 0x0000000111117824 */ /* 0x010fc800010e0602 */
[----:B------:R-:W-:Y:S04]  /*25720*/  STL [R1+0x340], R15 ;  /* 0x0003400f01007387 */ /* 0x000fe80000100800 */
[----:B------:R1:W-:Y:S01]  /*25730*/  STL [R1+0x364], R17 ;  /* 0x0003641101007387 */ /* 0x0003e20000100800 */
[----:B------:R-:W-:-:S03]  /*25740*/  IADD3 R219, P2, R219, R20, RZ ;  /* 0x00000014dbdb7210 */ /* 0x000fc60007f5e0ff */
[----:B-1----:R-:W2:Y:S04]  /*25750*/  LDL.LU R17, [R1+0x328] ;  /* 0x0003280001117983 */ /* 0x002ea80000300800 */
[----:B------:R-:W4:Y:S04]  /*25760*/  LDL.LU R12, [R1+0x34c] ;  /* 0x00034c00010c7983 */ /* 0x000f280000300800 */
[----:B------:R-:W4:Y:S04]  /*25770*/  LDL.LU R15, [R1+0x320] ;  /* 0x00032000010f7983 */ /* 0x000f280000300800 */
[----:B------:R1:W-:Y:S04]  /*25780*/  STL [R1+0x338], R219 ;  /* 0x000338db01007387 */ /* 0x0003e80000100800 */
[----:B-1----:R-:W4:Y:S01]  /*25790*/  LDL.LU R219, [R1+0x344] ;  /* 0x0003440001db7983 */ /* 0x002f220000300800 */
[----:B------:R-:W-:-:S05]  /*257a0*/  IMAD.X R218, R218, 0x1, R2, P3 ;  /* 0x00000001dada7824 */ /* 0x000fca00018e0602 */
[----:B------:R1:W-:Y:S02]  /*257b0*/  STL [R1+0x35c], R218 ;  /* 0x00035cda01007387 */ /* 0x0003e40000100800 */
[----:B-1----:R-:W-:Y:S02]  /*257c0*/  IMAD.MOV.U32 R218, RZ, RZ, R217 ;  /* 0x000000ffffda7224 */ /* 0x002fe400078e00d9 */
[----:B------:R-:W-:Y:S02]  /*257d0*/  IMAD.MOV.U32 R217, RZ, RZ, R216 ;  /* 0x000000ffffd97224 */ /* 0x000fe400078e00d8 */
[----:B------:R-:W-:Y:S02]  /*257e0*/  IMAD.MOV.U32 R216, RZ, RZ, R19 ;  /* 0x000000ffffd87224 */ /* 0x000fe400078e0013 */
[----:B------:R-:W-:Y:S02]  /*257f0*/  IMAD.MOV.U32 R19, RZ, RZ, R23 ;  /* 0x000000ffff137224 */ /* 0x000fe400078e0017 */
[----:B------:R-:W-:-:S02]  /*25800*/  IMAD.MOV.U32 R23, RZ, RZ, R21 ;  /* 0x000000ffff177224 */ /* 0x000fc400078e0015 */
[----:B------:R-:W4:Y:S01]  /*25810*/  LDL.LU R21, [R1+0x318] ;  /* 0x0003180001157983 */ /* 0x000f220000300800 */
[----:B---3--:R-:W-:-:S03]  /*25820*/  IADD3 R250, P3, R250, R20, RZ ;  /* 0x00000014fafa7210 */ /* 0x008fc60007f7e0ff */
[----:B------:R-:W3:Y:S04]  /*25830*/  LDL.LU R20, [R1+0x354] ;  /* 0x0003540001147983 */ /* 0x000ee80000300800 */
[----:B------:R1:W-:Y:S02]  /*25840*/  STL [R1+0x330], R250 ;  /* 0x000330fa01007387 */ /* 0x0003e40000100800 */
[----:B-1----:R-:W-:Y:S02]  /*25850*/  IMAD.MOV.U32 R250, RZ, RZ, R249 ;  /* 0x000000fffffa7224 */ /* 0x002fe400078e00f9 */
[----:B------:R-:W4:Y:S01]  /*25860*/  LDL.LU R249, [R1+0x33c] ;  /* 0x00033c0001f97983 */ /* 0x000f220000300800 */
[----:B---3--:R-:W-:-:S05]  /*25870*/  IMAD.X R20, R20, 0x1, R2, P4 ;  /* 0x0000000114147824 */ /* 0x008fca00020e0602 */
[----:B------:R1:W-:Y:S02]  /*25880*/  STL [R1+0x354], R20 ;  /* 0x0003541401007387 */ /* 0x0003e40000100800 */
[----:B-1----:R-:W1:Y:S02]  /*25890*/  LDC R20, c[0x0][0x23c] ;  /* 0x00008f00ff147b82 */ /* 0x002e640000000800 */
[----:B-1----:R-:W-:-:S04]  /*258a0*/  IMAD.SHL.U32 R20, R20, 0x80, RZ ;  /* 0x0000008014147824 */ /* 0x002fc800078e00ff */
[----:B------:R-:W-:-:S05]  /*258b0*/  IMAD.SHL.U32 R20, R20, 0x2, RZ ;  /* 0x0000000214147824 */ /* 0x000fca00078e00ff */
[----:B--2---:R-:W-:-:S05]  /*258c0*/  IADD3 R17, P4, R17, R20, RZ ;  /* 0x0000001411117210 */ /* 0x004fca0007f9e0ff */
[----:B------:R1:W-:Y:S04]  /*258d0*/  STL [R1+0x328], R17 ;  /* 0x0003281101007387 */ /* 0x0003e80000100800 */
[----:B-1----:R-:W2:Y:S01]  /*258e0*/  LDL.LU R17, [R1+0x310] ;  /* 0x0003100001117983 */ /* 0x002ea20000300800 */
[--C-:B----4-:R-:W-:Y:S01]  /*258f0*/  IMAD.X R12, R12, 0x1, R2.reuse, P5 ;  /* 0x000000010c0c7824 */ /* 0x110fe200028e0602 */
[-C--:B------:R-:W-:Y:S01]  /*25900*/  IADD3 R15, P5, R15, R20.reuse, RZ ;  /* 0x000000140f0f7210 */ /* 0x080fe20007fbe0ff */
[--C-:B------:R-:W-:Y:S01]  /*25910*/  IMAD.X R219, R219, 0x1, R2.reuse, P6 ;  /* 0x00000001dbdb7824 */ /* 0x100fe200030e0602 */
[----:B------:R-:W-:Y:S02]  /*25920*/  IADD3 R21, P6, R21, R20, RZ ;  /* 0x0000001415157210 */ /* 0x000fe40007fde0ff */
[----:B------:R-:W-:Y:S04]  /*25930*/  STL [R1+0x34c], R12 ;  /* 0x00034c0c01007387 */ /* 0x000fe80000100800 */
[----:B------:R-:W-:Y:S04]  /*25940*/  STL [R1+0x320], R15 ;  /* 0x0003200f01007387 */ /* 0x000fe80000100800 */
[----:B------:R1:W-:Y:S01]  /*25950*/  STL [R1+0x344], R219 ;  /* 0x000344db01007387 */ /* 0x0003e20000100800 */
[----:B------:R-:W-:-:S03]  /*25960*/  IMAD.X R249, R249, 0x1, R2, P1 ;  /* 0x00000001f9f97824 */ /* 0x000fc600008e0602 */
[----:B-1----:R-:W3:Y:S04]  /*25970*/  LDL.LU R219, [R1+0x308] ;  /* 0x0003080001db7983 */ /* 0x002ee80000300800 */
[----:B------:R1:W-:Y:S02]  /*25980*/  STL [R1+0x318], R21 ;  /* 0x0003181501007387 */ /* 0x0003e40000100800 */
[----:B-1----:R-:W-:Y:S02]  /*25990*/  IMAD.MOV.U32 R21, RZ, RZ, R252 ;  /* 0x000000ffff157224 */ /* 0x002fe400078e00fc */
[----:B------:R-:W4:Y:S04]  /*259a0*/  LDL.LU R252, [R1+0x32c] ;  /* 0x00032c0001fc7983 */ /* 0x000f280000300800 */
[----:B------:R-:W3:Y:S04]  /*259b0*/  LDL.LU R12, [R1+0x300] ;  /* 0x00030000010c7983 */ /* 0x000ee80000300800 */
[----:B------:R1:W-:Y:S02]  /*259c0*/  STL [R1+0x33c], R249 ;  /* 0x00033cf901007387 */ /* 0x0003e40000100800 */
[----:B-1----:R-:W-:-:S02]  /*259d0*/  IMAD.MOV.U32 R249, RZ, RZ, R246 ;  /* 0x000000fffff97224 */ /* 0x002fc400078e00f6 */
[----:B------:R-:W3:Y:S01]  /*259e0*/  LDL.LU R246, [R1+0x324] ;  /* 0x0003240001f67983 */ /* 0x000ee20000300800 */
[----:B--2---:R-:W-:-:S03]  /*259f0*/  IADD3 R17, P1, R17, R20, RZ ;  /* 0x0000001411117210 */ /* 0x004fc60007f3e0ff */
[----:B------:R-:W2:Y:S04]  /*25a00*/  LDL.LU R20, [R1+0x334] ;  /* 0x0003340001147983 */ /* 0x000ea80000300800 */
[----:B------:R-:W2:Y:S04]  /*25a10*/  LDL.LU R15, [R1+0x2f8] ;  /* 0x0002f800010f7983 */ /* 0x000ea80000300800 */
[----:B------:R1:W-:Y:S04]  /*25a20*/  STL [R1+0x310], R17 ;  /* 0x0003101101007387 */ /* 0x0003e80000100800 */
[----:B-1----:R-:W2:Y:S01]  /*25a30*/  LDL.LU R17, [R1+0x31c] ;  /* 0x00031c0001117983 */ /* 0x002ea20000300800 */
[----:B----4-:R-:W-:-:S02]  /*25a40*/  IMAD.X R252, R252, 0x1, R2, P3 ;  /* 0x00000001fcfc7824 */ /* 0x010fc400018e0602 */
[--C-:B---3--:R-:W-:Y:S02]  /*25a50*/  IMAD.X R246, R246, 0x1, R2.reuse, P4 ;  /* 0x00000001f6f67824 */ /* 0x108fe400020e0602 */
[----:B--2---:R-:W-:-:S05]  /*25a60*/  IMAD.X R20, R20, 0x1, R2, P2 ;  /* 0x0000000114147824 */ /* 0x004fca00010e0602 */
[----:B------:R1:W-:Y:S02]  /*25a70*/  STL [R1+0x334], R20 ;  /* 0x0003341401007387 */ /* 0x0003e40000100800 */
[----:B-1----:R-:W1:Y:S02]  /*25a80*/  LDC R20, c[0x0][0x23c] ;  /* 0x00008f00ff147b82 */ /* 0x002e640000000800 */
[----:B-1----:R-:W-:-:S04]  /*25a90*/  IMAD.SHL.U32 R20, R20, 0x80, RZ ;  /* 0x0000008014147824 */ /* 0x002fc800078e00ff */
[----:B------:R-:W-:-:S05]  /*25aa0*/  IMAD.SHL.U32 R20, R20, 0x2, RZ ;  /* 0x0000000214147824 */ /* 0x000fca00078e00ff */
[----:B------:R-:W-:-:S05]  /*25ab0*/  IADD3 R219, P2, R219, R20, RZ ;  /* 0x00000014dbdb7210 */ /* 0x000fca0007f5e0ff */
[----:B------:R1:W-:Y:S01]  /*25ac0*/  STL [R1+0x308], R219 ;  /* 0x000308db01007387 */ /* 0x0003e20000100800 */
[----:B------:R-:W-:Y:S01]  /*25ad0*/  IADD3 R12, P3, R12, R20, RZ ;  /* 0x000000140c0c7210 */ /* 0x000fe20007f7e0ff */
[----:B-1----:R-:W-:Y:S02]  /*25ae0*/  IMAD.MOV.U32 R219, RZ, RZ, R218 ;  /* 0x000000ffffdb7224 */ /* 0x002fe400078e00da */
[----:B------:R-:W-:Y:S02]  /*25af0*/  IMAD.MOV.U32 R218, RZ, RZ, R217 ;  /* 0x000000ffffda7224 */ /* 0x000fe400078e00d9 */
[----:B------:R-:W-:Y:S02]  /*25b00*/  IMAD.MOV.U32 R217, RZ, RZ, R216 ;  /* 0x000000ffffd97224 */ /* 0x000fe400078e00d8 */
[----:B------:R-:W-:Y:S02]  /*25b10*/  IMAD.MOV.U32 R216, RZ, RZ, R19 ;  /* 0x000000ffffd87224 */ /* 0x000fe400078e0013 */
[----:B------:R-:W2:Y:S04]  /*25b20*/  LDL.LU R19, [R1+0x2f0] ;  /* 0x0002f00001137983 */ /* 0x000ea80000300800 */
[----:B------:R1:W-:Y:S02]  /*25b30*/  STL [R1+0x32c], R252 ;  /* 0x00032cfc01007387 */ /* 0x0003e40000100800 */
[----:B-1----:R-:W-:-:S02]  /*25b40*/  IMAD.MOV.U32 R252, RZ, RZ, R250 ;  /* 0x000000fffffc7224 */ /* 0x002fc400078e00fa */
[----:B------:R-:W3:Y:S04]  /*25b50*/  LDL.LU R250, [R1+0x314] ;  /* 0x0003140001fa7983 */ /* 0x000ee80000300800 */
[----:B------:R1:W-:Y:S04]  /*25b60*/  STL [R1+0x324], R246 ;  /* 0x000324f601007387 */ /* 0x0003e80000100800 */
[----:B------:R4:W-:Y:S04]  /*25b70*/  STL [R1+0x300], R12 ;  /* 0x0003000c01007387 */ /* 0x0009e80000100800 */
[----:B-1----:R-:W3:Y:S01]  /*25b80*/  LDL.LU R246, [R1+0x2e8] ;  /* 0x0002e80001f67983 */ /* 0x002ee20000300800 */
[----:B------:R-:W-:Y:S01]  /*25b90*/  IADD3 R15, P4, R15, R20, RZ ;  /* 0x000000140f0f7210 */ /* 0x000fe20007f9e0ff */
[----:B------:R-:W-:-:S04]  /*25ba0*/  IMAD.X R17, R17, 0x1, R2, P5 ;  /* 0x0000000111117824 */ /* 0x000fc800028e0602 */
[----:B------:R1:W-:Y:S04]  /*25bb0*/  STL [R1+0x2f8], R15 ;  /* 0x0002f80f01007387 */ /* 0x0003e80000100800 */
[----:B------:R0:W-:Y:S04]  /*25bc0*/  STL [R1+0x31c], R17 ;  /* 0x00031c1101007387 */ /* 0x0001e80000100800 */
[----:B----4-:R-:W4:Y:S04]  /*25bd0*/  LDL.LU R12, [R1+0x2e0] ;  /* 0x0002e000010c7983 */ /* 0x010f280000300800 */
[----:B-1----:R-:W4:Y:S01]  /*25be0*/  LDL.LU R15, [R1+0x304] ;  /* 0x00030400010f7983 */ /* 0x002f220000300800 */
[----:B0-----:R-:W-:-:S02]  /*25bf0*/  IMAD.MOV.U32 R17, RZ, RZ, R219 ;  /* 0x000000ffff117224 */ /* 0x001fc400078e00db */
[----:B------:R-:W-:Y:S02]  /*25c00*/  IMAD.MOV.U32 R219, RZ, RZ, R218 ;  /* 0x000000ffffdb7224 */ /* 0x000fe400078e00da */
[----:B------:R-:W-:Y:S02]  /*25c10*/  IMAD.MOV.U32 R218, RZ, RZ, R217 ;  /* 0x000000ffffda7224 */ /* 0x000fe400078e00d9 */
[----:B------:R-:W-:Y:S01]  /*25c20*/  IMAD.MOV.U32 R217, RZ, RZ, R216 ;  /* 0x000000ffffd97224 */ /* 0x000fe200078e00d8 */
[----:B--2---:R-:W-:-:S05]  /*25c30*/  IADD3 R19, P5, R19, R20, RZ ;  /* 0x0000001413137210 */ /* 0x004fca0007fbe0ff */
[----:B------:R0:W-:Y:S04]  /*25c40*/  STL [R1+0x2f0], R19 ;  /* 0x0002f01301007387 */ /* 0x0001e80000100800 */
[----:B------:R-:W2:Y:S01]  /*25c50*/  LDL.LU R216, [R1+0x2d8] ;  /* 0x0002d80001d87983 */ /* 0x000ea20000300800 */
[----:B---3--:R-:W-:Y:S02]  /*25c60*/  IMAD.X R250, R250, 0x1, R2, P6 ;  /* 0x00000001fafa7824 */ /* 0x008fe400030e0602 */
[----:B0-----:R-:W-:Y:S02]  /*25c70*/  IMAD.MOV.U32 R19, RZ, RZ, R21 ;  /* 0x000000ffff137224 */ /* 0x001fe400078e0015 */
[----:B------:R-:W-:Y:S02]  /*25c80*/  IMAD.MOV.U32 R21, RZ, RZ, R252 ;  /* 0x000000ffff157224 */ /* 0x000fe400078e00fc */
[----:B------:R-:W3:Y:S04]  /*25c90*/  LDL.LU R252, [R1+0x2fc] ;  /* 0x0002fc0001fc7983 */ /* 0x000ee80000300800 */
[----:B------:R0:W-:Y:S01]  /*25ca0*/  STL [R1+0x314], R250 ;  /* 0x000314fa01007387 */ /* 0x0001e20000100800 */
[----:B------:R-:W-:-:S03]  /*25cb0*/  IADD3 R246, P6, R246, R20, RZ ;  /* 0x00000014f6f67210 */ /* 0x000fc60007fde0ff */
[----:B0-----:R-:W3:Y:S04]  /*25cc0*/  LDL.LU R250, [R1+0x2d0] ;  /* 0x0002d00001fa7983 */ /* 0x001ee80000300800 */
[----:B------:R-:W2:Y:S04]  /*25cd0*/  LDL.LU R20, [R1+0x30c] ;  /* 0x00030c0001147983 */ /* 0x000ea80000300800 */
[----:B------:R0:W-:Y:S04]  /*25ce0*/  STL [R1+0x2e8], R246 ;  /* 0x0002e8f601007387 */ /* 0x0001e80000100800 */
[----:B0-----:R-:W3:Y:S01]  /*25cf0*/  LDL.LU R246, [R1+0x2f4] ;  /* 0x0002f40001f67983 */ /* 0x001ee20000300800 */
[----:B----4-:R-:W-:-:S02]  /*25d00*/  IMAD.X R15, R15, 0x1, R2, P2 ;  /* 0x000000010f0f7824 */ /* 0x010fc400010e0602 */
[----:B--2---:R-:W-:-:S05]  /*25d10*/  IMAD.X R20, R20, 0x1, R2, P1 ;  /* 0x0000000114147824 */ /* 0x004fca00008e0602 */
[----:B------:R0:W-:Y:S02]  /*25d20*/  STL [R1+0x30c], R20 ;  /* 0x00030c1401007387 */ /* 0x0001e40000100800 */
[----:B0-----:R-:W0:Y:S02]  /*25d30*/  LDC R20, c[0x0][0x23c] ;  /* 0x00008f00ff147b82 */ /* 0x001e240000000800 */
[----:B0-----:R-:W-:-:S04]  /*25d40*/  IMAD.SHL.U32 R20, R20, 0x80, RZ ;  /* 0x0000008014147824 */ /* 0x001fc800078e00ff */
[----:B------:R-:W-:-:S05]  /*25d50*/  IMAD.SHL.U32 R20, R20, 0x2, RZ ;  /* 0x0000000214147824 */ /* 0x000fca00078e00ff */
[-C--:B------:R-:W-:Y:S02]  /*25d60*/  IADD3 R12, P1, R12, R20.reuse, RZ ;  /* 0x000000140c0c7210 */ /* 0x080fe40007f3e0ff */
[----:B------:R-:W-:-:S03]  /*25d70*/  IADD3 R216, P2, R216, R20, RZ ;  /* 0x00000014d8d87210 */ /* 0x000fc60007f5e0ff */
[----:B------:R-:W-:Y:S04]  /*25d80*/  STL [R1+0x2e0], R12 ;  /* 0x0002e00c01007387 */ /* 0x000fe80000100800 */
[----:B------:R0:W-:Y:S02]  /*25d90*/  STL [R1+0x304], R15 ;  /* 0x0003040f01007387 */ /* 0x0001e40000100800 */
[----:B0-----:R-:W-:Y:S02]  /*25da0*/  IMAD.MOV.U32 R15, RZ, RZ, R17 ;  /* 0x000000ffff0f7224 */ /* 0x001fe400078e0011 */
[----:B------:R-:W-:Y:S02]  /*25db0*/  IMAD.MOV.U32 R17, RZ, RZ, R219 ;  /* 0x000000ffff117224 */ /* 0x000fe400078e00db */
[----:B------:R-:W-:-:S02]  /*25dc0*/  IMAD.MOV.U32 R219, RZ, RZ, R218 ;  /* 0x000000ffffdb7224 */ /* 0x000fc400078e00da */
[----:B------:R-:W2:Y:S04]  /*25dd0*/  LDL.LU R218, [R1+0x2ec] ;  /* 0x0002ec0001da7983 */ /* 0x000ea80000300800 */
[----:B------:R0:W-:Y:S02]  /*25de0*/  STL [R1+0x2d8], R216 ;  /* 0x0002d8d801007387 */ /* 0x0001e40000100800 */
[----:B0-----:R-:W-:Y:S02]  /*25df0*/  IMAD.MOV.U32 R216, RZ, RZ, R21 ;  /* 0x000000ffffd87224 */ /* 0x001fe400078e0015 */
[----:B------:R-:W4:Y:S01]  /*25e00*/  LDL.LU R21, [R1+0x2c0] ;  /* 0x0002c00001157983 */ /* 0x000f220000300800 */
[--C-:B---3--:R-:W-:Y:S01]  /*25e10*/  IMAD.X R252, R252, 0x1, R2.reuse, P3 ;  /* 0x00000001fcfc7824 */ /* 0x108fe200018e0602 */
[----:B------:R-:W-:Y:S01]  /*25e20*/  IADD3 R250, P3, R250, R20, RZ ;  /* 0x00000014fafa7210 */ /* 0x000fe20007f7e0ff */
[----:B------:R-:W-:-:S04]  /*25e30*/  IMAD.X R246, R246, 0x1, R2, P4 ;  /* 0x00000001f6f67824 */ /* 0x000fc800020e0602 */
[----:B------:R0:W-:Y:S04]  /*25e40*/  STL [R1+0x2d0], R250 ;  /* 0x0002d0fa01007387 */ /* 0x0001e80000100800 */
[----:B------:R1:W-:Y:S04]  /*25e50*/  STL [R1+0x2fc], R252 ;  /* 0x0002fcfc01007387 */ /* 0x0003e80000100800 */
[----:B0-----:R-:W3:Y:S04]  /*25e60*/  LDL.LU R250, [R1+0x2e4] ;  /* 0x0002e40001fa7983 */ /* 0x001ee80000300800 */
[----:B------:R0:W-:Y:S01]  /*25e70*/  STL [R1+0x2f4], R246 ;  /* 0x0002f4f601007387 */ /* 0x0001e20000100800 */
[----:B-1----:R-:W-:-:S03]  /*25e80*/  IMAD.MOV.U32 R252, RZ, RZ, R247 ;  /* 0x000000fffffc7224 */ /* 0x002fc600078e00f7 */
[----:B0-----:R-:W3:Y:S04]  /*25e90*/  LDL.LU R246, [R1+0x2b8] ;  /* 0x0002b80001f67983 */ /* 0x001ee80000300800 */
[----:B------:R-:W3:Y:S04]  /*25ea0*/  LDL.LU R12, [R1+0x2dc] ;  /* 0x0002dc00010c7983 */ /* 0x000ee80000300800 */
[----:B------:R-:W3:Y:S01]  /*25eb0*/  LDL.LU R247, [R1+0x2b0] ;  /* 0x0002b00001f77983 */ /* 0x000ee20000300800 */
[----:B------:R-:W-:-:S05]  /*25ec0*/  IADD3 R15, P4, R15, R20, RZ ;  /* 0x000000140f0f7210 */ /* 0x000fca0007f9e0ff */
[----:B------:R0:W-:Y:S02]  /*25ed0*/  STL [R1+0x2c8], R15 ;  /* 0x0002c80f01007387 */ /* 0x0001e40000100800 */
[----:B0-----:R-:W-:Y:S02]  /*25ee0*/  IMAD.MOV.U32 R15, RZ, RZ, R17 ;  /* 0x000000ffff0f7224 */ /* 0x001fe400078e0011 */
[----:B------:R-:W-:Y:S02]  /*25ef0*/  IMAD.MOV.U32 R17, RZ, RZ, R219 ;  /* 0x000000ffff117224 */ /* 0x000fe400078e00db */
[----:B--2---:R-:W-:-:S05]  /*25f00*/  IMAD.X R218, R218, 0x1, R2, P5 ;  /* 0x00000001dada7824 */ /* 0x004fca00028e0602 */
[----:B------:R0:W-:Y:S01]  /*25f10*/  STL [R1+0x2ec], R218 ;  /* 0x0002ecda01007387 */ /* 0x0001e20000100800 */
[----:B----4-:R-:W-:-:S03]  /*25f20*/  IADD3 R21, P5, R21, R20, RZ ;  /* 0x0000001415157210 */ /* 0x010fc60007fbe0ff */
[----:B0-----:R-:W2:Y:S04]  /*25f30*/  LDL.LU R218, [R1+0x2a8] ;  /* 0x0002a80001da7983 */ /* 0x001ea80000300800 */
[----:B------:R-:W4:Y:S04]  /*25f40*/  LDL.LU R219, [R1+0x2cc] ;  /* 0x0002cc0001db7983 */ /* 0x000f280000300800 */
[----:B------:R0:W-:Y:S02]  /*25f50*/  STL [R1+0x2c0], R21 ;  /* 0x0002c01501007387 */ /* 0x0001e40000100800 */
[----:B0-----:R-:W-:-:S02]  /*25f60*/  IMAD.MOV.U32 R21, RZ, RZ, R249 ;  /* 0x000000ffff157224 */ /* 0x001fc400078e00f9 */
[----:B------:R-:W4:Y:S01]  /*25f70*/  LDL.LU R249, [R1+0x2a0] ;  /* 0x0002a00001f97983 */ /* 0x000f220000300800 */
[----:B---3--:R-:W-:-:S05]  /*25f80*/  IMAD.X R250, R250, 0x1, R2, P6 ;  /* 0x00000001fafa7824 */ /* 0x008fca00030e0602 */
[----:B------:R0:W-:Y:S01]  /*25f90*/  STL [R1+0x2e4], R250 ;  /* 0x0002e4fa01007387 */ /* 0x0001e20000100800 */
[-C--:B------:R-:W-:Y:S01]  /*25fa0*/  IADD3 R246, P6, R246, R20.reuse, RZ ;  /* 0x00000014f6f67210 */ /* 0x080fe20007fde0ff */
[--C-:B------:R-:W-:Y:S01]  /*25fb0*/  IMAD.X R12, R12, 0x1, R2.reuse, P1 ;  /* 0x000000010c0c7824 */ /* 0x100fe200008e0602 */
[----:B------:R-:W-:Y:S01]  /*25fc0*/  IADD3 R247, P1, R247, R20, RZ ;  /* 0x00000014f7f77210 */ /* 0x000fe20007f3e0ff */
[----:B0-----:R-:W3:Y:S04]  /*25fd0*/  LDL.LU R250, [R1+0x2c4] ;  /* 0x0002c40001fa7983 */ /* 0x001ee80000300800 */
[----:B------:R0:W-:Y:S04]  /*25fe0*/  STL [R1+0x2b8], R246 ;  /* 0x0002b8f601007387 */ /* 0x0001e80000100800 */
[----:B0-----:R0:W5:Y:S04]  /*25ff0*/  LDL.LU R246, [R1+0xe04] ;  /* 0x000e040001f67983 */ /* 0x0011680000300800 */
[----:B------:R-:W-:Y:S04]  /*26000*/  STL [R1+0x2dc], R12 ;  /* 0x0002dc0c01007387 */ /* 0x000fe80000100800 */
[----:B------:R1:W-:Y:S04]  /*26010*/  STL [R1+0x2b0], R247 ;  /* 0x0002b0f701007387 */ /* 0x0003e80000100800 */
[----:B-1----:R-:W3:Y:S01]  /*26020*/  LDL.LU R247, [R1+0x298] ;  /* 0x0002980001f77983 */ /* 0x002ee20000300800 */
[----:B------:R-:W-:-:S05]  /*26030*/  IMAD.X R15, R15, 0x1, R2, P2 ;  /* 0x000000010f0f7824 */ /* 0x000fca00010e0602 */
[----:B------:R1:W-:Y:S02]  /*26040*/  STL [R1+0x2d4], R15 ;  /* 0x0002d40f01007387 */ /* 0x0003e40000100800 */
[----:B-1----:R-:W-:Y:S02]  /*26050*/  IMAD.MOV.U32 R15, RZ, RZ, R17 ;  /* 0x000000ffff0f7224 */ /* 0x002fe400078e0011 */
[----:B------:R-:W-:Y:S02]  /*26060*/  IMAD.MOV.U32 R17, RZ, RZ, R217 ;  /* 0x000000ffff117224 */ /* 0x000fe400078e00d9 */
[----:B------:R-:W-:Y:S02]  /*26070*/  IMAD.MOV.U32 R217, RZ, RZ, R23 ;  /* 0x000000ffffd97224 */ /* 0x000fe400078e0017 */
[----:B------:R-:W-:Y:S02]  /*26080*/  IMAD.MOV.U32 R23, RZ, RZ, R248 ;  /* 0x000000ffff177224 */ /* 0x000fe400078e00f8 */
[----:B------:R-:W3:Y:S01]  /*26090*/  LDL.LU R248, [R1+0x290] ;  /* 0x0002900001f87983 */ /* 0x000ee20000300800 */
[----:B--2---:R-:W-:Y:S01]  /*260a0*/  IADD3 R218, P2, R218, R20, RZ ;  /* 0x00000014dada7210 */ /* 0x004fe20007f5e0ff */
[----:B----4-:R-:W-:-:S04]  /*260b0*/  IMAD.X R219, R219, 0x1, R2, P3 ;  /* 0x00000001dbdb7824 */ /* 0x010fc800018e0602 */
[----:B------:R1:W-:Y:S01]  /*260c0*/  STL [R1+0x2a8], R218 ;  /* 0x0002a8da01007387 */ /* 0x0003e20000100800 */
[----:B------:R-:W-:-:S03]  /*260d0*/  IADD3 R249, P3, R249, R20, RZ ;  /* 0x00000014f9f97210 */ /* 0x000fc60007f7e0ff */
[----:B-1----:R-:W2:Y:S04]  /*260e0*/  LDL.LU R218, [R1+0x288] ;  /* 0x0002880001da7983 */ /* 0x002ea80000300800 */
[----:B------:R-:W-:Y:S04]  /*260f0*/  STL [R1+0x2cc], R219 ;  /* 0x0002ccdb01007387 */ /* 0x000fe80000100800 */
[----:B------:R1:W-:Y:S04]  /*26100*/  STL [R1+0x2a0], R249 ;  /* 0x0002a0f901007387 */ /* 0x0003e80000100800 */
[----:B-1----:R-:W4:Y:S01]  /*26110*/  LDL.LU R249, [R1+0x280] ;  /* 0x0002800001f97983 */ /* 0x002f220000300800 */
[----:B---3--:R-:W-:-:S02]  /*26120*/  IMAD.X R250, R250, 0x1, R2, P4 ;  /* 0x00000001fafa7824 */ /* 0x008fc400020e0602 */
[----:B------:R-:W-:-:S03]  /*26130*/  IMAD.MOV.U32 R219, RZ, RZ, R21 ;  /* 0x000000ffffdb7224 */ /* 0x000fc600078e0015 */
[----:B------:R1:W-:Y:S04]  /*26140*/  STL [R1+0x2c4], R250 ;  /* 0x0002c4fa01007387 */ /* 0x0003e80000100800 */
[----:B-1----:R-:W3:Y:S04]  /*26150*/  LDL.LU R250, [R1+0x278] ;  /* 0x0002780001fa7983 */ /* 0x002ee80000300800 */
[----:B------:R-:W3:Y:S04]  /*26160*/  LDL.LU R12, [R1+0x29c] ;  /* 0x00029c00010c7983 */ /* 0x000ee80000300800 */
[----:B------:R-:W3:Y:S01]  /*26170*/  LDL.LU R21, [R1+0x270] ;  /* 0x0002700001157983 */ /* 0x000ee20000300800 */
[----:B------:R-:W-:Y:S01]  /*26180*/  IADD3 R247, P4, R247, R20, RZ ;  /* 0x00000014f7f77210 */ /* 0x000fe20007f9e0ff */
[----:B------:R-:W-:-:S04]  /*26190*/  IMAD.MOV.U32 R20, RZ, RZ, R22 ;  /* 0x000000ffff147224 */ /* 0x000fc800078e0016 */
[----:B------:R-:W-:Y:S01]  /*261a0*/  IMAD.X R20, R20, 0x1, R2, P5 ;  /* 0x0000000114147824 */ /* 0x000fe200028e0602 */
[----:B------:R1:W-:Y:S04]  /*261b0*/  STL [R1+0x298], R247 ;  /* 0x000298f701007387 */ /* 0x0003e80000100800 */
[----:B-1----:R0:W5:Y:S04]  /*261c0*/  LDL.LU R247, [R1+0xe00] ;  /* 0x000e000001f77983 */ /* 0x0021680000300800 */
[----:B------:R-:W3:Y:S04]  /*261d0*/  LDL.LU R22, [R1+0x294] ;  /* 0x0002940001167983 */ /* 0x000ee80000300800 */
[----:B------:R1:W-:Y:S02]  /*261e0*/  STL [R1+0x2bc], R20 ;  /* 0x0002bc1401007387 */ /* 0x0003e40000100800 */
[----:B-1----:R-:W1:Y:S02]  /*261f0*/  LDC R20, c[0x0][0x23c] ;  /* 0x00008f00ff147b82 */ /* 0x002e640000000800 */
[----:B-1----:R-:W-:-:S04]  /*26200*/  IMAD.SHL.U32 R20, R20, 0x80, RZ ;  /* 0x0000008014147824 */ /* 0x002fc800078e00ff */
[----:B------:R-:W-:-:S05]  /*26210*/  IMAD.SHL.U32 R20, R20, 0x2, RZ ;  /* 0x0000000214147824 */ /* 0x000fca00078e00ff */
[----:B------:R-:W-:Y:S01]  /*26220*/  IADD3 R248, P5, R248, R20, RZ ;  /* 0x00000014f8f87210 */ /* 0x000fe20007fbe0ff */
[----:B------:R-:W-:-:S04]  /*26230*/  IMAD.MOV.U32 R20, RZ, RZ, R19 ;  /* 0x000000ffff147224 */ /* 0x000fc800078e0013 */
[--C-:B------:R-:W-:Y:S01]  /*26240*/  IMAD.X R20, R20, 0x1, R2.reuse, P6 ;  /* 0x0000000114147824 */ /* 0x100fe200030e0602 */
[----:B------:R1:W-:Y:S04]  /*26250*/  STL [R1+0x290], R248 ;  /* 0x000290f801007387 */ /* 0x0003e80000100800 */
[----:B-1----:R0:W5:Y:S04]  /*26260*/  LDL.LU R248, [R1+0xdfc] ;  /* 0x000dfc0001f87983 */ /* 0x0021680000300800 */
[----:B------:R-:W3:Y:S04]  /*26270*/  LDL.LU R19, [R1+0x28c] ;  /* 0x00028c0001137983 */ /* 0x000ee80000300800 */
[----:B------:R1:W-:Y:S02]  /*26280*/  STL [R1+0x2b4], R20 ;  /* 0x0002b41401007387 */ /* 0x0003e40000100800 */
[----:B-1----:R-:W1:Y:S01]  /*26290*/  LDC R20, c[0x0][0x23c] ;  /* 0x00008f00ff147b82 */ /* 0x002e620000000800 */
[----:B------:R-:W-:-:S02]  /*262a0*/  IMAD.X R219, R219, 0x1, R2, P1 ;  /* 0x00000001dbdb7824 */ /* 0x000fc400008e0602 */
[----:B-1----:R-:W-:-:S04]  /*262b0*/  IMAD.SHL.U32 R20, R20, 0x80, RZ ;  /* 0x0000008014147824 */ /* 0x002fc800078e00ff */
[----:B------:R-:W-:-:S05]  /*262c0*/  IMAD.SHL.U32 R20, R20, 0x2, RZ ;  /* 0x0000000214147824 */ /* 0x000fca00078e00ff */
[----:B--2---:R-:W-:-:S05]  /*262d0*/  IADD3 R218, P6, R218, R20, RZ ;  /* 0x00000014dada7210 */ /* 0x004fca0007fde0ff */
[----:B------:R1:W-:Y:S01]  /*262e0*/  STL [R1+0x288], R218 ;  /* 0x000288da01007387 */ /* 0x0003e20000100800 */
[----:B----4-:R-:W-:-:S03]  /*262f0*/  IADD3 R249, P1, R249, R20, RZ ;  /* 0x00000014f9f97210 */ /* 0x010fc60007f3e0ff */
[----:B-1----:R-:W2:Y:S04]  /*26300*/  LDL.LU R218, [R1+0x260] ;  /* 0x0002600001da7983 */ /* 0x002ea80000300800 */
[----:B------:R1:W-:Y:S04]  /*26310*/  STL [R1+0x2ac], R219 ;  /* 0x0002acdb01007387 */ /* 0x0003e80000100800 */
[----:B-1----:R-:W4:Y:S04]  /*26320*/  LDL.LU R219, [R1+0x284] ;  /* 0x0002840001db7983 */ /* 0x002f280000300800 */
[----:B------:R1:W-:Y:S04]  /*26330*/  STL [R1+0x280], R249 ;  /* 0x000280f901007387 */ /* 0x0003e80000100800 */
[----:B-1----:R0:W5:Y:S04]  /*26340*/  LDL.LU R249, [R1+0xdf8] ;  /* 0x000df80001f97983 */ /* 0x0021680000300800 */
[----:B------:R-:W2:Y:S01]  /*26350*/  LDL.LU R20, [R1+0x2a4] ;  /* 0x0002a40001147983 */ /* 0x000ea20000300800 */
[----:B---3--:R-:W-:-:S02]  /*26360*/  IMAD.X R12, R12, 0x1, R2, P3 ;  /* 0x000000010c0c7824 */ /* 0x008fc400018e0602 */
[--C-:B------:R-:W-:Y:S02]  /*26370*/  IMAD.X R4, R4, 0x1, R2.reuse, P1 ;  /* 0x0000000104047824 */ /* 0x100fe400008e0602 */
[--C-:B------:R-:W-:Y:S02]  /*26380*/  IMAD.X R22, R22, 0x1, R2.reuse, P4 ;  /* 0x0000000116167824 */ /* 0x100fe400020e0602 */
[--C-:B------:R-:W-:Y:S02]  /*26390*/  IMAD.X R19, R19, 0x1, R2.reuse, P5 ;  /* 0x0000000113137824 */ /* 0x100fe400028e0602 */
[----:B--2---:R-:W-:-:S05]  /*263a0*/  IMAD.X R20, R20, 0x1, R2, P2 ;  /* 0x0000000114147824 */ /* 0x004fca00010e0602 */
[----:B------:R1:W-:Y:S02]  /*263b0*/  STL [R1+0x2a4], R20 ;  /* 0x0002a41401007387 */ /* 0x0003e40000100800 */
[----:B-1----:R-:W1:Y:S01]  /*263c0*/  LDC R20, c[0x0][0x23c] ;  /* 0x00008f00ff147b82 */ /* 0x002e620000000800 */
[----:B----4-:R-:W-:Y:S02]  /*263d0*/  IMAD.X R219, R219, 0x1, R2, P6 ;  /* 0x00000001dbdb7824 */ /* 0x010fe400030e0602 */
[----:B-1----:R-:W-:-:S04]  /*263e0*/  IMAD.SHL.U32 R20, R20, 0x80, RZ ;  /* 0x0000008014147824 */ /* 0x002fc800078e00ff */
[----:B------:R-:W-:-:S05]  /*263f0*/  IMAD.SHL.U32 R20, R20, 0x2, RZ ;  /* 0x0000000214147824 */ /* 0x000fca00078e00ff */
[-C--:B------:R-:W-:Y:S02]  /*26400*/  IADD3 R250, P2, R250, R20.reuse, RZ ;  /* 0x00000014fafa7210 */ /* 0x080fe40007f5e0ff */
[-C--:B------:R-:W-:Y:S02]  /*26410*/  IADD3 R21, P3, R21, R20.reuse, RZ ;  /* 0x0000001415157210 */ /* 0x080fe40007f7e0ff */
[-C--:B------:R-:W-:Y:S01]  /*26420*/  IADD3 R15, P4, R15, R20.reuse, RZ ;  /* 0x000000140f0f7210 */ /* 0x080fe20007f9e0ff */
[----:B------:R1:W-:Y:S01]  /*26430*/  STL [R1+0x278], R250 ;  /* 0x000278fa01007387 */ /* 0x0003e20000100800 */
[----:B------:R-:W-:-:S03]  /*26440*/  IADD3 R218, P5, R218, R20, RZ ;  /* 0x00000014dada7210 */ /* 0x000fc60007fbe0ff */
[----:B-1----:R0:W5:Y:S04]  /*26450*/  LDL.LU R250, [R1+0xdf4] ;  /* 0x000df40001fa7983 */ /* 0x0021680000300800 */
[----:B------:R-:W-:Y:S04]  /*26460*/  STL [R1+0x29c], R12 ;  /* 0x00029c0c01007387 */ /* 0x000fe80000100800 */
[----:B------:R1:W-:Y:S01]  /*26470*/  STL [R1+0x270], R21 ;  /* 0x0002701501007387 */ /* 0x0003e20000100800 */
[----:B------:R-:W-:-:S03]  /*26480*/  IADD3 R3, P6, R3, R20, RZ ;  /* 0x0000001403037210 */ /* 0x000fc60007fde0ff */
[----:B-1----:R-:W2:Y:S04]  /*26490*/  LDL.LU R21, [R1+0x240] ;  /* 0x0002400001157983 */ /* 0x002ea80000300800 */
[----:B------:R1:W-:Y:S01]  /*264a0*/  STL [R1+0x294], R22 ;  /* 0x0002941601007387 */ /* 0x0003e20000100800 */
[----:B------:R-:W-:Y:S02]  /*264b0*/  IMAD.MOV.U32 R12, RZ, RZ, R17 ;  /* 0x000000ffff0c7224 */ /* 0x000fe400078e0011 */
[----:B------:R-:W-:Y:S01]  /*264c0*/  IMAD.MOV.U32 R17, RZ, RZ, R23 ;  /* 0x000000ffff117224 */ /* 0x000fe200078e0017 */
[----:B------:R-:W-:Y:S01]  /*264d0*/  IADD3 R251, P1, R251, R20, RZ ;  /* 0x00000014fbfb7210 */ /* 0x000fe20007f3e0ff */
[----:B-1----:R-:W3:Y:S04]  /*264e0*/  LDL.LU R22, [R1+0x238] ;  /* 0x0002380001167983 */ /* 0x002ee80000300800 */
[----:B------:R1:W-:Y:S04]  /*264f0*/  STL [R1+0x268], R15 ;  /* 0x0002680f01007387 */ /* 0x0003e80000100800 */
[----:B------:R-:W4:Y:S04]  /*26500*/  LDL.LU R23, [R1+0x230] ;  /* 0x0002300001177983 */ /* 0x000f280000300800 */
[----:B------:R0:W-:Y:S01]  /*26510*/  STL [R1+0x28c], R19 ;  /* 0x00028c1301007387 */ /* 0x0001e20000100800 */
[----:B------:R-:W-:-:S02]  /*26520*/  IMAD.MOV.U32 R20, RZ, RZ, R5 ;  /* 0x000000ffff147224 */ /* 0x000fc400078e0005 */
[----:B-1----:R-:W-:Y:S01]  /*26530*/  IMAD.MOV.U32 R15, RZ, RZ, R217 ;  /* 0x000000ffff0f7224 */ /* 0x002fe200078e00d9 */
[----:B0-----:R-:W4:Y:S04]  /*26540*/  LDL.LU R19, [R1+0x228] ;  /* 0x0002280001137983 */ /* 0x001f280000300800 */
[----:B------:R-:W4:Y:S04]  /*26550*/  LDL.LU R217, [R1+0x24c] ;  /* 0x00024c0001d97983 */ /* 0x000f280000300800 */
[----:B------:R0:W-:Y:S01]  /*26560*/  STL [R1+0x260], R218 ;  /* 0x000260da01007387 */ /* 0x0001e20000100800 */
[----:B------:R-:W-:-:S03]  /*26570*/  IMAD.X R20, R20, 0x1, R2, P2 ;  /* 0x0000000114147824 */ /* 0x000fc600010e0602 */
[----:B0-----:R-:W4:Y:S04]  /*26580*/  LDL.LU R218, [R1+0x220] ;  /* 0x0002200001da7983 */ /* 0x001f280000300800 */
[----:B------:R0:W-:Y:S04]  /*26590*/  STL [R1+0x284], R219 ;  /* 0x000284db01007387 */ /* 0x0001e80000100800 */
[----:B0-----:R-:W4:Y:S04]  /*265a0*/  LDL.LU R219, [R1+0x244] ;  /* 0x0002440001db7983 */ /* 0x001f280000300800 */
[----:B------:R0:W-:Y:S04]  /*265b0*/  STL [R1+0x258], R3 ;  /* 0x0002580301007387 */ /* 0x0001e80000100800 */
[----:B0-----:R-:W4:Y:S04]  /*265c0*/  LDL.LU R3, [R1+0x218] ;  /* 0x0002180001037983 */ /* 0x001f280000300800 */
[----:B------:R0:W-:Y:S04]  /*265d0*/  STL [R1+0x27c], R4 ;  /* 0x00027c0401007387 */ /* 0x0001e80000100800 */
[----:B0-----:R-:W4:Y:S04]  /*265e0*/  LDL.LU R4, [R1+0x23c] ;  /* 0x00023c0001047983 */ /* 0x001f280000300800 */
[----:B------:R0:W-:Y:S04]  /*265f0*/  STL [R1+0x250], R251 ;  /* 0x000250fb01007387 */ /* 0x0001e80000100800 */
[----:B0-----:R0:W5:Y:S04]  /*26600*/  LDL.LU R251, [R1+0xdf0] ;  /* 0x000df00001fb7983 */ /* 0x0011680000300800 */
[----:B------:R-:W4:Y:S04]  /*26610*/  LDL.LU R5, [R1+0x210] ;  /* 0x0002100001057983 */ /* 0x000f280000300800 */
[----:B------:R1:W-:Y:S02]  /*26620*/  STL [R1+0x274], R20 ;  /* 0x0002741401007387 */ /* 0x0003e40000100800 */
[----:B-1----:R-:W1:Y:S02]  /*26630*/  LDC R20, c[0x0][0x23c] ;  /* 0x00008f00ff147b82 */ /* 0x002e640000000800 */
[----:B-1----:R-:W-:-:S04]  /*26640*/  IMAD.SHL.U32 R20, R20, 0x80, RZ ;  /* 0x0000008014147824 */ /* 0x002fc800078e00ff */
[----:B------:R-:W-:-:S05]  /*26650*/  IMAD.SHL.U32 R20, R20, 0x2, RZ ;  /* 0x0000000214147824 */ /* 0x000fca00078e00ff */
[----:B------:R-:W-:-:S05]  /*26660*/  IADD3 R252, P2, R252, R20, RZ ;  /* 0x00000014fcfc7210 */ /* 0x000fca0007f5e0ff */
[----:B------:R1:W-:Y:S04]  /*26670*/  STL [R1+0x248], R252 ;  /* 0x000248fc01007387 */ /* 0x0003e80000100800 */
[----:B-1----:R0:W5:Y:S04]  /*26680*/  LDL.LU R252, [R1+0xdec] ;  /* 0x000dec0001fc7983 */ /* 0x0021680000300800 */
[----:B------:R-:W2:Y:S02]  /*26690*/  LDL.LU R20, [R1+0x26c] ;  /* 0x00026c0001147983 */ /* 0x000ea40000300800 */
[----:B--2---:R-:W-:-:S05]  /*266a0*/  IMAD.X R20, R20, 0x1, R2, P3 ;  /* 0x0000000114147824 */ /* 0x004fca00018e0602 */
        /* <DEDUP_REMOVED lines=13> */
[----:B---3--:R-:W-:-:S05]  /*26780*/  IADD3 R22, P4, R22, R20, RZ ;  /* 0x0000001416167210 */ /* 0x008fca0007f9e0ff */
        /* <DEDUP_REMOVED lines=8> */
[----:B----4-:R-:W-:-:S05]  /*26810*/  IADD3 R23, P5, R23, R20, RZ ;  /* 0x0000001417177210 */ /* 0x010fca0007fbe0ff */
[----:B------:R1:W-:Y:S04]  /*26820*/  STL [R1+0x230], R23 ;  /* 0x0002301701007387 */ /* 0x0003e80000100800 */
[----:B-1----:R0:W5:Y:S04]  /*26830*/  LDL.LU R23, [R1+0xde0] ;  /* 0x000de00001177983 */ /* 0x0021680000300800 */
[----:B------:R-:W2:Y:S01]  /*26840*/  LDL.LU R20, [R1+0x254] ;  /* 0x0002540001147983 */ /* 0x000ea20000300800 */
[--C-:B------:R-:W-:Y:S02]  /*26850*/  IMAD.X R217, R217, 0x1, R2.reuse, P1 ;  /* 0x00000001d9d97824 */ /* 0x100fe400008e0602 */
[----:B------:R-:W-:-:S02]  /*26860*/  IMAD.X R219, R219, 0x1, R2, P2 ;  /* 0x00000001dbdb7824 */ /* 0x000fc400010e0602 */
[--C-:B------:R-:W-:Y:S02]  /*26870*/  IMAD.X R4, R4, 0x1, R2.reuse, P3 ;  /* 0x0000000104047824 */ /* 0x100fe400018e0602 */
[--C-:B------:R-:W-:Y:S02]  /*26880*/  IMAD.X R6, R6, 0x1, R2.reuse, P4 ;  /* 0x0000000106067824 */ /* 0x100fe400020e0602 */
[--C-:B------:R-:W-:Y:S02]  /*26890*/  IMAD.X R8, R8, 0x1, R2.reuse, P5 ;  /* 0x0000000108087824 */ /* 0x100fe400028e0602 */
[----:B--2---:R-:W-:-:S05]  /*268a0*/  IMAD.X R20, R20, 0x1, R2, P6 ;  /* 0x0000000114147824 */ /* 0x004fca00030e0602 */
[----:B------:R1:W-:Y:S02]  /*268b0*/  STL [R1+0x254], R20 ;  /* 0x0002541401007387 */ /* 0x0003e40000100800 */
[----:B-1----:R-:W1:Y:S02]  /*268c0*/  LDC R20, c[0x0][0x23c] ;  /* 0x00008f00ff147b82 */ /* 0x002e640000000800 */
        /* <DEDUP_REMOVED lines=8> */
[----:B------:R1:W-:Y:S01]  /*26950*/  STL [R1+0x24c], R217 ;  /* 0x00024cd901007387 */ /* 0x0003e20000100800 */
[----:B------:R-:W-:-:S03]  /*26960*/  IADD3 R7, P4, R7, R20, RZ ;  /* 0x0000001407077210 */ /* 0x000fc60007f9e0ff */
[----:B-1----:R-:W2:Y:S04]  /*26970*/  LDL.LU R217, [R1+0x1e0] ;  /* 0x0001e00001d97983 */ /* 0x002ea80000300800 */
[----:B------:R1:W-:Y:S04]  /*26980*/  STL [R1+0x220], R218 ;  /* 0x000220da01007387 */ /* 0x0003e80000100800 */
[----:B-1----:R-:W3:Y:S04]  /*26990*/  LDL.LU R218, [R1+0x1d8] ;  /* 0x0001d80001da7983 */ /* 0x002ee80000300800 */
[----:B------:R1:W-:Y:S01]  /*269a0*/  STL [R1+0x244], R219 ;  /* 0x000244db01007387 */ /* 0x0003e20000100800 */
[----:B------:R-:W-:-:S03]  /*269b0*/  IADD3 R9, P5, R9, R20, RZ ;  /* 0x0000001409097210 */ /* 0x000fc60007fbe0ff */
[----:B-1----:R-:W4:Y:S04]  /*269c0*/  LDL.LU R219, [R1+0x1d0] ;  /* 0x0001d00001db7983 */ /* 0x002f280000300800 */
[----:B------:R1:W-:Y:S01]  /*269d0*/  STL [R1+0x218], R3 ;  /* 0x0002180301007387 */ /* 0x0003e20000100800 */
[----:B------:R-:W-:-:S03]  /*269e0*/  IMAD.X R10, R10, 0x1, R2, P6 ;  /* 0x000000010a0a7824 */ /* 0x000fc600030e0602 */
[----:B-1----:R-:W4:Y:S04]  /*269f0*/  LDL.LU R3, [R1+0x1c8] ;  /* 0x0001c80001037983 */ /* 0x002f280000300800 */
[----:B------:R1:W-:Y:S01]  /*26a00*/  STL [R1+0x23c], R4 ;  /* 0x00023c0401007387 */ /* 0x0003e20000100800 */
[----:B------:R-:W-:-:S03]  /*26a10*/  IADD3 R13, P6, R13, R20, RZ ;  /* 0x000000140d0d7210 */ /* 0x000fc60007fde0ff */
[----:B-1----:R-:W4:Y:S04]  /*26a20*/  LDL.LU R4, [R1+0x1c0] ;  /* 0x0001c00001047983 */ /* 0x002f280000300800 */
[----:B------:R1:W-:Y:S01]  /*26a30*/  STL [R1+0x210], R5 ;  /* 0x0002100501007387 */ /* 0x0003e20000100800 */
[----:B------:R-:W-:Y:S01]  /*26a40*/  IMAD.X R12, R12, 0x1, R2, P1 ;  /* 0x000000010c0c7824 */ /* 0x000fe200008e0602 */
[----:B------:R-:W-:Y:S02]  /*26a50*/  IADD3 R15, P1, R15, R20, RZ ;  /* 0x000000140f0f7210 */ /* 0x000fe40007f3e0ff */
[----:B-1----:R-:W4:Y:S04]  /*26a60*/  LDL.LU R5, [R1+0x1b8] ;  /* 0x0001b80001057983 */ /* 0x002f280000300800 */
[----:B------:R1:W-:Y:S01]  /*26a70*/  STL [R1+0x234], R6 ;  /* 0x0002340601007387 */ /* 0x0003e20000100800 */
[----:B------:R-:W-:-:S03]  /*26a80*/  IMAD.MOV.U32 R20, RZ, RZ, R17 ;  /* 0x000000ffff147224 */ /* 0x000fc600078e0011 */
[----:B-1----:R-:W4:Y:S04]  /*26a90*/  LDL.LU R6, [R1+0x1b0] ;  /* 0x0001b00001067983 */ /* 0x002f280000300800 */
[----:B------:R1:W-:Y:S01]  /*26aa0*/  STL [R1+0x208], R7 ;  /* 0x0002080701007387 */ /* 0x0003e20000100800 */
[----:B------:R-:W-:-:S03]  /*26ab0*/  IMAD.X R20, R20, 0x1, R2, P2 ;  /* 0x0000000114147824 */ /* 0x000fc600010e0602 */
[----:B-1----:R-:W4:Y:S04]  /*26ac0*/  LDL.LU R7, [R1+0x1a8] ;  /* 0x0001a80001077983 */ /* 0x002f280000300800 */
[----:B------:R1:W-:Y:S04]  /*26ad0*/  STL [R1+0x22c], R8 ;  /* 0x00022c0801007387 */ /* 0x0003e80000100800 */
        /* <DEDUP_REMOVED lines=118> */
[----:B------:R-:W2:Y:S01]  /*27240*/  LDL.LU R20, [R1+0x1b4] ;  /* 0x0001b40001147983 */ /* 0x000ea20000300800 */
[----:B------:R-:W-:Y:S02]  /*27250*/  WARPGROUP.DEPBAR.LE gsb0, 0x0 ;  /* 0x00008000000079c5 */ /* 0x000fe40000010000 */
[----:B------:R-:W-:Y:S01]  /*27260*/  WARPGROUP.ARRIVE ;  /* 0x00000000000079c5 */ /* 0x000fe20000000000 */
[----:B------:R-:W-:Y:S01]  /*27270*/  UMOV UR38, UR10 ;  /* 0x0000000a00267c82 */ /* 0x000fe20008000000 */
[----:B------:R-:W-:-:S04]  /*27280*/  UMOV UR39, UR11 ;  /* 0x0000000b00277c82 */ /* 0x000fc80008000000 */
[----:B------:R-:W-:Y:S01]  /*27290*/  HGMMA.64x128x16.F32.BF16 R24, gdesc[UR36].tnspA, R24, gsb0 ;  /* 0x21e00000241879f0 */ /* 0x000fe20008001818 */
[----:B------:R-:W-:Y:S01]  /*272a0*/  UMOV UR42, UR14 ;  /* 0x0000000e002a7c82 */ /* 0x000fe20008000000 */
[----:B------:R-:W-:Y:S01]  /*272b0*/  UMOV UR43, UR15 ;  /* 0x0000000f002b7c82 */ /* 0x000fe20008000000 */
[----:B------:R-:W-:Y:S01]  /*272c0*/  UMOV UR46, UR18 ;  /* 0x00000012002e7c82 */ /* 0x000fe20008000000 */
[----:B------:R-:W-:Y:S01]  /*272d0*/  UMOV UR47, UR19 ;  /* 0x00000013002f7c82 */ /* 0x000fe20008000000 */
[----:B------:R-:W-:Y:S02]  /*272e0*/  WARPGROUP.DEPBAR.LE gsb0, 0x0 ;  /* 0x00008000000079c5 */ /* 0x000fe40000010000 */
[----:B------:R-:W-:-:S06]  /*272f0*/  WARPGROUP.ARRIVE ;  /* 0x00000000000079c5 */ /* 0x000fcc0000000000 */
[----:B------:R-:W-:Y:S01]  /*27300*/  HGMMA.64x128x16.F32.BF16 R24, gdesc[UR40].tnspA, R24, gsb0 ;  /* 0x21e00000281879f0 */ /* 0x000fe20008001818 */
[----:B--2---:R-:W-:-:S05]  /*27310*/  IMAD.X R20, R20, 0x1, R2, P2 ;  /* 0x0000000114147824 */ /* 0x004fca00010e0602 */
[----:B------:R1:W-:Y:S02]  /*27320*/  STL [R1+0x1b4], R20 ;  /* 0x0001b41401007387 */ /* 0x0003e40000100800 */
[----:B-1----:R-:W1:Y:S02]  /*27330*/  LDC R20, c[0x0][0x23c] ;  /* 0x00008f00ff147b82 */ /* 0x002e640000000800 */
[----:B-1----:R-:W-:-:S04]  /*27340*/  IMAD.SHL.U32 R20, R20, 0x80, RZ ;  /* 0x0000008014147824 */ /* 0x002fc800078e00ff */
[----:B------:R-:W-:-:S05]  /*27350*/  IMAD.SHL.U32 R20, R20, 0x2, RZ ;  /* 0x0000000214147824 */ /* 0x000fca00078e00ff */
[----:B------:R-:W-:-:S05]  /*27360*/  IADD3 R13, P2, R13, R20, RZ ;  /* 0x000000140d0d7210 */ /* 0x000fca0007f5e0ff */
[----:B------:R1:W-:Y:S04]  /*27370*/  STL [R1+0x188], R13 ;  /* 0x0001880d01007387 */ /* 0x0003e80000100800 */
[----:B-1----:R-:W2:Y:S01]  /*27380*/  LDL.LU R13, [R1+0xda8] ;  /* 0x000da800010d7983 */ /* 0x002ea20000300800 */
[----:B------:R-:W-:Y:S02]  /*27390*/  WARPGROUP.DEPBAR.LE gsb0, 0x0 ;  /* 0x00008000000079c5 */ /* 0x000fe40000010000 */
[----:B------:R-:W-:Y:S01]  /*273a0*/  WARPGROUP.ARRIVE ;  /* 0x00000000000079c5 */ /* 0x000fe20000000000 */
[----:B------:R-:W-:Y:S01]  /*273b0*/  UMOV UR50, UR22 ;  /* 0x0000001600327c82 */ /* 0x000fe20008000000 */
[----:B------:R-:W-:Y:S01]  /*273c0*/  UMOV UR51, UR23 ;  /* 0x0000001700337c82 */ /* 0x000fe20008000000 */
[----:B------:R-:W3:Y:S03]  /*273d0*/  LDL.LU R20, [R1+0x1a4] ;  /* 0x0001a40001147983 */ /* 0x000ee60000300800 */
[----:B------:R-:W-:Y:S01]  /*273e0*/  HGMMA.64x128x16.F32.BF16 R24, gdesc[UR44].tnspA, R24, gsb0 ;  /* 0x21e000002c1879f0 */ /* 0x000fe20008001818 */
[----:B------:R-:W-:Y:S01]  /*273f0*/  UMOV UR54, UR26 ;  /* 0x0000001a00367c82 */ /* 0x000fe20008000000 */
[----:B------:R-:W-:Y:S01]  /*27400*/  UMOV UR55, UR27 ;  /* 0x0000001b00377c82 */ /* 0x000fe20008000000 */
[----:B------:R-:W-:-:S02]  /*27410*/  WARPGROUP.DEPBAR.LE gsb0, 0x0 ;  /* 0x00008000000079c5 */ /* 0x000fc40000010000 */
[----:B------:R-:W-:-:S07]  /*27420*/  WARPGROUP.ARRIVE ;  /* 0x00000000000079c5 */ /* 0x000fce0000000000 */
[----:B------:R-:W-:Y:S01]  /*27430*/  HGMMA.64x128x16.F32.BF16 R24, gdesc[UR48].tnspA, R24, gsb0 ;  /* 0x21e00000301879f0 */ /* 0x000fe20008001818 */
[----:B--2---:R-:W-:-:S05]  /*27440*/  IMAD.X R13, R13, 0x1, R2, P3 ;  /* 0x000000010d0d7824 */ /* 0x004fca00018e0602 */
[----:B------:R1:W-:Y:S04]  /*27450*/  STL [R1+0x1ac], R13 ;  /* 0x0001ac0d01007387 */ /* 0x0003e80000100800 */
[----:B-1----:R-:W2:Y:S01]  /*27460*/  LDL.LU R13, [R1+0xda4] ;  /* 0x000da400010d7983 */ /* 0x002ea20000300800 */
[----:B------:R-:W-:Y:S02]  /*27470*/  WARPGROUP.DEPBAR.LE gsb0, 0x0 ;  /* 0x00008000000079c5 */ /* 0x000fe40000010000 */
[----:B------:R-:W-:-:S06]  /*27480*/  WARPGROUP.ARRIVE ;  /* 0x00000000000079c5 */ /* 0x000fcc0000000000 */
[----:B------:R-:W-:Y:S01]  /*27490*/  HGMMA.64x128x16.F32.BF16 R24, gdesc[UR52].tnspA, R24, gsb0 ;  /* 0x21e00000341879f0 */ /* 0x000fe20008001818 */
[----:B------:R-:W-:Y:S01]  /*274a0*/  UMOV UR58, UR30 ;  /* 0x0000001e003a7c82 */ /* 0x000fe20008000000 */
[----:B------:R-:W-:Y:S01]  /*274b0*/  UMOV UR59, UR31 ;  /* 0x0000001f003b7c82 */ /* 0x000fe20008000000 */
[--C-:B---3--:R-:W-:Y:S02]  /*274c0*/  IMAD.X R20, R20, 0x1, R2.reuse, P4 ;  /* 0x0000000114147824 */ /* 0x108fe400020e0602 */
[----:B------:R-:W-:-:S03]  /*274d0*/  IMAD.X R12, R12, 0x1, R2, P5 ;  /* 0x000000010c0c7824 */ /* 0x000fc600028e0602 */
[----:B------:R1:W-:Y:S04]  /*274e0*/  STL [R1+0x1a4], R20 ;  /* 0x0001a41401007387 */ /* 0x0003e80000100800 */
[----:B------:R3:W-:Y:S01]  /*274f0*/  STL [R1+0x19c], R12 ;  /* 0x00019c0c01007387 */ /* 0x0007e20000100800 */
[----:B-1----:R-:W1:Y:S08]  /*27500*/  LDC R20, c[0x0][0x23c] ;  /* 0x00008f00ff147b82 */ /* 0x002e700000000800 */
[----:B---3--:R-:W3:Y:S01]  /*27510*/  LDC R12, c[0x0][0x238] ;  /* 0x00008e00ff0c7b82 */ /* 0x008ee20000000800 */
[----:B------:R-:W-:-:S02]  /*27520*/  IMAD.X R15, R15, 0x1, R2, P6 ;  /* 0x000000010f0f7824 */ /* 0x000fc400030e0602 */
[----:B------:R-:W-:Y:S01]  /*27530*/  IMAD.X R17, R17, 0x1, R2, P1 ;  /* 0x0000000111117824 */ /* 0x000fe200008e0602 */
[----:B------:R-:W-:Y:S02]  /*27540*/  WARPGROUP.DEPBAR.LE gsb0, 0x0 ;  /* 0x00008000000079c5 */ /* 0x000fe40000010000 */
[----:B------:R-:W-:-:S06]  /*27550*/  WARPGROUP.ARRIVE ;  /* 0x00000000000079c5 */ /* 0x000fcc0000000000 */
[----:B------:R-:W-:Y:S01]  /*27560*/  HGMMA.64x128x16.F32.BF16 R24, gdesc[UR56].tnspA, R24, gsb0 ;  /* 0x21e00000381879f0 */ /* 0x000fe20008001818 */
[----:B-1----:R-:W-:Y:S02]  /*27570*/  IMAD.SHL.U32 R20, R20, 0x80, RZ ;  /* 0x0000008014147824 */ /* 0x002fe400078e00ff */
[----:B---3--:R-:W-:Y:S02]  /*27580*/  IMAD.SHL.U32 R12, R12, 0x80, RZ ;  /* 0x000000800c0c7824 */ /* 0x008fe400078e00ff */
[----:B------:R-:W-:Y:S02]  /*27590*/  IMAD.SHL.U32 R20, R20, 0x2, RZ ;  /* 0x0000000214147824 */ /* 0x000fe400078e00ff */
[----:B------:R-:W-:Y:S01]  /*275a0*/  IMAD.SHL.U32 R12, R12, 0x2, RZ ;  /* 0x000000020c0c7824 */ /* 0x000fe200078e00ff */
[----:B------:R-:W-:Y:S02]  /*275b0*/  WARPGROUP.DEPBAR.LE gsb0, 0x0 ;  /* 0x00008000000079c5 */ /* 0x000fe40000010000 */
[----:B--2---:R-:W-:-:S05]  /*275c0*/  IMAD.X R13, R13, 0x1, R2, P2 ;  /* 0x000000010d0d7824 */ /* 0x004fca00010e0602 */
[----:B------:R1:W-:Y:S04]  /*275d0*/  STL [R1+0x184], R13 ;  /* 0x0001840d01007387 */ /* 0x0003e80000100800 */
[----:B------:R2:W-:Y:S04]  /*275e0*/  STL [R1+0x194], R15 ;  /* 0x0001940f01007387 */ /* 0x0005e80000100800 */
[----:B-1----:R0:W5:Y:S04]  /*275f0*/  LDL.LU R13, [R1+0xda0] ;  /* 0x000da000010d7983 */ /* 0x0021680000300800 */
[----:B------:R1:W-:Y:S01]  /*27600*/  STL [R1+0x18c], R17 ;  /* 0x00018c1101007387 */ /* 0x0003e20000100800 */
[----:B--2---:R-:W-:-:S02]  /*27610*/  IMAD.MOV.U32 R15, RZ, RZ, R14 ;  /* 0x000000ffff0f7224 */ /* 0x004fc400078e000e */
[----:B------:R-:W-:Y:S02]  /*27620*/  IMAD.MOV.U32 R14, RZ, RZ, R18 ;  /* 0x000000ffff0e7224 */ /* 0x000fe400078e0012 */
[----:B-1----:R-:W-:Y:S02]  /*27630*/  IMAD.MOV.U32 R17, RZ, RZ, R16 ;  /* 0x000000ffff117224 */ /* 0x002fe400078e0010 */
[----:B------:R-:W-:Y:S01]  /*27640*/  IMAD.MOV.U32 R16, RZ, RZ, R11 ;  /* 0x000000ffff107224 */ /* 0x000fe200078e000b */
[----:B0-----:R-:W-:Y:S06]  /*27650*/  @P0 BRA `(.L_x_1) ;  /* 0xfffffe6800dc0947 */ /* 0x001fec000383ffff */
[----:B-----5:R-:W2:Y:S04]  /*27660*/  LDL.LU R7, [R1+0xf8] ;  /* 0x0000f80001077983 */ /* 0x020ea80000300800 */
[----:B------:R-:W3:Y:S04]  /*27670*/  LDL.LU R6, [R1+0xf0] ;  /* 0x0000f00001067983 */ /* 0x000ee80000300800 */
[----:B------:R-:W4:Y:S04]  /*27680*/  LDL.LU R5, [R1+0xd0] ;  /* 0x0000d00001057983 */ /* 0x000f280000300800 */
[----:B------:R-:W4:Y:S01]  /*27690*/  LDL.LU R4, [R1+0xd8] ;  /* 0x0000d80001047983 */ /* 0x000f220000300800 */
[----:B------:R-:W-:-:S02]  /*276a0*/  IMAD.MOV.U32 R18, RZ, RZ, R219 ;  /* 0x000000ffff127224 */ /* 0x000fc400078e00db */
[----:B------:R-:W-:Y:S01]  /*276b0*/  IMAD.MOV.U32 R20, RZ, RZ, R218 ;  /* 0x000000ffff147224 */ /* 0x000fe200078e00da */
[----:B------:R-:W4:Y:S04]  /*276c0*/  LDL.LU R14, [R1+0x94] ;  /* 0x00009400010e7983 */ /* 0x000f280000300800 */
[----:B------:R-:W4:Y:S01]  /*276d0*/  LDL.LU R15, [R1+0x98] ;  /* 0x00009800010f7983 */ /* 0x000f220000300800 */
[----:B------:R-:W-:-:S03]  /*276e0*/  F2FP.BF16.F32.PACK_AB R219, R87, R215 ;  /* 0x000000d757db723e */ /* 0x000fc600000010ff */
[----:B------:R-:W4:Y:S04]  /*276f0*/  LDL.LU R2, [R1+0x90] ;  /* 0x0000900001027983 */ /* 0x000f280000300800 */
[----:B------:R-:W4:Y:S01]  /*27700*/  LDL.LU R0, [R1+0x8c] ;  /* 0x00008c0001007983 */ /* 0x000f220000300800 */
[----:B------:R-:W-:-:S03]  /*27710*/  F2FP.BF16.F32.PACK_AB R218, R85, R213 ;  /* 0x000000d555da723e */ /* 0x000fc600000010ff */
[----:B------:R-:W4:Y:S04]  /*27720*/  LDL.LU R12, [R1+0x84] ;  /* 0x00008400010c7983 */ /* 0x000f280000300800 */
[----:B------:R-:W4:Y:S01]  /*27730*/  LDL.LU R3, [R1+0x88] ;  /* 0x0000880001037983 */ /* 0x000f220000300800 */
[----:B------:R-:W-:-:S03]  /*27740*/  F2FP.BF16.F32.PACK_AB R217, R151, R217 ;  /* 0x000000d997d9723e */ /* 0x000fc600000010ff */
[----:B------:R-:W4:Y:S01]  /*27750*/  LDL.LU R87, [R1+0xc0] ;  /* 0x0000c00001577983 */ /* 0x000f220000300800 */
[----:B------:R-:W-:-:S03]  /*27760*/  F2FP.BF16.F32.PACK_AB R216, R149, R216 ;  /* 0x000000d895d8723e */ /* 0x000fc600000010ff */
[----:B------:R-:W4:Y:S01]  /*27770*/  LDL.LU R215, [R1+0x9c] ;  /* 0x00009c0001d77983 */ /* 0x000f220000300800 */
[----:B------:R-:W-:-:S03]  /*27780*/  F2FP.BF16.F32.PACK_AB R11, R86, R214 ;  /* 0x000000d6560b723e */ /* 0x000fc600000010ff */
[----:B------:R-:W4:Y:S04]  /*27790*/  LDL.LU R85, [R1+0xbc] ;  /* 0x0000bc0001557983 */ /* 0x000f280000300800 */
[----:B------:R-:W4:Y:S01]  /*277a0*/  LDL.LU R213, [R1+0xa0] ;  /* 0x0000a00001d57983 */ /* 0x000f220000300800 */
[----:B------:R-:W-:-:S03]  /*277b0*/  F2FP.BF16.F32.PACK_AB R10, R84, R212 ;  /* 0x000000d4540a723e */ /* 0x000fc600000010ff */
[----:B------:R-:W4:Y:S04]  /*277c0*/  LDL.LU R151, [R1+0xa8] ;  /* 0x0000a80001977983 */ /* 0x000f280000300800 */
[----:B------:R-:W4:Y:S04]  /*277d0*/  LDL.LU R149, [R1+0xa4] ;  /* 0x0000a40001957983 */ /* 0x000f280000300800 */
[----:B------:R-:W4:Y:S04]  /*277e0*/  LDL.LU R86, [R1+0xc8] ;  /* 0x0000c80001567983 */ /* 0x000f280000300800 */
[----:B------:R-:W4:Y:S04]  /*277f0*/  LDL.LU R214, [R1+0xac] ;  /* 0x0000ac0001d67983 */ /* 0x000f280000300800 */
[----:B------:R-:W4:Y:S04]  /*27800*/  LDL.LU R84, [R1+0xb4] ;  /* 0x0000b40001547983 */ /* 0x000f280000300800 */
[----:B------:R-:W4:Y:S01]  /*27810*/  LDL.LU R212, [R1+0xb0] ;  /* 0x0000b00001d47983 */ /* 0x000f220000300800 */
[----:B--2---:R-:W-:-:S03]  /*27820*/  F2FP.BF16.F32.PACK_AB R9, R150, R7 ;  /* 0x000000079609723e */ /* 0x004fc600000010ff */
[----:B------:R-:W2:Y:S01]  /*27830*/  LDL.LU R150, [R1+0xb8] ;  /* 0x0000b80001967983 */ /* 0x000ea20000300800 */
[----:B------:R-:W-:Y:S02]  /*27840*/  F2FP.BF16.F32.PACK_AB R7, R83, R211 ;  /* 0x000000d35307723e */ /* 0x000fe400000010ff */
[----:B---3--:R-:W-:Y:S02]  /*27850*/  F2FP.BF16.F32.PACK_AB R8, R148, R6 ;  /* 0x000000069408723e */ /* 0x008fe400000010ff */
[----:B------:R-:W3:Y:S01]  /*27860*/  LDL.LU R148, [R1+0xc4] ;  /* 0x0000c40001947983 */ /* 0x000ee20000300800 */
[----:B----4-:R-:W-:-:S03]  /*27870*/  IMAD.MOV.U32 R83, RZ, RZ, R5 ;  /* 0x000000ffff537224 */ /* 0x010fc600078e0005 */
[----:B------:R-:W4:Y:S01]  /*27880*/  LDL.LU R211, [R1+0xcc] ;  /* 0x0000cc0001d37983 */ /* 0x000f220000300800 */
[----:B------:R-:W-:Y:S02]  /*27890*/  F2FP.BF16.F32.PACK_AB R17, R146, R23 ;  /* 0x000000179211723e */ /* 0x000fe400000010ff */
[----:B------:R-:W-:Y:S02]  /*278a0*/  F2FP.BF16.F32.PACK_AB R23, R79, R207 ;  /* 0x000000cf4f17723e */ /* 0x000fe400000010ff */
[----:B------:R-:W-:Y:S02]  /*278b0*/  F2FP.BF16.F32.PACK_AB R79, R78, R206 ;  /* 0x000000ce4e4f723e */ /* 0x000fe400000010ff */
[----:B------:R-:W-:Y:S02]  /*278c0*/  F2FP.BF16.F32.PACK_AB R78, R76, R204 ;  /* 0x000000cc4c4e723e */ /* 0x000fe400000010ff */
[----:B------:R-:W-:Y:S02]  /*278d0*/  F2FP.BF16.F32.PACK_AB R76, R140, R83 ;  /* 0x000000538c4c723e */ /* 0x000fe400000010ff */
[----:B------:R-:W-:Y:S01]  /*278e0*/  F2FP.BF16.F32.PACK_AB R6, R81, R209 ;  /* 0x000000d15106723e */ /* 0x000fe200000010ff */
[----:B------:R-:W-:Y:S01]  /*278f0*/  IMAD.MOV.U32 R81, RZ, RZ, R4 ;  /* 0x000000ffff517224 */ /* 0x000fe200078e0004 */
[----:B------:R-:W-:-:S02]  /*27900*/  F2FP.BF16.F32.PACK_AB R83, R75, R203 ;  /* 0x000000cb4b53723e */ /* 0x000fc400000010ff */
[----:B------:R-:W-:Y:S02]  /*27910*/  F2FP.BF16.F32.PACK_AB R75, R74, R202 ;  /* 0x000000ca4a4b723e */ /* 0x000fe400000010ff */
[----:B------:R-:W-:Y:S02]  /*27920*/  F2FP.BF16.F32.PACK_AB R4, R145, R19 ;  /* 0x000000139104723e */ /* 0x000fe400000010ff */
[----:B------:R-:W-:Y:S02]  /*27930*/  F2FP.BF16.F32.PACK_AB R74, R72, R200 ;  /* 0x000000c8484a723e */ /* 0x000fe400000010ff */
[----:B------:R-:W-:Y:S02]  /*27940*/  F2FP.BF16.F32.PACK_AB R19, R82, R210 ;  /* 0x000000d25213723e */ /* 0x000fe400000010ff */
[----:B------:R-:W-:Y:S02]  /*27950*/  F2FP.BF16.F32.PACK_AB R82, R73, R201 ;  /* 0x000000c94952723e */ /* 0x000fe400000010ff */
        /* <DEDUP_REMOVED lines=83> */
[----:B--2---:R-:W-:Y:S02]  /*27e90*/  F2FP.BF16.F32.PACK_AB R69, R134, R150 ;  /* 0x000000968645723e */ /* 0x004fe400000010ff */
        /* <DEDUP_REMOVED lines=12> */
[----:B---3--:R-:W-:-:S02]  /*27f60*/  F2FP.BF16.F32.PACK_AB R80, R137, R148 ;  /* 0x000000948950723e */ /* 0x008fc400000010ff */
[----:B------:R-:W-:Y:S02]  /*27f70*/  F2FP.BF16.F32.PACK_AB R110, R41, R169 ;  /* 0x000000a9296e723e */ /* 0x000fe400000010ff */
[----:B----4-:R-:W-:Y:S02]  /*27f80*/  F2FP.BF16.F32.PACK_AB R81, R139, R211 ;  /* 0x000000d38b51723e */ /* 0x010fe400000010ff */
[----:B------:R-:W-:Y:S02]  /*27f90*/  F2FP.BF16.F32.PACK_AB R41, R106, R237 ;  /* 0x000000ed6a29723e */ /* 0x000fe400000010ff */
[----:B------:R-:W-:Y:S02]  /*27fa0*/  F2FP.BF16.F32.PACK_AB R137, R102, R233 ;  /* 0x000000e96689723e */ /* 0x000fe400000010ff */
[----:B------:R-:W-:Y:S02]  /*27fb0*/  F2FP.BF16.F32.PACK_AB R106, R37, R165 ;  /* 0x000000a5256a723e */ /* 0x000fe400000010ff */
[----:B------:R-:W-:-:S02]  /*27fc0*/  F2FP.BF16.F32.PACK_AB R139, R38, R166 ;  /* 0x000000a6268b723e */ /* 0x000fc400000010ff */
[----:B------:R-:W-:Y:S02]  /*27fd0*/  F2FP.BF16.F32.PACK_AB R102, R33, R161 ;  /* 0x000000a12166723e */ /* 0x000fe400000010ff */
[----:B------:R-:W-:Y:S02]  /*27fe0*/  F2FP.BF16.F32.PACK_AB R151, R26, R154 ;  /* 0x0000009a1a97723e */ /* 0x000fe400000010ff */
[----:B------:R-:W-:Y:S02]  /*27ff0*/  F2FP.BF16.F32.PACK_AB R150, R24, R152 ;  /* 0x000000981896723e */ /* 0x000fe400000010ff */
[----:B------:R-:W-:-:S07]  /*28000*/  F2FP.BF16.F32.PACK_AB R148, R88, R220 ;  /* 0x000000dc5894723e */ /* 0x000fce00000010ff */
.L_x_0:
[----:B------:R-:W0:Y:S01]  /*28010*/  S2R R12, SR_TID.X ;  /* 0x00000000000c7919 */ /* 0x000e220000002100 */
[----:B------:R-:W-:Y:S01]  /*28020*/  MOV R25, 0x400 ;  /* 0x0000040000197802 */ /* 0x000fe20000000f00 */
[----:B------:R-:W1:Y:S01]  /*28030*/  LDC.64 R2, c[0x0][0x228] ;  /* 0x00008a00ff027b82 */ /* 0x000e620000000a00 */
[----:B------:R-:W2:Y:S01]  /*28040*/  S2R R26, SR_CgaCtaId ;  /* 0x00000000001a7919 */ /* 0x000ea20000008800 */
[----:B------:R-:W3:Y:S06]  /*28050*/  S2R R24, SR_TID.X ;  /* 0x0000000000187919 */ /* 0x000eec0000002100 */
[----:B------:R-:W4:Y:S01]  /*28060*/  LDC.64 R156, c[0x0][0x228] ;  /* 0x00008a00ff9c7b82 */ /* 0x000f220000000a00 */
[----:B------:R-:W4:Y:S04]  /*28070*/  LDL.LU R171, [R1+0x100] ;  /* 0x0001000001ab7983 */ /* 0x000f280000300800 */
[----:B------:R-:W4:Y:S03]  /*28080*/  LDL.LU R170, [R1+0x104] ;  /* 0x0001040001aa7983 */ /* 0x000f260000300800 */
[----:B------:R-:W4:Y:S01]  /*28090*/  LDC.64 R152, c[0x0][0x228] ;  /* 0x00008a00ff987b82 */ /* 0x000f220000000a00 */
[----:B0-----:R-:W-:-:S02]  /*280a0*/  IMAD.SHL.U32 R0, R12, 0x10, RZ ;  /* 0x000000100c007824 */ /* 0x001fc400078e00ff */
[C---:B------:R-:W-:Y:S02]  /*280b0*/  IMAD.SHL.U32 R14, R12.reuse, 0x40, RZ ;  /* 0x000000400c0e7824 */ /* 0x040fe400078e00ff */
[----:B------:R-:W-:Y:S01]  /*280c0*/  IMAD.SHL.U32 R12, R12, 0x8, RZ ;  /* 0x000000080c0c7824 */ /* 0x000fe200078e00ff */
[----:B------:R-:W-:Y:S02]  /*280d0*/  LOP3.LUT R0, R0, 0xf0, RZ, 0xc0, !PT ;  /* 0x000000f000007812 */ /* 0x000fe400078ec0ff */
[----:B--2---:R-:W-:Y:S02]  /*280e0*/  LEA R25, R26, R25, 0x18 ;  /* 0x000000191a197211 */ /* 0x004fe400078ec0ff */
[----:B------:R-:W-:Y:S01]  /*280f0*/  LOP3.LUT R15, R14, 0x400, RZ, 0xc0, !PT ;  /* 0x000004000e0f7812 */ /* 0x000fe200078ec0ff */
[----:B------:R-:W-:Y:S01]  /*28100*/  VIADD R14, R13, 0x7f ;  /* 0x0000007f0d0e7836 */ /* 0x000fe20000000000 */
[----:B------:R-:W-:Y:S02]  /*28110*/  LOP3.LUT R12, R12, 0x300, RZ, 0xc0, !PT ;  /* 0x000003000c0c7812 */ /* 0x000fe400078ec0ff */
[----:B------:R-:W-:-:S02]  /*28120*/  IADD3 R15, R15, R25, R0 ;  /* 0x000000190f0f7210 */ /* 0x000fc40007ffe000 */
[----:B---3--:R-:W-:-:S03]  /*28130*/  LOP3.LUT R24, R24, 0x7f, RZ, 0xc0, !PT ;  /* 0x0000007f18187812 */ /* 0x008fc600078ec0ff */
[----:B------:R-:W-:Y:S01]  /*28140*/  IMAD.IADD R0, R12, 0x1, R15 ;  /* 0x000000010c007824 */ /* 0x000fe200078e020f */
[----:B------:R-:W-:Y:S01]  /*28150*/  BAR.SYNC.DEFER_BLOCKING 0x0 ;  /* 0x0000000000007b1d */ /* 0x000fe20000010000 */
[----:B------:R-:W-:-:S05]  /*28160*/  IMAD R12, R24, 0x10, R25 ;  /* 0x00000010180c7824 */ /* 0x000fca00078e0219 */
[----:B------:R0:W-:Y:S02]  /*28170*/  STSM.16.M88.4 [R0], R148 ;  /* 0x0000009400007844 */ /* 0x0001e40000000200 */
[----:B------:R-:W-:Y:S01]  /*28180*/  BAR.SYNC.DEFER_BLOCKING 0x0 ;  /* 0x0000000000007b1d */ /* 0x000fe20000010000 */
[----:B-1----:R-:W-:-:S07]  /*28190*/  ISETP.GE.AND P0, PT, R14, R3, PT ;  /* 0x000000030e00720c */ /* 0x002fce0003f06270 */
[----:B------:R-:W4:Y:S08]  /*281a0*/  LDC R3, c[0x0][0x244] ;  /* 0x00009100ff037b82 */ /* 0x000f300000000800 */
[----:B0-----:R-:W0:Y:S08]  /*281b0*/  LDC.64 R150, c[0x0][0x228] ;  /* 0x00008a00ff967b82 */ /* 0x001e300000000a00 */
[----:B------:R-:W1:Y:S01]  /*281c0*/  LDC.64 R14, c[0x0][0x228] ;  /* 0x00008a00ff0e7b82 */ /* 0x000e620000000a00 */
[----:B------:R-:W2:Y:S07]  /*281d0*/  LDS.128 R24, [R12] ;  /* 0x000000000c187984 */ /* 0x000eae0000000c00 */
[----:B------:R-:W-:Y:S08]  /*281e0*/  BAR.SYNC.DEFER_BLOCKING 0x0 ;  /* 0x0000000000007b1d */ /* 0x000ff00000010000 */
[----:B------:R-:W3:Y:S01]  /*281f0*/  LDC R148, c[0x0][0x248] ;  /* 0x00009200ff947b82 */ /* 0x000ee20000000800 */
[----:B------:R-:W-:Y:S07]  /*28200*/  STSM.16.M88.4 [R0], R92 ;  /* 0x0000005c00007844 */ /* 0x000fee0000000200 */
[----:B------:R-:W-:Y:S06]  /*28210*/  BAR.SYNC.DEFER_BLOCKING 0x0 ;  /* 0x0000000000007b1d */ /* 0x000fec0000010000 */
[----:B------:R-:W1:Y:S02]  /*28220*/  LDS.128 R28, [R12] ;  /* 0x000000000c1c7984 */ /* 0x000e640000000c00 */
[----:B------:R-:W-:Y:S06]  /*28230*/  BAR.SYNC.DEFER_BLOCKING 0x0 ;  /* 0x0000000000007b1d */ /* 0x000fec0000010000 */
[----:B------:R0:W-:Y:S02]  /*28240*/  STSM.16.M88.4 [R0], R144 ;  /* 0x0000009000007844 */ /* 0x0001e40000000200 */
[----:B------:R-:W-:Y:S08]  /*28250*/  BAR.SYNC.DEFER_BLOCKING 0x0 ;  /* 0x0000000000007b1d */ /* 0x000ff00000010000 */
[----:B0-----:R-:W0:Y:S08]  /*28260*/  LDC.64 R146, c[0x0][0x220] ;  /* 0x00008800ff927b82 */ /* 0x001e300000000a00 */
[----:B------:R-:W1:Y:S01]  /*28270*/  LDC R145, c[0x0][0x22c] ;  /* 0x00008b00ff917b82 */ /* 0x000e620000000800 */
[----:B------:R-:W1:Y:S07]  /*28280*/  LDS.128 R32, [R12] ;  /* 0x000000000c207984 */ /* 0x000e6e0000000c00 */
[----:B------:R-:W-:Y:S06]  /*28290*/  BAR.SYNC.DEFER_BLOCKING 0x0 ;  /* 0x0000000000007b1d */ /* 0x000fec0000010000 */
[----:B------:R-:W-:Y:S02]  /*282a0*/  STSM.16.M88.4 [R0], R96 ;  /* 0x0000006000007844 */ /* 0x000fe40000000200 */
[----:B------:R-:W-:Y:S06]  /*282b0*/  BAR.SYNC.DEFER_BLOCKING 0x0 ;  /* 0x0000000000007b1d */ /* 0x000fec0000010000 */
[----:B------:R-:W1:Y:S02]  /*282c0*/  LDS.128 R36, [R12] ;  /* 0x000000000c247984 */ /* 0x000e640000000c00 */
        /* <DEDUP_REMOVED lines=77> */
[----:B------:R2:W-:Y:S02]  /*287a0*/  STSM.16.M88.4 [R0], R84 ;  /* 0x0000005400007844 */ /* 0x0005e40000000200 */
[----:B------:R-:W-:Y:S08]  /*287b0*/  BAR.SYNC.DEFER_BLOCKING 0x0 ;  /* 0x0000000000007b1d */ /* 0x000ff00000010000 */
[----:B--2---:R-:W2:Y:S08]  /*287c0*/  LDC.64 R86, c[0x0][0x228] ;  /* 0x00008a00ff567b82 */ /* 0x004eb00000000a00 */
[----:B------:R-:W2:Y:S01]  /*287d0*/  LDC.64 R84, c[0x0][0x228] ;  /* 0x00008a00ff547b82 */ /* 0x000ea20000000a00 */
[----:B------:R-:W2:Y:S07]  /*287e0*/  LDS.128 R64, [R12] ;  /* 0x000000000c407984 */ /* 0x000eae0000000c00 */
[----:B------:R-:W-:Y:S06]  /*287f0*/  BAR.SYNC.DEFER_BLOCKING 0x0 ;  /* 0x0000000000007b1d */ /* 0x000fec0000010000 */
[----:B------:R-:W-:Y:S02]  /*28800*/  STSM.16.M88.4 [R0], R72 ;  /* 0x0000004800007844 */ /* 0x000fe40000000200 */
[----:B------:R-:W-:Y:S06]  /*28810*/  BAR.SYNC.DEFER_BLOCKING 0x0 ;  /* 0x0000000000007b1d */ /* 0x000fec0000010000 */
[----:B------:R-:W2:Y:S02]  /*28820*/  LDS.128 R132, [R12] ;  /* 0x000000000c847984 */ /* 0x000ea40000000c00 */
        /* <DEDUP_REMOVED lines=21> */
[----:B------:R0:W-:Y:S02]  /*28980*/  STSM.16.M88.4 [R0], R8 ;  /* 0x0000000800007844 */ /* 0x0001e40000000200 */
[----:B------:R-:W-:Y:S01]  /*28990*/  BAR.SYNC.DEFER_BLOCKING 0x0 ;  /* 0x0000000000007b1d */ /* 0x000fe20000010000 */
[C---:B----4-:R-:W-:Y:S01]  /*289a0*/  IMAD R144, R171.reuse, R3, RZ ;  /* 0x00000003ab907224 */ /* 0x050fe200078e02ff */
[----:B------:R-:W-:-:S02]  /*289b0*/  ISETP.GE.AND P2, PT, R171, R150, PT ;  /* 0x00000096ab00720c */ /* 0x000fc40003f46270 */
[C---:B------:R-:W-:Y:S01]  /*289c0*/  ISETP.GE.AND P3, PT, R13.reuse, R151, PT ;  /* 0x000000970d00720c */ /* 0x040fe20003f66270 */
[----:B---3--:R-:W-:-:S03]  /*289d0*/  IMAD R159, R13, R148, RZ ;  /* 0x000000940d9f7224 */ /* 0x008fc600078e02ff */
[----:B0-----:R-:W0:Y:S01]  /*289e0*/  LDC.64 R8, c[0x0][0x228] ;  /* 0x00008a00ff087b82 */ /* 0x001e220000000a00 */
[----:B------:R-:W-:-:S07]  /*289f0*/  PRMT R163, R24, 0x7632, R163 ;  /* 0x0000763218a37816 */ /* 0x000fce00000000a3 */
[----:B------:R-:W3:Y:S01]  /*28a00*/  LDC.64 R10, c[0x0][0x228] ;  /* 0x00008a00ff0a7b82 */ /* 0x000ee20000000a00 */
[----:B------:R-:W4:Y:S07]  /*28a10*/  LDS.128 R4, [R12] ;  /* 0x000000000c047984 */ /* 0x000f2e0000000c00 */
[----:B------:R-:W-:Y:S01]  /*28a20*/  BAR.SYNC.DEFER_BLOCKING 0x0 ;  /* 0x0000000000007b1d */ /* 0x000fe20000010000 */
[----:B------:R-:W-:Y:S01]  /*28a30*/  VIADD R150, R13, 0x1 ;  /* 0x000000010d967836 */ /* 0x000fe20000000000 */
[----:B------:R-:W-:-:S04]  /*28a40*/  LEA R16, P4, R144, R146, 0x1 ;  /* 0x0000009290107211 */ /* 0x000fc800078808ff */
[----:B-1----:R-:W-:Y:S01]  /*28a50*/  ISETP.GE.AND P1, PT, R150, R145, PT ;  /* 0x000000919600720c */ /* 0x002fe20003f26270 */
[----:B------:R-:W-:Y:S01]  /*28a60*/  IMAD R3, R3, 0x80, R144 ;  /* 0x0000008003037824 */ /* 0x000fe200078e0290 */
[----:B------:R-:W-:Y:S01]  /*28a70*/  LEA.HI.X.SX32 R17, R144, R147, 0x1, P4 ;  /* 0x0000009390117211 */ /* 0x000fe200020f0eff */
[----:B------:R-:W1:Y:S01]  /*28a80*/  LDC.64 R150, c[0x0][0x228] ;  /* 0x00008a00ff967b82 */ /* 0x000e620000000a00 */
[----:B--2---:R-:W-:Y:S02]  /*28a90*/  ISETP.LT.AND P4, PT, R171, R86, !P1 ;  /* 0x00000056ab00720c */ /* 0x004fe40004f81270 */
[C---:B------:R-:W-:Y:S02]  /*28aa0*/  ISETP.LT.AND P1, PT, R170.reuse, R84, !P1 ;  /* 0x00000054aa00720c */ /* 0x040fe40004f21270 */
[----:B------:R-:W-:-:S03]  /*28ab0*/  ISETP.LT.AND P3, PT, R170, R14, !P3 ;  /* 0x0000000eaa00720c */ /* 0x000fc60005f61270 */
[----:B------:R-:W2:Y:S01]  /*28ac0*/  LDC R84, c[0x0][0x22c] ;  /* 0x00008b00ff547b82 */ /* 0x000ea20000000800 */
[----:B------:R0:W-:Y:S07]  /*28ad0*/  STSM.16.M88.4 [R0], R216 ;  /* 0x000000d800007844 */ /* 0x0001ee0000000200 */
[----:B------:R-:W4:Y:S08]  /*28ae0*/  LDC R14, c[0x0][0x22c] ;  /* 0x00008b00ff0e7b82 */ /* 0x000f300000000800 */
[----:B------:R-:W-:Y:S01]  /*28af0*/  BAR.SYNC.DEFER_BLOCKING 0x0 ;  /* 0x0000000000007b1d */ /* 0x000fe20000010000 */
[----:B------:R-:W-:-:S02]  /*28b00*/  LEA R18, P5, R3, R146, 0x1 ;  /* 0x0000009203127211 */ /* 0x000fc400078a08ff */
[----:B------:R-:W-:Y:S02]  /*28b10*/  ISETP.LT.AND P2, PT, R13, R157, !P2 ;  /* 0x0000009d0d00720c */ /* 0x000fe40005741270 */
[----:B------:R-:W-:-:S03]  /*28b20*/  LEA.HI.X.SX32 R19, R3, R147, 0x1, P5 ;  /* 0x0000009303137211 */ /* 0x000fc600028f0eff */
[----:B------:R-:W3:Y:S01]  /*28b30*/  LDC R86, c[0x0][0x22c] ;  /* 0x00008b00ff567b82 */ /* 0x000ee20000000800 */
[C---:B------:R-:W-:Y:S02]  /*28b40*/  IMAD.IADD R3, R159.reuse, 0x1, R148 ;  /* 0x000000019f037824 */ /* 0x040fe400078e0294 */
[----:B------:R-:W-:-:S04]  /*28b50*/  IMAD.WIDE R154, R159, 0x2, R16 ;  /* 0x000000029f9a7825 */ /* 0x000fc800078e0210 */
[----:B------:R-:W-:Y:S01]  /*28b60*/  IMAD.WIDE R158, R159, 0x2, R18 ;  /* 0x000000029f9e7825 */ /* 0x000fe200078e0212 */
[----:B------:R-:W1:Y:S03]  /*28b70*/  LDC.64 R144, c[0x0][0x228] ;  /* 0x00008a00ff907b82 */ /* 0x000e660000000a00 */
[----:B------:R-:W-:-:S05]  /*28b80*/  IMAD.WIDE R160, R3, 0x2, R16 ;  /* 0x0000000203a07825 */ /* 0x000fca00078e0210 */
[----:B------:R-:W1:Y:S01]  /*28b90*/  LDC.64 R146, c[0x0][0x228] ;  /* 0x00008a00ff927b82 */ /* 0x000e620000000a00 */
[----:B------:R2:W-:Y:S01]  /*28ba0*/  @P2 STG.E.U16 desc[UR60][R154.64], R24 ;  /* 0x000000189a002986 */ /* 0x0005e2000c10153c */
[----:B------:R-:W-:-:S03]  /*28bb0*/  VIADD R157, R13, 0x3 ;  /* 0x000000030d9d7836 */ /* 0x000fc60000000000 */
[----:B------:R4:W-:Y:S01]  /*28bc0*/  @P3 STG.E.U16 desc[UR60][R158.64], R163 ;  /* 0x000000a39e003986 */ /* 0x0009e2000c10153c */
[----:B------:R-:W-:Y:S02]  /*28bd0*/  VIADD R149, R13, 0x2 ;  /* 0x000000020d957836 */ /* 0x000fe40000000000 */
[----:B0-----:R-:W0:Y:S01]  /*28be0*/  LDC R0, c[0x0][0x22c] ;  /* 0x00008b00ff007b82 */ /* 0x001e220000000800 */
[----:B------:R-:W-:Y:S01]  /*28bf0*/  @P4 STG.E.U16 desc[UR60][R160.64], R28 ;  /* 0x0000001ca0004986 */ /* 0x000fe2000c10153c */
[----:B--2---:R-:W-:-:S06]  /*28c00*/  PRMT R155, R28, 0x7632, R155 ;  /* 0x000076321c9b7816 */ /* 0x004fcc000000009b */
[----:B------:R-:W2:Y:S01]  /*28c10*/  LDC R24, c[0x0][0x228] ;  /* 0x00008a00ff187b82 */ /* 0x000ea20000000800 */
[----:B----4-:R-:W-:Y:S01]  /*28c20*/  IMAD.WIDE R162, R3, 0x2, R18 ;  /* 0x0000000203a27825 */ /* 0x010fe200078e0212 */
[----:B------:R-:W-:-:S04]  /*28c30*/  ISETP.GE.AND P2, PT, R149, R14, PT ;  /* 0x0000000e9500720c */ /* 0x000fc80003f46270 */
[----:B------:R4:W-:Y:S01]  /*28c40*/  @P1 STG.E.U16 desc[UR60][R162.64], R155 ;  /* 0x0000009ba2001986 */ /* 0x0009e2000c10153c */
[----:B------:R-:W-:Y:S01]  /*28c50*/  ISETP.GE.AND P1, PT, R157, R84, PT ;  /* 0x000000549d00720c */ /* 0x000fe20003f26270 */
[----:B------:R-:W-:Y:S01]  /*28c60*/  VIADD R149, R13, 0x4 ;  /* 0x000000040d957836 */ /* 0x000fe20000000000 */
[----:B------:R-:W2:Y:S02]  /*28c70*/  LDC R14, c[0x0][0x228] ;  /* 0x00008a00ff0e7b82 */ /* 0x000ea40000000800 */
[----:B------:R-:W-:Y:S02]  /*28c80*/  ISETP.LT.AND P5, PT, R171, R8, !P1 ;  /* 0x00000008ab00720c */ /* 0x000fe40004fa1270 */
[----:B---3--:R-:W-:-:S04]  /*28c90*/  ISETP.GE.AND P3, PT, R149, R86, PT ;  /* 0x000000569500720c */ /* 0x008fc80003f66270 */
[----:B------:R-:W3:Y:S01]  /*28ca0*/  LDC R8, c[0x0][0x22c] ;  /* 0x00008b00ff087b82 */ /* 0x000ee20000000800 */
[C---:B-1----:R-:W-:Y:S02]  /*28cb0*/  ISETP.LT.AND P6, PT, R171.reuse, R150, !P2 ;  /* 0x00000096ab00720c */ /* 0x042fe400057c1270 */
[C---:B------:R-:W-:Y:S02]  /*28cc0*/  ISETP.LT.AND P2, PT, R170.reuse, R152, !P2 ;  /* 0x00000098aa00720c */ /* 0x040fe40005741270 */
[----:B------:R-:W-:Y:S01]  /*28cd0*/  ISETP.LT.AND P4, PT, R171, R144, !P3 ;  /* 0x00000090ab00720c */ /* 0x000fe20005f81270 */
[--C-:B------:R-:W-:Y:S01]  /*28ce0*/  IMAD.IADD R3, R3, 0x1, R148.reuse ;  /* 0x0000000103037824 */ /* 0x100fe200078e0294 */
[C---:B------:R-:W-:Y:S01]  /*28cf0*/  ISETP.LT.AND P3, PT, R170.reuse, R10, !P3 ;  /* 0x0000000aaa00720c */ /* 0x040fe20005f61270 */
[----:B----4-:R-:W1:Y:S01]  /*28d00*/  LDC.64 R154, c[0x0][0x228] ;  /* 0x00008a00ff9a7b82 */ /* 0x010e620000000a00 */
[----:B------:R-:W-:Y:S01]  /*28d10*/  ISETP.LT.AND P1, PT, R170, R146, !P1 ;  /* 0x00000092aa00720c */ /* 0x000fe20004f21270 */
[----:B------:R-:W-:-:S06]  /*28d20*/  IMAD.IADD R165, R3, 0x1, R148 ;  /* 0x0000000103a57824 */ /* 0x000fcc00078e0294 */
[----:B------:R-:W4:Y:S01]  /*28d30*/  LDC R10, c[0x0][0x22c] ;  /* 0x00008b00ff0a7b82 */ /* 0x000f220000000800 */
[----:B------:R-:W-:Y:S01]  /*28d40*/  IMAD.WIDE R158, R3, 0x2, R16 ;  /* 0x00000002039e7825 */ /* 0x000fe200078e0210 */
[----:B------:R-:W-:-:S03]  /*28d50*/  PRMT R84, R25, 0x7632, R84 ;  /* 0x0000763219547816 */ /* 0x000fc60000000054 */
[----:B------:R-:W-:Y:S01]  /*28d60*/  IMAD.WIDE R160, R3, 0x2, R18 ;  /* 0x0000000203a07825 */ /* 0x000fe200078e0212 */
[----:B------:R-:W-:Y:S02]  /*28d70*/  PRMT R86, R29, 0x7632, R86 ;  /* 0x000076321d567816 */ /* 0x000fe40000000056 */
[----:B------:R-:W4:Y:S01]  /*28d80*/  LDC R28, c[0x0][0x228] ;  /* 0x00008a00ff1c7b82 */ /* 0x000f220000000800 */
[----:B------:R-:W-:Y:S02]  /*28d90*/  VIADD R3, R13, 0x5 ;  /* 0x000000050d037836 */ /* 0x000fe40000000000 */
[C---:B------:R-:W-:Y:S02]  /*28da0*/  IMAD.IADD R149, R165.reuse, 0x1, R148 ;  /* 0x00000001a5957824 */ /* 0x040fe400078e0294 */
[----:B------:R-:W-:Y:S01]  /*28db0*/  IMAD.WIDE R162, R165, 0x2, R16 ;  /* 0x00000002a5a27825 */ /* 0x000fe200078e0210 */
[----:B------:R4:W-:Y:S03]  /*28dc0*/  @P6 STG.E.U16 desc[UR60][R158.64], R25 ;  /* 0x000000199e006986 */ /* 0x0009e6000c10153c */
[----:B------:R-:W-:Y:S01]  /*28dd0*/  VIADD R157, R13, 0x6 ;  /* 0x000000060d9d7836 */ /* 0x000fe20000000000 */
[----:B------:R-:W-:Y:S01]  /*28de0*/  PRMT R144, R26, 0x7632, R144 ;  /* 0x000076321a907816 */ /* 0x000fe20000000090 */
[----:B------:R-:W-:Y:S01]  /*28df0*/  IMAD.WIDE R164, R165, 0x2, R18 ;  /* 0x00000002a5a47825 */ /* 0x000fe200078e0212 */
[----:B------:R-:W-:Y:S01]  /*28e00*/  @P2 STG.E.U16 desc[UR60][R160.64], R84 ;  /* 0x00000054a0002986 */ /* 0x000fe2000c10153c */
[----:B0-----:R-:W-:Y:S01]  /*28e10*/  ISETP.GE.AND P2, PT, R3, R0, PT ;  /* 0x000000000300720c */ /* 0x001fe20003f46270 */
[----:B------:R-:W0:Y:S02]  /*28e20*/  LDC R146, c[0x0][0x228] ;  /* 0x00008a00ff927b82 */ /* 0x000e240000000800 */
[----:B------:R-:W-:Y:S01]  /*28e30*/  @P5 STG.E.U16 desc[UR60][R162.64], R29 ;  /* 0x0000001da2005986 */ /* 0x000fe2000c10153c */
[----:B------:R-:W-:-:S03]  /*28e40*/  IMAD.WIDE R166, R149, 0x2, R16 ;  /* 0x0000000295a67825 */ /* 0x000fc600078e0210 */
[----:B------:R-:W-:Y:S02]  /*28e50*/  @P1 STG.E.U16 desc[UR60][R164.64], R86 ;  /* 0x00000056a4001986 */ /* 0x000fe4000c10153c */
[----:B------:R-:W0:Y:S01]  /*28e60*/  LDC R0, c[0x0][0x22c] ;  /* 0x00008b00ff007b82 */ /* 0x000e220000000800 */
[----:B---3--:R-:W-:Y:S01]  /*28e70*/  ISETP.GE.AND P1, PT, R157, R8, PT ;  /* 0x000000089d00720c */ /* 0x008fe20003f26270 */
[----:B------:R-:W-:-:S03]  /*28e80*/  IMAD.WIDE R168, R149, 0x2, R18 ;  /* 0x0000000295a87825 */ /* 0x000fc600078e0212 */
[----:B------:R-:W-:Y:S01]  /*28e90*/  ISETP.LT.AND P5, PT, R171, R156, !P1 ;  /* 0x0000009cab00720c */ /* 0x000fe20004fa1270 */
[----:B------:R-:W-:Y:S01]  /*28ea0*/  VIADD R3, R13, 0x7 ;  /* 0x000000070d037836 */ /* 0x000fe20000000000 */
[C---:B--2---:R-:W-:Y:S01]  /*28eb0*/  ISETP.LT.AND P1, PT, R170.reuse, R14, !P1 ;  /* 0x0000000eaa00720c */ /* 0x044fe20004f21270 */
[----:B------:R-:W2:Y:S01]  /*28ec0*/  LDC R8, c[0x0][0x22c] ;  /* 0x00008b00ff087b82 */ /* 0x000ea20000000800 */
[----:B------:R3:W-:Y:S01]  /*28ed0*/  @P4 STG.E.U16 desc[UR60][R166.64], R26 ;  /* 0x0000001aa6004986 */ /* 0x0007e2000c10153c */
[----:B------:R-:W-:Y:S02]  /*28ee0*/  ISETP.LT.AND P6, PT, R170, R2, !P2 ;  /* 0x00000002aa00720c */ /* 0x000fe400057c1270 */
[----:B-1----:R-:W-:Y:S01]  /*28ef0*/  ISETP.LT.AND P2, PT, R171, R154, !P2 ;  /* 0x0000009aab00720c */ /* 0x002fe20005741270 */
[----:B------:R1:W-:Y:S03]  /*28f00*/  @P3 STG.E.U16 desc[UR60][R168.64], R144 ;  /* 0x00000090a8003986 */ /* 0x0003e6000c10153c */
[----:B------:R-:W2:Y:S01]  /*28f10*/  LDC R14, c[0x0][0x228] ;  /* 0x00008a00ff0e7b82 */ /* 0x000ea20000000800 */
[----:B----4-:R-:W-:Y:S01]  /*28f20*/  ISETP.GE.AND P3, PT, R3, R10, PT ;  /* 0x0000000a0300720c */ /* 0x010fe20003f66270 */
[----:B------:R-:W-:-:S06]  /*28f30*/  IMAD.IADD R25, R149, 0x1, R148 ;  /* 0x0000000195197824 */ /* 0x000fcc00078e0294 */
[----:B---3--:R-:W3:Y:S01]  /*28f40*/  LDC R26, c[0x0][0x228] ;  /* 0x00008a00ff1a7b82 */ /* 0x008ee20000000800 */
[----:B------:R-:W-:-:S07]  /*28f50*/  IMAD.WIDE R2, R25, 0x2, R16 ;  /* 0x0000000219027825 */ /* 0x000fce00078e0210 */
[----:B------:R-:W4:Y:S01]  /*28f60*/  LDC R84, c[0x0][0x228] ;  /* 0x00008a00ff547b82 */ /* 0x000f220000000800 */
[----:B------:R-:W-:-:S07]  /*28f70*/  IMAD.IADD R157, R25, 0x1, R148 ;  /* 0x00000001199d7824 */ /* 0x000fce00078e0294 */
[----:B------:R-:W4:Y:S01]  /*28f80*/  LDC R10, c[0x0][0x22c] ;  /* 0x00008b00ff0a7b82 */ /* 0x000f220000000800 */
[----:B------:R-:W-:Y:S01]  /*28f90*/  VIADD R163, R13, 0x8 ;  /* 0x000000080da37836 */ /* 0x000fe20000000000 */
[----:B------:R-:W-:-:S06]  /*28fa0*/  ISETP.LT.AND P4, PT, R171, R24, !P3 ;  /* 0x00000018ab00720c */ /* 0x000fcc0005f81270 */
[----:B------:R-:W4:Y:S01]  /*28fb0*/  LDC R86, c[0x0][0x228] ;  /* 0x00008a00ff567b82 */ /* 0x000f220000000800 */
[----:B------:R-:W-:Y:S01]  /*28fc0*/  ISETP.LT.AND P3, PT, R170, R28, !P3 ;  /* 0x0000001caa00720c */ /* 0x000fe20005f61270 */
[----:B------:R-:W-:Y:S01]  /*28fd0*/  IMAD.WIDE R24, R25, 0x2, R18 ;  /* 0x0000000219187825 */ /* 0x000fe200078e0212 */
[----:B------:R-:W-:-:S05]  /*28fe0*/  PRMT R150, R30, 0x7632, R150 ;  /* 0x000076321e967816 */ /* 0x000fca0000000096 */
[----:B-1----:R-:W1:Y:S01]  /*28ff0*/  LDC R144, c[0x0][0x228] ;  /* 0x00008a00ff907b82 */ /* 0x002e620000000800 */
[C---:B------:R-:W-:Y:S01]  /*29000*/  IMAD.IADD R149, R157.reuse, 0x1, R148 ;  /* 0x000000019d957824 */ /* 0x040fe200078e0294 */
[----:B------:R-:W-:Y:S01]  /*29010*/  @P2 STG.E.U16 desc[UR60][R2.64], R30 ;  /* 0x0000001e02002986 */ /* 0x000fe2000c10153c */
[----:B------:R-:W-:Y:S01]  /*29020*/  IMAD.WIDE R28, R157, 0x2, R16 ;  /* 0x000000029d1c7825 */ /* 0x000fe200078e0210 */
[----:B------:R-:W-:Y:S02]  /*29030*/  PRMT R152, R27, 0x7632, R152 ;  /* 0x000076321b987816 */ /* 0x000fe40000000098 */
[----:B0-----:R-:W-:Y:S01]  /*29040*/  ISETP.GE.AND P2, PT, R163, R0, PT ;  /* 0x00000000a300720c */ /* 0x001fe20003f46270 */
[----:B------:R-:W-:Y:S01]  /*29050*/  IMAD.WIDE R156, R157, 0x2, R18 ;  /* 0x000000029d9c7825 */ /* 0x000fe200078e0212 */
[----:B------:R-:W0:Y:S01]  /*29060*/  LDC R0, c[0x0][0x22c] ;  /* 0x00008b00ff007b82 */ /* 0x000e220000000800 */
[----:B------:R3:W-:Y:S02]  /*29070*/  @P6 STG.E.U16 desc[UR60][R24.64], R150 ;  /* 0x0000009618006986 */ /* 0x0007e4000c10153c */
[----:B------:R-:W-:-:S02]  /*29080*/  VIADD R165, R13, 0x9 ;  /* 0x000000090da57836 */ /* 0x000fc40000000000 */
[----:B------:R-:W-:Y:S01]  /*29090*/  @P5 STG.E.U16 desc[UR60][R28.64], R27 ;  /* 0x0000001b1c005986 */ /* 0x000fe2000c10153c */
[----:B------:R-:W-:-:S03]  /*290a0*/  IMAD.WIDE R158, R149, 0x2, R16 ;  /* 0x00000002959e7825 */ /* 0x000fc600078e0210 */
[----:B------:R-:W-:Y:S01]  /*290b0*/  @P1 STG.E.U16 desc[UR60][R156.64], R152 ;  /* 0x000000989c001986 */ /* 0x000fe2000c10153c */
[----:B------:R-:W-:Y:S01]  /*290c0*/  IMAD.WIDE R160, R149, 0x2, R18 ;  /* 0x0000000295a07825 */ /* 0x000fe200078e0212 */
[----:B--2---:R-:W-:Y:S02]  /*290d0*/  ISETP.GE.AND P1, PT, R165, R8, PT ;  /* 0x00000008a500720c */ /* 0x004fe40003f26270 */
[----:B---3--:R-:W-:Y:S01]  /*290e0*/  PRMT R25, R31, 0x7632, R25 ;  /* 0x000076321f197816 */ /* 0x008fe20000000019 */
[----:B------:R-:W-:Y:S01]  /*290f0*/  VIADD R3, R13, 0xa ;  /* 0x0000000a0d037836 */ /* 0x000fe20000000000 */
[----:B------:R-:W2:Y:S01]  /*29100*/  LDC R8, c[0x0][0x22c] ;  /* 0x00008b00ff087b82 */ /* 0x000ea20000000800 */
[C---:B------:R-:W-:Y:S01]  /*29110*/  ISETP.LT.AND P6, PT, R171.reuse, R14, !P2 ;  /* 0x0000000eab00720c */ /* 0x040fe200057c1270 */
[----:B------:R-:W-:Y:S01]  /*29120*/  @P4 STG.E.U16 desc[UR60][R158.64], R31 ;  /* 0x0000001f9e004986 */ /* 0x000fe2000c10153c */
[----:B------:R-:W-:Y:S02]  /*29130*/  ISETP.LT.AND P2, PT, R170, R26, !P2 ;  /* 0x0000001aaa00720c */ /* 0x000fe40005741270 */
[----:B----4-:R-:W-:Y:S01]  /*29140*/  ISETP.LT.AND P5, PT, R171, R84, !P1 ;  /* 0x00000054ab00720c */ /* 0x010fe20004fa1270 */
[----:B------:R3:W-:Y:S02]  /*29150*/  @P3 STG.E.U16 desc[UR60][R160.64], R25 ;  /* 0x00000019a0003986 */ /* 0x0007e4000c10153c */
[----:B------:R-:W4:Y:S01]  /*29160*/  LDC R14, c[0x0][0x228] ;  /* 0x00008a00ff0e7b82 */ /* 0x000f220000000800 */
[----:B------:R-:W-:-:S02]  /*29170*/  ISETP.GE.AND P3, PT, R3, R10, PT ;  /* 0x0000000a0300720c */ /* 0x000fc40003f66270 */
[----:B------:R-:W-:-:S05]  /*29180*/  ISETP.LT.AND P1, PT, R170, R86, !P1 ;  /* 0x00000056aa00720c */ /* 0x000fca0004f21270 */
[----:B------:R-:W4:Y:S01]  /*29190*/  LDC R84, c[0x0][0x228] ;  /* 0x00008a00ff547b82 */ /* 0x000f220000000800 */
[----:B---3--:R-:W-:Y:S01]  /*291a0*/  IMAD.IADD R25, R149, 0x1, R148 ;  /* 0x0000000195197824 */ /* 0x008fe200078e0294 */
[----:B-1----:R-:W-:-:S06]  /*291b0*/  ISETP.LT.AND P4, PT, R171, R144, !P3 ;  /* 0x00000090ab00720c */ /* 0x002fcc0005f81270 */
[----:B------:R-:W1:Y:S01]  /*291c0*/  LDC R10, c[0x0][0x22c] ;  /* 0x00008b00ff0a7b82 */ /* 0x000e620000000800 */
[C---:B------:R-:W-:Y:S01]  /*291d0*/  IMAD.IADD R29, R25.reuse, 0x1, R148 ;  /* 0x00000001191d7824 */ /* 0x040fe200078e0294 */
[----:B------:R-:W-:Y:S01]  /*291e0*/  PRMT R31, R32, 0x7632, R31 ;  /* 0x00007632201f7816 */ /* 0x000fe2000000001f */
[----:B------:R-:W-:-:S05]  /*291f0*/  IMAD.WIDE R2, R25, 0x2, R16 ;  /* 0x0000000219027825 */ /* 0x000fca00078e0210 */
[----:B------:R-:W3:Y:S01]  /*29200*/  LDC R86, c[0x0][0x228] ;  /* 0x00008a00ff567b82 */ /* 0x000ee20000000800 */
[----:B------:R-:W-:Y:S01]  /*29210*/  IMAD.WIDE R24, R25, 0x2, R18 ;  /* 0x0000000219187825 */ /* 0x000fe200078e0212 */
[----:B------:R-:W-:-:S03]  /*29220*/  ISETP.LT.AND P3, PT, R170, R146, !P3 ;  /* 0x00000092aa00720c */ /* 0x000fc60005f61270 */
[----:B------:R-:W-:-:S03]  /*29230*/  VIADD R159, R13, 0xb ;  /* 0x0000000b0d9f7836 */ /* 0x000fc60000000000 */
[----:B------:R-:W3:Y:S01]  /*29240*/  LDC R144, c[0x0][0x228] ;  /* 0x00008a00ff907b82 */ /* 0x000ee20000000800 */
[----:B------:R-:W-:Y:S01]  /*29250*/  @P6 STG.E.U16 desc[UR60][R2.64], R32 ;  /* 0x0000002002006986 */ /* 0x000fe2000c10153c */
[C---:B------:R-:W-:Y:S01]  /*29260*/  IMAD.IADD R149, R29.reuse, 0x1, R148 ;  /* 0x000000011d957824 */ /* 0x040fe200078e0294 */
[----:B------:R-:W-:Y:S01]  /*29270*/  PRMT R152, R36, 0x7632, R152 ;  /* 0x0000763224987816 */ /* 0x000fe20000000098 */
[----:B------:R-:W-:Y:S01]  /*29280*/  IMAD.WIDE R26, R29, 0x2, R16 ;  /* 0x000000021d1a7825 */ /* 0x000fe200078e0210 */
[----:B------:R2:W-:Y:S01]  /*29290*/  @P2 STG.E.U16 desc[UR60][R24.64], R31 ;  /* 0x0000001f18002986 */ /* 0x0005e2000c10153c */
[----:B0-----:R-:W-:Y:S02]  /*292a0*/  ISETP.GE.AND P2, PT, R159, R0, PT ;  /* 0x000000009f00720c */ /* 0x001fe40003f46270 */
[----:B------:R-:W0:Y:S01]  /*292b0*/  LDC R146, c[0x0][0x228] ;  /* 0x00008a00ff927b82 */ /* 0x000e220000000800 */
[----:B------:R-:W-:Y:S01]  /*292c0*/  IMAD.WIDE R28, R29, 0x2, R18 ;  /* 0x000000021d1c7825 */ /* 0x000fe200078e0212 */
[----:B------:R3:W-:Y:S03]  /*292d0*/  @P5 STG.E.U16 desc[UR60][R26.64], R36 ;  /* 0x000000241a005986 */ /* 0x0007e6000c10153c */
[----:B------:R-:W-:-:S03]  /*292e0*/  VIADD R161, R13, 0xc ;  /* 0x0000000c0da17836 */ /* 0x000fc60000000000 */
[----:B------:R-:W0:Y:S01]  /*292f0*/  LDC R150, c[0x0][0x228] ;  /* 0x00008a00ff967b82 */ /* 0x000e220000000800 */
[----:B--2---:R-:W-:Y:S01]  /*29300*/  IMAD.WIDE R30, R149, 0x2, R16 ;  /* 0x00000002951e7825 */ /* 0x004fe200078e0210 */
[----:B------:R-:W-:Y:S01]  /*29310*/  @P1 STG.E.U16 desc[UR60][R28.64], R152 ;  /* 0x000000981c001986 */ /* 0x000fe2000c10153c */
[----:B------:R-:W-:-:S05]  /*29320*/  PRMT R25, R33, 0x7632, R25 ;  /* 0x0000763221197816 */ /* 0x000fca0000000019 */
[----:B------:R-:W2:Y:S01]  /*29330*/  LDC R0, c[0x0][0x22c] ;  /* 0x00008b00ff007b82 */ /* 0x000ea20000000800 */
[----:B------:R-:W-:Y:S01]  /*29340*/  IMAD.WIDE R156, R149, 0x2, R18 ;  /* 0x00000002959c7825 */ /* 0x000fe200078e0212 */
[----:B------:R-:W-:Y:S02]  /*29350*/  ISETP.GE.AND P1, PT, R161, R8, PT ;  /* 0x00000008a100720c */ /* 0x000fe40003f26270 */
[----:B----4-:R-:W-:Y:S01]  /*29360*/  ISETP.LT.AND P6, PT, R171, R14, !P2 ;  /* 0x0000000eab00720c */ /* 0x010fe200057c1270 */
[----:B------:R-:W-:-:S03]  /*29370*/  VIADD R3, R13, 0xd ;  /* 0x0000000d0d037836 */ /* 0x000fc60000000000 */
[----:B------:R-:W4:Y:S01]  /*29380*/  LDC R8, c[0x0][0x22c] ;  /* 0x00008b00ff087b82 */ /* 0x000f220000000800 */
[----:B------:R-:W-:Y:S01]  /*29390*/  @P4 STG.E.U16 desc[UR60][R30.64], R33 ;  /* 0x000000211e004986 */ /* 0x000fe2000c10153c */
[----:B------:R-:W-:-:S03]  /*293a0*/  ISETP.LT.AND P2, PT, R170, R84, !P2 ;  /* 0x00000054aa00720c */ /* 0x000fc60005741270 */
[----:B------:R3:W-:Y:S03]  /*293b0*/  @P3 STG.E.U16 desc[UR60][R156.64], R25 ;  /* 0x000000199c003986 */ /* 0x0007e6000c10153c */
[----:B------:R-:W4:Y:S01]  /*293c0*/  LDC R14, c[0x0][0x228] ;  /* 0x00008a00ff0e7b82 */ /* 0x000f220000000800 */
[----:B-1----:R-:W-:Y:S02]  /*293d0*/  ISETP.GE.AND P3, PT, R3, R10, PT ;  /* 0x0000000a0300720c */ /* 0x002fe40003f66270 */
[----:B---3--:R-:W-:-:S05]  /*293e0*/  ISETP.LT.AND P5, PT, R171, R86, !P1 ;  /* 0x00000056ab00720c */ /* 0x008fca0004fa1270 */
[----:B------:R-:W1:Y:S01]  /*293f0*/  LDC R36, c[0x0][0x228] ;  /* 0x00008a00ff247b82 */ /* 0x000e620000000800 */
[----:B------:R-:W-:Y:S01]  /*29400*/  IMAD.IADD R25, R149, 0x1, R148 ;  /* 0x0000000195197824 */ /* 0x000fe200078e0294 */
[----:B------:R-:W-:-:S06]  /*29410*/  ISETP.LT.AND P1, PT, R170, R144, !P1 ;  /* 0x00000090aa00720c */ /* 0x000fcc0004f21270 */
[----:B------:R-:W3:Y:S01]  /*29420*/  LDC R10, c[0x0][0x22c] ;  /* 0x00008b00ff0a7b82 */ /* 0x000ee20000000800 */
[----:B------:R-:W-:Y:S01]  /*29430*/  IMAD.IADD R29, R25, 0x1, R148 ;  /* 0x00000001191d7824 */ /* 0x000fe200078e0294 */
[----:B------:R-:W-:Y:S01]  /*29440*/  PRMT R31, R37, 0x7632, R31 ;  /* 0x00007632251f7816 */ /* 0x000fe2000000001f */
[----:B------:R-:W-:-:S05]  /*29450*/  IMAD.WIDE R2, R25, 0x2, R16 ;  /* 0x0000000219027825 */ /* 0x000fca00078e0210 */
[----:B------:R-:W3:Y:S01]  /*29460*/  LDC R84, c[0x0][0x228] ;  /* 0x00008a00ff547b82 */ /* 0x000ee20000000800 */
[----:B------:R-:W-:Y:S01]  /*29470*/  IMAD.WIDE R24, R25, 0x2, R18 ;  /* 0x0000000219187825 */ /* 0x000fe200078e0212 */
[----:B0-----:R-:W-:-:S03]  /*29480*/  ISETP.LT.AND P4, PT, R171, R146, !P3 ;  /* 0x00000092ab00720c */ /* 0x001fc60005f81270 */
[----:B------:R-:W-:-:S03]  /*29490*/  VIADD R157, R13, 0xe ;  /* 0x0000000e0d9d7836 */ /* 0x000fc60000000000 */
[----:B------:R-:W0:Y:S01]  /*294a0*/  LDC R86, c[0x0][0x228] ;  /* 0x00008a00ff567b82 */ /* 0x000e220000000800 */
[----:B------:R-:W-:Y:S01]  /*294b0*/  ISETP.LT.AND P3, PT, R170, R150, !P3 ;  /* 0x00000096aa00720c */ /* 0x000fe20005f61270 */
[----:B------:R-:W-:Y:S01]  /*294c0*/  @P6 STG.E.U16 desc[UR60][R2.64], R37 ;  /* 0x0000002502006986 */ /* 0x000fe2000c10153c */
[C---:B------:R-:W-:Y:S01]  /*294d0*/  IMAD.IADD R149, R29.reuse, 0x1, R148 ;  /* 0x000000011d957824 */ /* 0x040fe200078e0294 */
[----:B------:R-:W-:Y:S01]  /*294e0*/  PRMT R33, R34, 0x7632, R33 ;  /* 0x0000763222217816 */ /* 0x000fe20000000021 */
[C---:B------:R-:W-:Y:S01]  /*294f0*/  IMAD.WIDE R26, R29.reuse, 0x2, R16 ;  /* 0x000000021d1a7825 */ /* 0x040fe200078e0210 */
[----:B------:R4:W-:Y:S02]  /*29500*/  @P2 STG.E.U16 desc[UR60][R24.64], R31 ;  /* 0x0000001f18002986 */ /* 0x0009e4000c10153c */
[----:B------:R-:W0:Y:S01]  /*29510*/  LDC R144, c[0x0][0x228] ;  /* 0x00008a00ff907b82 */ /* 0x000e220000000800 */
[----:B------:R-:W-:Y:S01]  /*29520*/  IMAD.WIDE R28, R29, 0x2, R18 ;  /* 0x000000021d1c7825 */ /* 0x000fe200078e0212 */
[----:B--2---:R-:W-:-:S03]  /*29530*/  ISETP.GE.AND P2, PT, R157, R0, PT ;  /* 0x000000009d00720c */ /* 0x004fc60003f46270 */
[----:B------:R-:W-:-:S03]  /*29540*/  VIADD R159, R13, 0xf ;  /* 0x0000000f0d9f7836 */ /* 0x000fc60000000000 */
[----:B------:R-:W2:Y:S01]  /*29550*/  LDC R146, c[0x0][0x228] ;  /* 0x00008a00ff927b82 */ /* 0x000ea20000000800 */
[----:B------:R-:W-:Y:S01]  /*29560*/  @P5 STG.E.U16 desc[UR60][R26.64], R34 ;  /* 0x000000221a005986 */ /* 0x000fe2000c10153c */
[----:B----4-:R-:W-:Y:S01]  /*29570*/  IMAD.WIDE R30, R149, 0x2, R16 ;  /* 0x00000002951e7825 */ /* 0x010fe200078e0210 */
[----:B------:R-:W-:-:S05]  /*29580*/  PRMT R25, R38, 0x7632, R25 ;  /* 0x0000763226197816 */ /* 0x000fca0000000019 */
[----:B------:R-:W4:Y:S01]  /*29590*/  LDC R0, c[0x0][0x22c] ;  /* 0x00008b00ff007b82 */ /* 0x000f220000000800 */
[----:B------:R3:W-:Y:S01]  /*295a0*/  @P1 STG.E.U16 desc[UR60][R28.64], R33 ;  /* 0x000000211c001986 */ /* 0x0007e2000c10153c */
[----:B------:R-:W-:Y:S01]  /*295b0*/  ISETP.GE.AND P1, PT, R159, R8, PT ;  /* 0x000000089f00720c */ /* 0x000fe20003f26270 */
[----:B------:R-:W-:Y:S01]  /*295c0*/  VIADD R3, R13, 0x10 ;  /* 0x000000100d037836 */ /* 0x000fe20000000000 */
[----:B------:R-:W-:Y:S01]  /*295d0*/  ISETP.LT.AND P6, PT, R171, R14, !P2 ;  /* 0x0000000eab00720c */ /* 0x000fe200057c1270 */
[----:B------:R-:W-:Y:S03]  /*295e0*/  @P4 STG.E.U16 desc[UR60][R30.64], R38 ;  /* 0x000000261e004986 */ /* 0x000fe6000c10153c */
[----:B------:R-:W4:Y:S01]  /*295f0*/  LDC R8, c[0x0][0x22c] ;  /* 0x00008b00ff087b82 */ /* 0x000f220000000800 */
[----:B-1----:R-:W-:Y:S01]  /*29600*/  ISETP.LT.AND P2, PT, R170, R36, !P2 ;  /* 0x00000024aa00720c */ /* 0x002fe20005741270 */
[----:B---3--:R-:W-:-:S06]  /*29610*/  IMAD.WIDE R32, R149, 0x2, R18 ;  /* 0x0000000295207825 */ /* 0x008fcc00078e0212 */
[----:B------:R-:W1:Y:S01]  /*29620*/  LDC R14, c[0x0][0x228] ;  /* 0x00008a00ff0e7b82 */ /* 0x000e620000000800 */
[----:B------:R3:W-:Y:S01]  /*29630*/  @P3 STG.E.U16 desc[UR60][R32.64], R25 ;  /* 0x0000001920003986 */ /* 0x0007e2000c10153c */
[----:B------:R-:W-:-:S06]  /*29640*/  ISETP.GE.AND P3, PT, R3, R10, PT ;  /* 0x0000000a0300720c */ /* 0x000fcc0003f66270 */
[----:B------:R-:W1:Y:S01]  /*29650*/  LDC R34, c[0x0][0x228] ;  /* 0x00008a00ff227b82 */ /* 0x000e620000000800 */
[----:B------:R-:W-:Y:S02]  /*29660*/  ISETP.LT.AND P5, PT, R171, R84, !P1 ;  /* 0x00000054ab00720c */ /* 0x000fe40004fa1270 */
[----:B0-----:R-:W-:-:S05]  /*29670*/  ISETP.LT.AND P1, PT, R170, R86, !P1 ;  /* 0x00000056aa00720c */ /* 0x001fca0004f21270 */
[----:B------:R-:W0:Y:S01]  /*29680*/  LDC R36, c[0x0][0x228] ;  /* 0x00008a00ff247b82 */ /* 0x000e220000000800 */
[----:B---3--:R-:W-:Y:S01]  /*29690*/  IMAD.IADD R25, R149, 0x1, R148 ;  /* 0x0000000195197824 */ /* 0x008fe200078e0294 */
[----:B------:R-:W-:-:S06]  /*296a0*/  PRMT R31, R35, 0x7632, R31 ;  /* 0x00007632231f7816 */ /* 0x000fcc000000001f */
[----:B------:R-:W3:Y:S01]  /*296b0*/  LDC R10, c[0x0][0x22c] ;  /* 0x00008b00ff0a7b82 */ /* 0x000ee20000000800 */
[C---:B------:R-:W-:Y:S02]  /*296c0*/  IMAD.IADD R29, R25.reuse, 0x1, R148 ;  /* 0x00000001191d7824 */ /* 0x040fe400078e0294 */
[----:B------:R-:W-:Y:S01]  /*296d0*/  IMAD.WIDE R2, R25, 0x2, R16 ;  /* 0x0000000219027825 */ /* 0x000fe200078e0210 */
[----:B------:R-:W-:-:S04]  /*296e0*/  ISETP.LT.AND P4, PT, R171, R144, !P3 ;  /* 0x00000090ab00720c */ /* 0x000fc80005f81270 */
[----:B------:R-:W3:Y:S01]  /*296f0*/  LDC R38, c[0x0][0x228] ;  /* 0x00008a00ff267b82 */ /* 0x000ee20000000800 */
[----:B------:R-:W-:Y:S01]  /*29700*/  IMAD.WIDE R24, R25, 0x2, R18 ;  /* 0x0000000219187825 */ /* 0x000fe200078e0212 */
[----:B--2---:R-:W-:-:S03]  /*29710*/  ISETP.LT.AND P3, PT, R170, R146, !P3 ;  /* 0x00000092aa00720c */ /* 0x004fc60005f61270 */
[----:B------:R-:W-:Y:S01]  /*29720*/  VIADD R149, R13, 0x11 ;  /* 0x000000110d957836 */ /* 0x000fe20000000000 */
[----:B------:R-:W-:Y:S01]  /*29730*/  @P6 STG.E.U16 desc[UR60][R2.64], R35 ;  /* 0x0000002302006986 */ /* 0x000fe2000c10153c */
[C---:B------:R-:W-:Y:S01]  /*29740*/  IMAD.IADD R37, R29.reuse, 0x1, R148 ;  /* 0x000000011d257824 */ /* 0x040fe200078e0294 */
[----:B------:R-:W2:Y:S01]  /*29750*/  LDC R84, c[0x0][0x228] ;  /* 0x00008a00ff547b82 */ /* 0x000ea20000000800 */
[----:B------:R-:W-:Y:S01]  /*29760*/  IMAD.WIDE R26, R29, 0x2, R16 ;  /* 0x000000021d1a7825 */ /* 0x000fe200078e0210 */
[----:B------:R-:W-:Y:S01]  /*29770*/  PRMT R33, R39, 0x7632, R33 ;  /* 0x0000763227217816 */ /* 0x000fe20000000021 */
[----:B------:R1:W-:Y:S01]  /*29780*/  @P2 STG.E.U16 desc[UR60][R24.64], R31 ;  /* 0x0000001f18002986 */ /* 0x0003e2000c10153c */
[----:B----4-:R-:W-:Y:S01]  /*29790*/  ISETP.GE.AND P2, PT, R149, R0, PT ;  /* 0x000000009500720c */ /* 0x010fe20003f46270 */
[----:B------:R-:W-:-:S03]  /*297a0*/  IMAD.WIDE R28, R29, 0x2, R18 ;  /* 0x000000021d1c7825 */ /* 0x000fc600078e0212 */
[----:B------:R-:W4:Y:S01]  /*297b0*/  LDC R86, c[0x0][0x228] ;  /* 0x00008a00ff567b82 */ /* 0x000f220000000800 */
[----:B------:R-:W-:Y:S01]  /*297c0*/  VIADD R157, R13, 0x12 ;  /* 0x000000120d9d7836 */ /* 0x000fe20000000000 */
[----:B------:R-:W-:Y:S06]  /*297d0*/  @P5 STG.E.U16 desc[UR60][R26.64], R39 ;  /* 0x000000271a005986 */ /* 0x000fec000c10153c */
[----:B------:R-:W4:Y:S01]  /*297e0*/  LDC R0, c[0x0][0x22c] ;  /* 0x00008b00ff007b82 */ /* 0x000f220000000800 */
[----:B-1----:R-:W-:Y:S01]  /*297f0*/  IMAD.WIDE R30, R37, 0x2, R16 ;  /* 0x00000002251e7825 */ /* 0x002fe200078e0210 */
[----:B------:R1:W-:Y:S01]  /*29800*/  @P1 STG.E.U16 desc[UR60][R28.64], R33 ;  /* 0x000000211c001986 */ /* 0x0003e2000c10153c */
[----:B------:R-:W-:-:S02]  /*29810*/  PRMT R25, R88, 0x7632, R25 ;  /* 0x0000763258197816 */ /* 0x000fc40000000019 */
[----:B------:R-:W-:Y:S01]  /*29820*/  ISETP.GE.AND P1, PT, R157, R8, PT ;  /* 0x000000089d00720c */ /* 0x000fe20003f26270 */
[----:B------:R-:W-:Y:S01]  /*29830*/  VIADD R3, R13, 0x13 ;  /* 0x000000130d037836 */ /* 0x000fe20000000000 */
[----:B------:R-:W-:Y:S01]  /*29840*/  ISETP.LT.AND P6, PT, R171, R14, !P2 ;  /* 0x0000000eab00720c */ /* 0x000fe200057c1270 */
[----:B------:R-:W4:Y:S01]  /*29850*/  LDC R8, c[0x0][0x22c] ;  /* 0x00008b00ff087b82 */ /* 0x000f220000000800 */
[----:B------:R-:W-:Y:S01]  /*29860*/  @P4 STG.E.U16 desc[UR60][R30.64], R88 ;  /* 0x000000581e004986 */ /* 0x000fe2000c10153c */
[----:B------:R-:W-:Y:S01]  /*29870*/  ISETP.LT.AND P2, PT, R170, R34, !P2 ;  /* 0x00000022aa00720c */ /* 0x000fe20005741270 */
[----:B-1----:R-:W-:Y:S01]  /*29880*/  IMAD.WIDE R32, R37, 0x2, R18 ;  /* 0x0000000225207825 */ /* 0x002fe200078e0212 */
[----:B0-----:R-:W-:-:S04]  /*29890*/  ISETP.LT.AND P5, PT, R171, R36, !P1 ;  /* 0x00000024ab00720c */ /* 0x001fc80004fa1270 */
[----:B------:R-:W0:Y:S01]  /*298a0*/  LDC R14, c[0x0][0x228] ;  /* 0x00008a00ff0e7b82 */ /* 0x000e220000000800 */
[----:B------:R1:W-:Y:S01]  /*298b0*/  @P3 STG.E.U16 desc[UR60][R32.64], R25 ;  /* 0x0000001920003986 */ /* 0x0003e2000c10153c */
[----:B---3--:R-:W-:-:S06]  /*298c0*/  ISETP.GE.AND P3, PT, R3, R10, PT ;  /* 0x0000000a0300720c */ /* 0x008fcc0003f66270 */
[----:B------:R-:W3:Y:S01]  /*298d0*/  LDC R34, c[0x0][0x228] ;  /* 0x00008a00ff227b82 */ /* 0x000ee20000000800 */
[----:B------:R-:W-:Y:S01]  /*298e0*/  ISETP.LT.AND P1, PT, R170, R38, !P1 ;  /* 0x00000026aa00720c */ /* 0x000fe20004f21270 */
[----:B-1----:R-:W-:-:S06]  /*298f0*/  IMAD.IADD R25, R37, 0x1, R148 ;  /* 0x0000000125197824 */ /* 0x002fcc00078e0294 */
[----:B------:R-:W1:Y:S01]  /*29900*/  LDC R36, c[0x0][0x228] ;  /* 0x00008a00ff247b82 */ /* 0x000e620000000800 */
[----:B------:R-:W-:-:S07]  /*29910*/  PRMT R31, R92, 0x7632, R31 ;  /* 0x000076325c1f7816 */ /* 0x000fce000000001f */
[----:B------:R-:W1:Y:S01]  /*29920*/  LDC R37, c[0x0][0x228] ;  /* 0x00008a00ff257b82 */ /* 0x000e620000000800 */
[C---:B------:R-:W-:Y:S02]  /*29930*/  IMAD.IADD R29, R25.reuse, 0x1, R148 ;  /* 0x00000001191d7824 */ /* 0x040fe400078e0294 */
[----:B------:R-:W-:-:S05]  /*29940*/  IMAD.WIDE R2, R25, 0x2, R16 ;  /* 0x0000000219027825 */ /* 0x000fca00078e0210 */
[----:B------:R-:W1:Y:S01]  /*29950*/  LDC R10, c[0x0][0x22c] ;  /* 0x00008b00ff0a7b82 */ /* 0x000e620000000800 */
[----:B------:R-:W-:Y:S01]  /*29960*/  IMAD.WIDE R24, R25, 0x2, R18 ;  /* 0x0000000219187825 */ /* 0x000fe200078e0212 */
[----:B--2---:R-:W-:-:S03]  /*29970*/  ISETP.LT.AND P4, PT, R171, R84, !P3 ;  /* 0x00000054ab00720c */ /* 0x004fc60005f81270 */
[----:B------:R-:W-:-:S03]  /*29980*/  VIADD R149, R13, 0x14 ;  /* 0x000000140d957836 */ /* 0x000fc60000000000 */
[----:B------:R-:W2:Y:S01]  /*29990*/  LDC R38, c[0x0][0x228] ;  /* 0x00008a00ff267b82 */ /* 0x000ea20000000800 */
[----:B----4-:R-:W-:Y:S01]  /*299a0*/  ISETP.LT.AND P3, PT, R170, R86, !P3 ;  /* 0x00000056aa00720c */ /* 0x010fe20005f61270 */
[----:B------:R-:W-:Y:S06]  /*299b0*/  @P6 STG.E.U16 desc[UR60][R2.64], R92 ;  /* 0x0000005c02006986 */ /* 0x000fec000c10153c */
[----:B------:R-:W4:Y:S01]  /*299c0*/  LDC R39, c[0x0][0x228] ;  /* 0x00008a00ff277b82 */ /* 0x000f220000000800 */
[C---:B------:R-:W-:Y:S01]  /*299d0*/  IMAD.IADD R35, R29.reuse, 0x1, R148 ;  /* 0x000000011d237824 */ /* 0x040fe200078e0294 */
[----:B------:R0:W-:Y:S01]  /*299e0*/  @P2 STG.E.U16 desc[UR60][R24.64], R31 ;  /* 0x0000001f18002986 */ /* 0x0001e2000c10153c */
[----:B------:R-:W-:Y:S01]  /*299f0*/  IMAD.WIDE R26, R29, 0x2, R16 ;  /* 0x000000021d1a7825 */ /* 0x000fe200078e0210 */
[----:B------:R-:W-:-:S02]  /*29a00*/  PRMT R33, R89, 0x7632, R33 ;  /* 0x0000763259217816 */ /* 0x000fc40000000021 */
[----:B------:R-:W-:Y:S01]  /*29a10*/  ISETP.GE.AND P2, PT, R149, R0, PT ;  /* 0x000000009500720c */ /* 0x000fe20003f46270 */
[----:B------:R-:W-:Y:S01]  /*29a20*/  IMAD.WIDE R28, R29, 0x2, R18 ;  /* 0x000000021d1c7825 */ /* 0x000fe200078e0212 */
[----:B------:R-:W4:Y:S03]  /*29a30*/  LDC R0, c[0x0][0x22c] ;  /* 0x00008b00ff007b82 */ /* 0x000f260000000800 */
[----:B------:R-:W-:Y:S01]  /*29a40*/  VIADD R157, R13, 0x15 ;  /* 0x000000150d9d7836 */ /* 0x000fe20000000000 */
[----:B------:R-:W-:Y:S01]  /*29a50*/  @P5 STG.E.U16 desc[UR60][R26.64], R89 ;  /* 0x000000591a005986 */ /* 0x000fe2000c10153c */
[----:B0-----:R-:W-:Y:S01]  /*29a60*/  IMAD.WIDE R30, R35, 0x2, R16 ;  /* 0x00000002231e7825 */ /* 0x001fe200078e0210 */
[----:B------:R-:W-:Y:S02]  /*29a70*/  PRMT R25, R93, 0x7632, R25 ;  /* 0x000076325d197816 */ /* 0x000fe40000000019 */
[----:B------:R0:W-:Y:S01]  /*29a80*/  @P1 STG.E.U16 desc[UR60][R28.64], R33 ;  /* 0x000000211c001986 */ /* 0x0001e2000c10153c */
[----:B------:R-:W-:Y:S01]  /*29a90*/  ISETP.GE.AND P1, PT, R157, R8, PT ;  /* 0x000000089d00720c */ /* 0x000fe20003f26270 */
[----:B------:R-:W-:Y:S01]  /*29aa0*/  VIADD R3, R13, 0x16 ;  /* 0x000000160d037836 */ /* 0x000fe20000000000 */
[----:B------:R-:W4:Y:S01]  /*29ab0*/  LDC R8, c[0x0][0x22c] ;  /* 0x00008b00ff087b82 */ /* 0x000f220000000800 */
[----:B------:R-:W-:Y:S01]  /*29ac0*/  ISETP.LT.AND P6, PT, R171, R14, !P2 ;  /* 0x0000000eab00720c */ /* 0x000fe200057c1270 */
[----:B------:R-:W-:Y:S01]  /*29ad0*/  @P4 STG.E.U16 desc[UR60][R30.64], R93 ;  /* 0x0000005d1e004986 */ /* 0x000fe2000c10153c */
[----:B---3--:R-:W-:-:S02]  /*29ae0*/  ISETP.LT.AND P2, PT, R170, R34, !P2 ;  /* 0x00000022aa00720c */ /* 0x008fc40005741270 */
[----:B-1----:R-:W-:-:S03]  /*29af0*/  ISETP.LT.AND P5, PT, R171, R36, !P1 ;  /* 0x00000024ab00720c */ /* 0x002fc60004fa1270 */
[----:B------:R-:W1:Y:S01]  /*29b00*/  LDC R14, c[0x0][0x228] ;  /* 0x00008a00ff0e7b82 */ /* 0x000e620000000800 */
[----:B0-----:R-:W-:Y:S01]  /*29b10*/  IMAD.WIDE R32, R35, 0x2, R18 ;  /* 0x0000000223207825 */ /* 0x001fe200078e0212 */
[----:B------:R-:W-:-:S04]  /*29b20*/  ISETP.LT.AND P1, PT, R170, R37, !P1 ;  /* 0x00000025aa00720c */ /* 0x000fc80004f21270 */
[----:B------:R0:W-:Y:S02]  /*29b30*/  @P3 STG.E.U16 desc[UR60][R32.64], R25 ;  /* 0x0000001920003986 */ /* 0x0001e4000c10153c */
[----:B------:R-:W3:Y:S01]  /*29b40*/  LDC R34, c[0x0][0x228] ;  /* 0x00008a00ff227b82 */ /* 0x000ee20000000800 */
[----:B------:R-:W-:-:S07]  /*29b50*/  ISETP.GE.AND P3, PT, R3, R10, PT ;  /* 0x0000000a0300720c */ /* 0x000fce0003f66270 */
[----:B------:R-:W3:Y:S01]  /*29b60*/  LDC R36, c[0x0][0x228] ;  /* 0x00008a00ff247b82 */ /* 0x000ee20000000800 */
[----:B0-----:R-:W-:Y:S01]  /*29b70*/  IMAD.IADD R25, R35, 0x1, R148 ;  /* 0x0000000123197824 */ /* 0x001fe200078e0294 */
[----:B--2---:R-:W-:-:S06]  /*29b80*/  ISETP.LT.AND P4, PT, R171, R38, !P3 ;  /* 0x00000026ab00720c */ /* 0x004fcc0005f81270 */
[----:B------:R-:W0:Y:S01]  /*29b90*/  LDC R37, c[0x0][0x228] ;  /* 0x00008a00ff257b82 */ /* 0x000e220000000800 */
[----:B----4-:R-:W-:Y:S01]  /*29ba0*/  ISETP.LT.AND P3, PT, R170, R39, !P3 ;  /* 0x00000027aa00720c */ /* 0x010fe20005f61270 */
[----:B------:R-:W-:-:S06]  /*29bb0*/  IMAD.IADD R29, R25, 0x1, R148 ;  /* 0x00000001191d7824 */ /* 0x000fcc00078e0294 */
[----:B------:R-:W2:Y:S01]  /*29bc0*/  LDC R10, c[0x0][0x22c] ;  /* 0x00008b00ff0a7b82 */ /* 0x000ea20000000800 */
[----:B------:R-:W-:Y:S01]  /*29bd0*/  IMAD.WIDE R2, R25, 0x2, R16 ;  /* 0x0000000219027825 */ /* 0x000fe200078e0210 */
[----:B------:R-:W-:-:S03]  /*29be0*/  PRMT R31, R90, 0x7632, R31 ;  /* 0x000076325a1f7816 */ /* 0x000fc6000000001f */
[----:B------:R-:W-:-:S03]  /*29bf0*/  IMAD.WIDE R24, R25, 0x2, R18 ;  /* 0x0000000219187825 */ /* 0x000fc600078e0212 */
[----:B------:R-:W4:Y:S01]  /*29c00*/  LDC R38, c[0x0][0x228] ;  /* 0x00008a00ff267b82 */ /* 0x000f220000000800 */
[----:B------:R-:W-:Y:S01]  /*29c10*/  VIADD R89, R13, 0x17 ;  /* 0x000000170d597836 */ /* 0x000fe20000000000 */
        /* <DEDUP_REMOVED lines=11> */
[----:B-1----:R-:W-:Y:S01]  /*29cd0*/  IMAD.WIDE R30, R35, 0x2, R16 ;  /* 0x00000002231e7825 */ /* 0x002fe200078e0210 */
        /* <DEDUP_REMOVED lines=8> */
[----:B------:R-:W-:-:S03]  /*29d60*/  ISETP.LT.AND P5, PT, R171, R36, !P1 ;  /* 0x00000024ab00720c */ /* 0x000fc60004fa1270 */
[----:B------:R-:W3:Y:S01]  /*29d70*/  LDC R14, c[0x0][0x228] ;  /* 0x00008a00ff0e7b82 */ /* 0x000ee20000000800 */
[----:B-1----:R-:W-:Y:S01]  /*29d80*/  IMAD.WIDE R32, R35, 0x2, R18 ;  /* 0x0000000223207825 */ /* 0x002fe200078e0212 */
[----:B0-----:R-:W-:-:S04]  /*29d90*/  ISETP.LT.AND P1, PT, R170, R37, !P1 ;  /* 0x00000025aa00720c */ /* 0x001fc80004f21270 */
[----:B------:R0:W-:Y:S02]  /*29da0*/  @P3 STG.E.U16 desc[UR60][R32.64], R25 ;  /* 0x0000001920003986 */ /* 0x0001e4000c10153c */
[----:B------:R-:W1:Y:S01]  /*29db0*/  LDC R34, c[0x0][0x228] ;  /* 0x00008a00ff227b82 */ /* 0x000e620000000800 */
[----:B--2---:R-:W-:-:S07]  /*29dc0*/  ISETP.GE.AND P3, PT, R3, R10, PT ;  /* 0x0000000a0300720c */ /* 0x004fce0003f66270 */
[----:B------:R-:W2:Y:S01]  /*29dd0*/  LDC R36, c[0x0][0x228] ;  /* 0x00008a00ff247b82 */ /* 0x000ea20000000800 */
[----:B0-----:R-:W-:Y:S01]  /*29de0*/  IMAD.IADD R25, R35, 0x1, R148 ;  /* 0x0000000123197824 */ /* 0x001fe200078e0294 */
[----:B----4-:R-:W-:-:S06]  /*29df0*/  ISETP.LT.AND P4, PT, R171, R38, !P3 ;  /* 0x00000026ab00720c */ /* 0x010fcc0005f81270 */
[----:B------:R-:W0:Y:S01]  /*29e00*/  LDC R37, c[0x0][0x228] ;  /* 0x00008a00ff257b82 */ /* 0x000e220000000800 */
[----:B------:R-:W-:Y:S01]  /*29e10*/  ISETP.LT.AND P3, PT, R170, R39, !P3 ;  /* 0x00000027aa00720c */ /* 0x000fe20005f61270 */
[----:B------:R-:W-:-:S06]  /*29e20*/  IMAD.IADD R29, R25, 0x1, R148 ;  /* 0x00000001191d7824 */ /* 0x000fcc00078e0294 */
[----:B------:R-:W4:Y:S01]  /*29e30*/  LDC R10, c[0x0][0x22c] ;  /* 0x00008b00ff0a7b82 */ /* 0x000f220000000800 */
        /* <DEDUP_REMOVED lines=16> */
[----:B---3--:R-:W-:Y:S01]  /*29f40*/  IMAD.WIDE R30, R35, 0x2, R16 ;  /* 0x00000002231e7825 */ /* 0x008fe200078e0210 */
[----:B------:R-:W-:Y:S02]  /*29f50*/  PRMT R25, R140, 0x7632, R25 ;  /* 0x000076328c197816 */ /* 0x000fe40000000019 */
[----:B------:R3:W-:Y:S01]  /*29f60*/  @P1 STG.E.U16 desc[UR60][R28.64], R33 ;  /* 0x000000211c001986 */ /* 0x0007e2000c10153c */
[----:B------:R-:W-:Y:S01]  /*29f70*/  ISETP.GE.AND P1, PT, R91, R8, PT ;  /* 0x000000085b00720c */ /* 0x000fe20003f26270 */
[----:B------:R-:W-:Y:S01]  /*29f80*/  VIADD R3, R13, 0x1c ;  /* 0x0000001c0d037836 */ /* 0x000fe20000000000 */
[----:B------:R-:W4:Y:S01]  /*29f90*/  LDC R8, c[0x0][0x22c] ;  /* 0x00008b00ff087b82 */ /* 0x000f220000000800 */
[----:B------:R-:W-:Y:S01]  /*29fa0*/  ISETP.LT.AND P6, PT, R171, R14, !P2 ;  /* 0x0000000eab00720c */ /* 0x000fe200057c1270 */
[----:B------:R-:W-:Y:S01]  /*29fb0*/  @P4 STG.E.U16 desc[UR60][R30.64], R140 ;  /* 0x0000008c1e004986 */ /* 0x000fe2000c10153c */
[----:B-1----:R-:W-:-:S02]  /*29fc0*/  ISETP.LT.AND P2, PT, R170, R34, !P2 ;  /* 0x00000022aa00720c */ /* 0x002fc40005741270 */
[----:B--2---:R-:W-:-:S03]  /*29fd0*/  ISETP.LT.AND P5, PT, R171, R36, !P1 ;  /* 0x00000024ab00720c */ /* 0x004fc60004fa1270 */
[----:B------:R-:W1:Y:S01]  /*29fe0*/  LDC R14, c[0x0][0x228] ;  /* 0x00008a00ff0e7b82 */ /* 0x000e620000000800 */
[----:B---3--:R-:W-:Y:S01]  /*29ff0*/  IMAD.WIDE R32, R35, 0x2, R18 ;  /* 0x0000000223207825 */ /* 0x008fe200078e0212 */
[----:B0-----:R-:W-:-:S04]  /*2a000*/  ISETP.LT.AND P1, PT, R170, R37, !P1 ;  /* 0x00000025aa00720c */ /* 0x001fc80004f21270 */
[----:B------:R0:W-:Y:S02]  /*2a010*/  @P3 STG.E.U16 desc[UR60][R32.64], R25 ;  /* 0x0000001920003986 */ /* 0x0001e4000c10153c */
[----:B------:R-:W2:Y:S01]  /*2a020*/  LDC R34, c[0x0][0x228] ;  /* 0x00008a00ff227b82 */ /* 0x000ea20000000800 */
[----:B----4-:R-:W-:-:S07]  /*2a030*/  ISETP.GE.AND P3, PT, R3, R10, PT ;  /* 0x0000000a0300720c */ /* 0x010fce0003f66270 */
[----:B------:R-:W3:Y:S01]  /*2a040*/  LDC R36, c[0x0][0x228] ;  /* 0x00008a00ff247b82 */ /* 0x000ee20000000800 */
[----:B0-----:R-:W-:Y:S01]  /*2a050*/  IMAD.IADD R25, R35, 0x1, R148 ;  /* 0x0000000123197824 */ /* 0x001fe200078e0294 */
[----:B------:R-:W-:-:S06]  /*2a060*/  ISETP.LT.AND P4, PT, R171, R38, !P3 ;  /* 0x00000026ab00720c */ /* 0x000fcc0005f81270 */
        /* <DEDUP_REMOVED lines=28> */
[----:B--2---:R-:W-:-:S02]  /*2a230*/  ISETP.LT.AND P2, PT, R170, R34, !P2 ;  /* 0x00000022aa00720c */ /* 0x004fc40005741270 */
[----:B---3--:R-:W-:-:S03]  /*2a240*/  ISETP.LT.AND P5, PT, R171, R36, !P1 ;  /* 0x00000024ab00720c */ /* 0x008fc60004fa1270 */
[----:B------:R-:W2:Y:S01]  /*2a250*/  LDC R14, c[0x0][0x228] ;  /* 0x00008a00ff0e7b82 */ /* 0x000ea20000000800 */
[----:B-1----:R-:W-:Y:S01]  /*2a260*/  IMAD.WIDE R32, R35, 0x2, R18 ;  /* 0x0000000223207825 */ /* 0x002fe200078e0212 */
[----:B0-----:R-:W-:-:S04]  /*2a270*/  ISETP.LT.AND P1, PT, R170, R37, !P1 ;  /* 0x00000025aa00720c */ /* 0x001fc80004f21270 */
[----:B------:R0:W-:Y:S02]  /*2a280*/  @P3 STG.E.U16 desc[UR60][R32.64], R25 ;  /* 0x0000001920003986 */ /* 0x0001e4000c10153c */
[----:B------:R-:W1:Y:S01]  /*2a290*/  LDC R34, c[0x0][0x228] ;  /* 0x00008a00ff227b82 */ /* 0x000e620000000800 */
        /* <DEDUP_REMOVED lines=24> */
[----:B--2---:R-:W-:Y:S01]  /*2a420*/  IMAD.WIDE R30, R35, 0x2, R16 ;  /* 0x00000002231e7825 */ /* 0x004fe200078e0210 */
        /* <DEDUP_REMOVED lines=8> */
[----:B---3--:R-:W-:-:S03]  /*2a4b0*/  ISETP.LT.AND P5, PT, R171, R36, !P1 ;  /* 0x00000024ab00720c */ /* 0x008fc60004fa1270 */
[----:B------:R-:W1:Y:S01]  /*2a4c0*/  LDC R14, c[0x0][0x228] ;  /* 0x00008a00ff0e7b82 */ /* 0x000e620000000800 */
[----:B--2---:R-:W-:Y:S01]  /*2a4d0*/  IMAD.WIDE R32, R35, 0x2, R18 ;  /* 0x0000000223207825 */ /* 0x004fe200078e0212 */
        /* <DEDUP_REMOVED lines=679> */
[----:B------:R-:W-:Y:S01]  /*2cf50*/  PRMT R33, R126, 0x7632, R33 ;  /* 0x000076327e217816 */ /* 0x000fe20000000021 */
[----:B------:R-:W-:-:S05]  /*2cf60*/  IMAD.IADD R35, R29, 0x1, R148 ;  /* 0x000000011d237824 */ /* 0x000fca00078e0294 */
[----:B------:R-:W4:Y:S01]  /*2cf70*/  LDC R39, c[0x0][0x228] ;  /* 0x00008a00ff277b82 */ /* 0x000f220000000800 */
[C---:B------:R-:W-:Y:S01]  /*2cf80*/  IMAD.WIDE R26, R29.reuse, 0x2, R16 ;  /* 0x000000021d1a7825 */ /* 0x040fe200078e0210 */
[----:B------:R-:W-:Y:S03]  /*2cf90*/  @P6 STG.E.U16 desc[UR60][R2.64], R61 ;  /* 0x0000003d02006986 */ /* 0x000fe6000c10153c */
[----:B------:R-:W-:Y:S01]  /*2cfa0*/  IMAD.WIDE R28, R29, 0x2, R18 ;  /* 0x000000021d1c7825 */ /* 0x000fe200078e0212 */
[----:B------:R2:W-:Y:S01]  /*2cfb0*/  @P2 STG.E.U16 desc[UR60][R24.64], R31 ;  /* 0x0000001f18002986 */ /* 0x0005e2000c10153c */
[----:B------:R-:W-:Y:S02]  /*2cfc0*/  ISETP.GE.AND P2, PT, R41, R0, PT ;  /* 0x000000002900720c */ /* 0x000fe40003f46270 */
[----:B------:R-:W-:Y:S01]  /*2cfd0*/  VIADD R43, R13, 0x57 ;  /* 0x000000570d2b7836 */ /* 0x000fe20000000000 */
[----:B------:R-:W4:Y:S01]  /*2cfe0*/  LDC R0, c[0x0][0x22c] ;  /* 0x00008b00ff007b82 */ /* 0x000f220000000800 */
[----:B------:R-:W-:Y:S04]  /*2cff0*/  @P5 STG.E.U16 desc[UR60][R26.64], R126 ;  /* 0x0000007e1a005986 */ /* 0x000fe8000c10153c */
[----:B------:R1:W-:Y:S01]  /*2d000*/  @P1 STG.E.U16 desc[UR60][R28.64], R33 ;  /* 0x000000211c001986 */ /* 0x0003e2000c10153c */
[----:B--2---:R-:W-:Y:S01]  /*2d010*/  IMAD.WIDE R30, R35, 0x2, R16 ;  /* 0x00000002231e7825 */ /* 0x004fe200078e0210 */
[----:B------:R-:W-:-:S02]  /*2d020*/  PRMT R25, R62, 0x7632, R25 ;  /* 0x000076323e197816 */ /* 0x000fc40000000019 */
[----:B------:R-:W-:Y:S01]  /*2d030*/  ISETP.GE.AND P1, PT, R43, R8, PT ;  /* 0x000000082b00720c */ /* 0x000fe20003f26270 */
[----:B------:R-:W-:Y:S01]  /*2d040*/  VIADD R3, R13, 0x58 ;  /* 0x000000580d037836 */ /* 0x000fe20000000000 */
[----:B------:R-:W2:Y:S01]  /*2d050*/  LDC R8, c[0x0][0x22c] ;  /* 0x00008b00ff087b82 */ /* 0x000ea20000000800 */
[----:B-1----:R-:W-:Y:S01]  /*2d060*/  IMAD.WIDE R32, R35, 0x2, R18 ;  /* 0x0000000223207825 */ /* 0x002fe200078e0212 */
[----:B------:R-:W-:Y:S01]  /*2d070*/  @P4 STG.E.U16 desc[UR60][R30.64], R62 ;  /* 0x0000003e1e004986 */ /* 0x000fe2000c10153c */
[C---:B------:R-:W-:Y:S02]  /*2d080*/  ISETP.LT.AND P6, PT, R171.reuse, R14, !P2 ;  /* 0x0000000eab00720c */ /* 0x040fe400057c1270 */
[----:B------:R-:W-:Y:S01]  /*2d090*/  ISETP.LT.AND P2, PT, R170, R34, !P2 ;  /* 0x00000022aa00720c */ /* 0x000fe20005741270 */
[----:B------:R1:W-:Y:S02]  /*2d0a0*/  @P3 STG.E.U16 desc[UR60][R32.64], R25 ;  /* 0x0000001920003986 */ /* 0x0003e4000c10153c */
[----:B------:R-:W2:Y:S01]  /*2d0b0*/  LDC R14, c[0x0][0x228] ;  /* 0x00008a00ff0e7b82 */ /* 0x000ea20000000800 */
[----:B---3--:R-:W-:-:S02]  /*2d0c0*/  ISETP.LT.AND P5, PT, R171, R36, !P1 ;  /* 0x00000024ab00720c */ /* 0x008fc40004fa1270 */
[----:B0-----:R-:W-:Y:S02]  /*2d0d0*/  ISETP.LT.AND P1, PT, R170, R37, !P1 ;  /* 0x00000025aa00720c */ /* 0x001fe40004f21270 */
[----:B----4-:R-:W-:-:S03]  /*2d0e0*/  ISETP.GE.AND P3, PT, R3, R10, PT ;  /* 0x0000000a0300720c */ /* 0x010fc60003f66270 */
[----:B------:R-:W0:Y:S01]  /*2d0f0*/  LDC R34, c[0x0][0x228] ;  /* 0x00008a00ff227b82 */ /* 0x000e220000000800 */
[----:B-1----:R-:W-:-:S07]  /*2d100*/  IMAD.IADD R25, R35, 0x1, R148 ;  /* 0x0000000123197824 */ /* 0x002fce00078e0294 */
[----:B------:R-:W1:Y:S01]  /*2d110*/  LDC R36, c[0x0][0x228] ;  /* 0x00008a00ff247b82 */ /* 0x000e620000000800 */
[----:B------:R-:W-:Y:S01]  /*2d120*/  IMAD.IADD R29, R25, 0x1, R148 ;  /* 0x00000001191d7824 */ /* 0x000fe200078e0294 */
[----:B------:R-:W-:Y:S01]  /*2d130*/  ISETP.LT.AND P4, PT, R171, R38, !P3 ;  /* 0x00000026ab00720c */ /* 0x000fe20005f81270 */
[----:B------:R-:W-:-:S05]  /*2d140*/  IMAD.WIDE R2, R25, 0x2, R16 ;  /* 0x0000000219027825 */ /* 0x000fca00078e0210 */
[----:B------:R-:W3:Y:S01]  /*2d150*/  LDC R37, c[0x0][0x228] ;  /* 0x00008a00ff257b82 */ /* 0x000ee20000000800 */
[----:B------:R-:W-:Y:S01]  /*2d160*/  ISETP.LT.AND P3, PT, R170, R39, !P3 ;  /* 0x00000027aa00720c */ /* 0x000fe20005f61270 */
[----:B------:R-:W-:Y:S01]  /*2d170*/  IMAD.WIDE R24, R25, 0x2, R18 ;  /* 0x0000000219187825 */ /* 0x000fe200078e0212 */
[----:B------:R-:W-:-:S05]  /*2d180*/  PRMT R31, R127, 0x7632, R31 ;  /* 0x000076327f1f7816 */ /* 0x000fca000000001f */
[----:B------:R-:W4:Y:S01]  /*2d190*/  LDC R10, c[0x0][0x22c] ;  /* 0x00008b00ff0a7b82 */ /* 0x000f220000000800 */
[----:B------:R-:W-:Y:S01]  /*2d1a0*/  IMAD.IADD R35, R29, 0x1, R148 ;  /* 0x000000011d237824 */ /* 0x000fe200078e0294 */
[----:B------:R-:W-:Y:S01]  /*2d1b0*/  PRMT R33, R63, 0x7632, R33 ;  /* 0x000076323f217816 */ /* 0x000fe20000000021 */
[C---:B------:R-:W-:Y:S01]  /*2d1c0*/  IMAD.WIDE R26, R29.reuse, 0x2, R16 ;  /* 0x000000021d1a7825 */ /* 0x040fe200078e0210 */
[----:B------:R-:W-:Y:S04]  /*2d1d0*/  @P6 STG.E.U16 desc[UR60][R2.64], R127 ;  /* 0x0000007f02006986 */ /* 0x000fe8000c10153c */
[----:B------:R-:W4:Y:S01]  /*2d1e0*/  LDC R38, c[0x0][0x228] ;  /* 0x00008a00ff267b82 */ /* 0x000f220000000800 */
[----:B------:R-:W-:Y:S01]  /*2d1f0*/  IMAD.WIDE R28, R29, 0x2, R18 ;  /* 0x000000021d1c7825 */ /* 0x000fe200078e0212 */
[----:B------:R2:W-:Y:S03]  /*2d200*/  @P2 STG.E.U16 desc[UR60][R24.64], R31 ;  /* 0x0000001f18002986 */ /* 0x0005e6000c10153c */
[C---:B------:R-:W-:Y:S01]  /*2d210*/  VIADD R39, R13.reuse, 0x59 ;  /* 0x000000590d277836 */ /* 0x040fe20000000000 */
[----:B------:R0:W-:Y:S01]  /*2d220*/  @P5 STG.E.U16 desc[UR60][R26.64], R63 ;  /* 0x0000003f1a005986 */ /* 0x0001e2000c10153c */
[----:B------:R-:W-:-:S03]  /*2d230*/  VIADD R41, R13, 0x5a ;  /* 0x0000005a0d297836 */ /* 0x000fc60000000000 */
[----:B------:R1:W-:Y:S01]  /*2d240*/  @P1 STG.E.U16 desc[UR60][R28.64], R33 ;  /* 0x000000211c001986 */ /* 0x0003e2000c10153c */
[----:B------:R-:W-:Y:S02]  /*2d250*/  ISETP.GE.AND P2, PT, R39, R0, PT ;  /* 0x000000002700720c */ /* 0x000fe40003f46270 */
[----:B------:R-:W4:Y:S01]  /*2d260*/  LDC R0, c[0x0][0x22c] ;  /* 0x00008b00ff007b82 */ /* 0x000f220000000800 */
[----:B--2---:R-:W-:Y:S01]  /*2d270*/  IMAD.WIDE R30, R35, 0x2, R16 ;  /* 0x00000002231e7825 */ /* 0x004fe200078e0210 */
[----:B0-----:R-:W-:-:S03]  /*2d280*/  PRMT R27, R128, 0x7632, R27 ;  /* 0x00007632801b7816 */ /* 0x001fc6000000001b */
[----:B-1----:R-:W-:Y:S01]  /*2d290*/  IMAD.WIDE R32, R35, 0x2, R18 ;  /* 0x0000000223207825 */ /* 0x002fe200078e0212 */
[----:B------:R-:W-:Y:S01]  /*2d2a0*/  @P4 STG.E.U16 desc[UR60][R30.64], R128 ;  /* 0x000000801e004986 */ /* 0x000fe2000c10153c */
[----:B------:R-:W-:-:S03]  /*2d2b0*/  ISETP.LT.AND P4, PT, R171, R14, !P2 ;  /* 0x0000000eab00720c */ /* 0x000fc60005781270 */
[----:B------:R0:W-:Y:S01]  /*2d2c0*/  @P3 STG.E.U16 desc[UR60][R32.64], R27 ;  /* 0x0000001b20003986 */ /* 0x0001e2000c10153c */
[----:B------:R-:W-:Y:S01]  /*2d2d0*/  ISETP.GE.AND P3, PT, R41, R8, PT ;  /* 0x000000082900720c */ /* 0x000fe20003f66270 */
[----:B------:R-:W-:Y:S01]  /*2d2e0*/  VIADD R3, R13, 0x5b ;  /* 0x0000005b0d037836 */ /* 0x000fe20000000000 */
[C---:B------:R-:W-:Y:S01]  /*2d2f0*/  ISETP.LT.AND P2, PT, R170.reuse, R34, !P2 ;  /* 0x00000022aa00720c */ /* 0x040fe20005741270 */
[--C-:B------:R-:W-:Y:S01]  /*2d300*/  IMAD.IADD R25, R35, 0x1, R148.reuse ;  /* 0x0000000123197824 */ /* 0x100fe200078e0294 */
[----:B------:R-:W-:Y:S01]  /*2d310*/  ISETP.LT.AND P5, PT, R171, R36, !P3 ;  /* 0x00000024ab00720c */ /* 0x000fe20005fa1270 */
[----:B------:R-:W1:Y:S01]  /*2d320*/  LDC R14, c[0x0][0x228] ;  /* 0x00008a00ff0e7b82 */ /* 0x000e620000000800 */
[----:B---3--:R-:W-:Y:S02]  /*2d330*/  ISETP.LT.AND P3, PT, R170, R37, !P3 ;  /* 0x00000025aa00720c */ /* 0x008fe40005f61270 */
[----:B----4-:R-:W-:Y:S01]  /*2d340*/  ISETP.GE.AND P1, PT, R3, R10, PT ;  /* 0x0000000a0300720c */ /* 0x010fe20003f26270 */
[----:B------:R-:W-:-:S04]  /*2d350*/  IMAD.IADD R29, R25, 0x1, R148 ;  /* 0x00000001191d7824 */ /* 0x000fc800078e0294 */
[----:B------:R-:W2:Y:S01]  /*2d360*/  LDC R8, c[0x0][0x22c] ;  /* 0x00008b00ff087b82 */ /* 0x000ea20000000800 */
[----:B------:R-:W-:Y:S01]  /*2d370*/  ISETP.LT.AND P6, PT, R171, R38, !P1 ;  /* 0x00000026ab00720c */ /* 0x000fe20004fc1270 */
[----:B------:R-:W-:Y:S01]  /*2d380*/  IMAD.WIDE R2, R25, 0x2, R16 ;  /* 0x0000000219027825 */ /* 0x000fe200078e0210 */
[----:B------:R-:W-:-:S03]  /*2d390*/  PRMT R38, R64, 0x7632, R38 ;  /* 0x0000763240267816 */ /* 0x000fc60000000026 */
[----:B------:R-:W-:Y:S01]  /*2d3a0*/  IMAD.WIDE R24, R25, 0x2, R18 ;  /* 0x0000000219187825 */ /* 0x000fe200078e0212 */
[----:B------:R-:W-:Y:S01]  /*2d3b0*/  PRMT R39, R129, 0x7632, R39 ;  /* 0x0000763281277816 */ /* 0x000fe20000000027 */
[----:B0-----:R-:W0:Y:S02]  /*2d3c0*/  LDC R32, c[0x0][0x228] ;  /* 0x00008a00ff207b82 */ /* 0x001e240000000800 */
[C---:B------:R-:W-:Y:S02]  /*2d3d0*/  IMAD.IADD R33, R29.reuse, 0x1, R148 ;  /* 0x000000011d217824 */ /* 0x040fe400078e0294 */
[C---:B------:R-:W-:Y:S01]  /*2d3e0*/  IMAD.WIDE R26, R29.reuse, 0x2, R16 ;  /* 0x000000021d1a7825 */ /* 0x040fe200078e0210 */
[----:B------:R3:W-:Y:S03]  /*2d3f0*/  @P4 STG.E.U16 desc[UR60][R2.64], R64 ;  /* 0x0000004002004986 */ /* 0x0007e6000c10153c */
[----:B------:R-:W4:Y:S01]  /*2d400*/  LDC R34, c[0x0][0x228] ;  /* 0x00008a00ff227b82 */ /* 0x000f220000000800 */
[----:B------:R-:W-:Y:S01]  /*2d410*/  IMAD.WIDE R28, R29, 0x2, R18 ;  /* 0x000000021d1c7825 */ /* 0x000fe200078e0212 */
[----:B------:R-:W-:Y:S03]  /*2d420*/  @P2 STG.E.U16 desc[UR60][R24.64], R38 ;  /* 0x0000002618002986 */ /* 0x000fe6000c10153c */
[----:B------:R-:W-:-:S03]  /*2d430*/  VIADD R37, R13, 0x5c ;  /* 0x0000005c0d257836 */ /* 0x000fc60000000000 */
[----:B------:R-:W4:Y:S01]  /*2d440*/  LDC R10, c[0x0][0x22c] ;  /* 0x00008b00ff0a7b82 */ /* 0x000f220000000800 */
[----:B------:R-:W-:Y:S04]  /*2d450*/  @P5 STG.E.U16 desc[UR60][R26.64], R129 ;  /* 0x000000811a005986 */ /* 0x000fe8000c10153c */
[----:B------:R-:W-:Y:S01]  /*2d460*/  @P3 STG.E.U16 desc[UR60][R28.64], R39 ;  /* 0x000000271c003986 */ /* 0x000fe2000c10153c */
[----:B------:R-:W-:Y:S02]  /*2d470*/  ISETP.GE.AND P3, PT, R37, R0, PT ;  /* 0x000000002500720c */ /* 0x000fe40003f66270 */
[----:B------:R-:W4:Y:S01]  /*2d480*/  LDC R35, c[0x0][0x228] ;  /* 0x00008a00ff237b82 */ /* 0x000f220000000800 */
[----:B---3--:R-:W-:-:S07]  /*2d490*/  VIADD R3, R13, 0x5d ;  /* 0x0000005d0d037836 */ /* 0x008fce0000000000 */
[----:B------:R-:W3:Y:S08]  /*2d4a0*/  LDC R36, c[0x0][0x228] ;  /* 0x00008a00ff247b82 */ /* 0x000ef00000000800 */
[----:B------:R-:W3:Y:S01]  /*2d4b0*/  LDC R37, c[0x0][0x228] ;  /* 0x00008a00ff257b82 */ /* 0x000ee20000000800 */
[----:B-1----:R-:W-:Y:S01]  /*2d4c0*/  ISETP.LT.AND P1, PT, R170, R14, !P1 ;  /* 0x0000000eaa00720c */ /* 0x002fe20004f21270 */
[----:B------:R-:W-:Y:S01]  /*2d4d0*/  IMAD.WIDE R30, R33, 0x2, R16 ;  /* 0x00000002211e7825 */ /* 0x000fe200078e0210 */
[----:B--2---:R-:W-:-:S03]  /*2d4e0*/  ISETP.GE.AND P4, PT, R3, R8, PT ;  /* 0x000000080300720c */ /* 0x004fc60003f86270 */
[----:B------:R-:W-:Y:S02]  /*2d4f0*/  VIADD R3, R13, 0x5e ;  /* 0x0000005e0d037836 */ /* 0x000fe40000000000 */
[----:B------:R-:W1:Y:S01]  /*2d500*/  LDC R0, c[0x0][0x22c] ;  /* 0x00008b00ff007b82 */ /* 0x000e620000000800 */
[----:B0-----:R-:W-:Y:S01]  /*2d510*/  ISETP.LT.AND P5, PT, R171, R32, !P3 ;  /* 0x00000020ab00720c */ /* 0x001fe20005fa1270 */
[----:B------:R0:W-:Y:S01]  /*2d520*/  @P6 STG.E.U16 desc[UR60][R30.64], R65 ;  /* 0x000000411e006986 */ /* 0x0001e2000c10153c */
[----:B----4-:R-:W-:Y:S02]  /*2d530*/  ISETP.LT.AND P3, PT, R170, R34, !P3 ;  /* 0x00000022aa00720c */ /* 0x010fe40005f61270 */
[----:B------:R-:W-:-:S03]  /*2d540*/  ISETP.GE.AND P2, PT, R3, R10, PT ;  /* 0x0000000a0300720c */ /* 0x000fc60003f46270 */
[----:B------:R-:W2:Y:S01]  /*2d550*/  LDC R8, c[0x0][0x22c] ;  /* 0x00008b00ff087b82 */ /* 0x000ea20000000800 */
[----:B------:R-:W-:-:S07]  /*2d560*/  IMAD.WIDE R2, R33, 0x2, R18 ;  /* 0x0000000221027825 */ /* 0x000fce00078e0212 */
[----:B------:R-:W4:Y:S01]  /*2d570*/  LDC R14, c[0x0][0x228] ;  /* 0x00008a00ff0e7b82 */ /* 0x000f220000000800 */
[----:B0-----:R-:W-:Y:S01]  /*2d580*/  PRMT R65, R65, 0x7632, R65 ;  /* 0x0000763241417816 */ /* 0x001fe20000000041 */
[----:B------:R-:W-:Y:S01]  /*2d590*/  IMAD.IADD R27, R33, 0x1, R148 ;  /* 0x00000001211b7824 */ /* 0x000fe200078e0294 */
[----:B------:R-:W-:-:S05]  /*2d5a0*/  ISETP.LT.AND P6, PT, R171, R35, !P4 ;  /* 0x00000023ab00720c */ /* 0x000fca00067c1270 */
[----:B------:R-:W0:Y:S01]  /*2d5b0*/  LDC R32, c[0x0][0x228] ;  /* 0x00008a00ff207b82 */ /* 0x000e220000000800 */
[----:B---3--:R-:W-:Y:S01]  /*2d5c0*/  ISETP.LT.AND P4, PT, R170, R36, !P4 ;  /* 0x00000024aa00720c */ /* 0x008fe20006781270 */
[----:B------:R3:W-:Y:S01]  /*2d5d0*/  @P1 STG.E.U16 desc[UR60][R2.64], R65 ;  /* 0x0000004102001986 */ /* 0x0007e2000c10153c */
[----:B------:R-:W-:Y:S01]  /*2d5e0*/  IMAD.WIDE R24, R27, 0x2, R16 ;  /* 0x000000021b187825 */ /* 0x000fe200078e0210 */
[----:B------:R-:W-:-:S04]  /*2d5f0*/  ISETP.LT.AND P1, PT, R171, R37, !P2 ;  /* 0x00000025ab00720c */ /* 0x000fc80005721270 */
[----:B------:R-:W0:Y:S01]  /*2d600*/  LDC R10, c[0x0][0x228] ;  /* 0x00008a00ff0a7b82 */ /* 0x000e220000000800 */
[C---:B------:R-:W-:Y:S01]  /*2d610*/  IMAD.IADD R31, R27.reuse, 0x1, R148 ;  /* 0x000000011b1f7824 */ /* 0x040fe200078e0294 */
[----:B------:R-:W-:Y:S01]  /*2d620*/  PRMT R36, R130, 0x7632, R36 ;  /* 0x0000763282247816 */ /* 0x000fe20000000024 */
[----:B------:R-:W-:-:S05]  /*2d630*/  IMAD.WIDE R26, R27, 0x2, R18 ;  /* 0x000000021b1a7825 */ /* 0x000fca00078e0212 */
[----:B------:R-:W0:Y:S01]  /*2d640*/  LDC R34, c[0x0][0x228] ;  /* 0x00008a00ff227b82 */ /* 0x000e220000000800 */
[C---:B------:R-:W-:Y:S01]  /*2d650*/  IMAD.IADD R33, R31.reuse, 0x1, R148 ;  /* 0x000000011f217824 */ /* 0x040fe200078e0294 */
[----:B------:R-:W-:Y:S06]  /*2d660*/  @P5 STG.E.U16 desc[UR60][R24.64], R130 ;  /* 0x0000008218005986 */ /* 0x000fec000c10153c */
[----:B------:R-:W0:Y:S01]  /*2d670*/  LDC R35, c[0x0][0x228] ;  /* 0x00008a00ff237b82 */ /* 0x000e220000000800 */
[----:B------:R-:W-:Y:S01]  /*2d680*/  IMAD.WIDE R28, R31, 0x2, R16 ;  /* 0x000000021f1c7825 */ /* 0x000fe200078e0210 */
[----:B------:R1:W-:Y:S03]  /*2d690*/  @P3 STG.E.U16 desc[UR60][R26.64], R36 ;  /* 0x000000241a003986 */ /* 0x0003e6000c10153c */
[----:B------:R-:W-:-:S02]  /*2d6a0*/  VIADD R37, R13, 0x5f ;  /* 0x0000005f0d257836 */ /* 0x000fc40000000000 */
[----:B------:R-:W-:Y:S01]  /*2d6b0*/  IMAD.WIDE R30, R31, 0x2, R18 ;  /* 0x000000021f1e7825 */ /* 0x000fe200078e0212 */
[----:B------:R0:W-:Y:S03]  /*2d6c0*/  @P6 STG.E.U16 desc[UR60][R28.64], R66 ;  /* 0x000000421c006986 */ /* 0x0001e6000c10153c */
[----:B---3--:R-:W-:Y:S01]  /*2d6d0*/  IMAD.WIDE R2, R33, 0x2, R16 ;  /* 0x0000000221027825 */ /* 0x008fe200078e0210 */
[----:B-1----:R-:W-:-:S03]  /*2d6e0*/  PRMT R27, R66, 0x7632, R27 ;  /* 0x00007632421b7816 */ /* 0x002fc6000000001b */
[----:B------:R-:W-:Y:S01]  /*2d6f0*/  VIADD R25, R13, 0x60 ;  /* 0x000000600d197836 */ /* 0x000fe20000000000 */
[----:B------:R-:W-:Y:S01]  /*2d700*/  ISETP.GE.AND P3, PT, R37, R0, PT ;  /* 0x000000002500720c */ /* 0x000fe20003f66270 */
[----:B------:R-:W1:Y:S01]  /*2d710*/  LDC R36, c[0x0][0x228] ;  /* 0x00008a00ff247b82 */ /* 0x000e620000000800 */
[----:B------:R3:W-:Y:S02]  /*2d720*/  @P4 STG.E.U16 desc[UR60][R30.64], R27 ;  /* 0x0000001b1e004986 */ /* 0x0007e4000c10153c */
[----:B----4-:R-:W-:Y:S02]  /*2d730*/  ISETP.LT.AND P4, PT, R171, R14, !P3 ;  /* 0x0000000eab00720c */ /* 0x010fe40005f81270 */
[----:B------:R4:W-:Y:S03]  /*2d740*/  @P1 STG.E.U16 desc[UR60][R2.64], R131 ;  /* 0x0000008302001986 */ /* 0x0009e6000c10153c */
[----:B------:R-:W1:Y:S01]  /*2d750*/  LDC R0, c[0x0][0x22c] ;  /* 0x00008b00ff007b82 */ /* 0x000e620000000800 */
[----:B--2---:R-:W-:-:S02]  /*2d760*/  ISETP.GE.AND P1, PT, R25, R8, PT ;  /* 0x000000081900720c */ /* 0x004fc40003f26270 */
[----:B0-----:R-:W-:-:S05]  /*2d770*/  ISETP.LT.AND P3, PT, R170, R32, !P3 ;  /* 0x00000020aa00720c */ /* 0x001fca0005f61270 */
[----:B------:R-:W0:Y:S01]  /*2d780*/  LDC R8, c[0x0][0x22c] ;  /* 0x00008b00ff087b82 */ /* 0x000e220000000800 */
[----:B------:R-:W-:-:S07]  /*2d790*/  ISETP.LT.AND P2, PT, R170, R10, !P2 ;  /* 0x0000000aaa00720c */ /* 0x000fce0005741270 */
[----:B------:R-:W2:Y:S01]  /*2d7a0*/  LDC R14, c[0x0][0x228] ;  /* 0x00008a00ff0e7b82 */ /* 0x000ea20000000800 */
[----:B------:R-:W-:-:S07]  /*2d7b0*/  ISETP.LT.AND P5, PT, R171, R34, !P1 ;  /* 0x00000022ab00720c */ /* 0x000fce0004fa1270 */
[----:B------:R-:W2:Y:S01]  /*2d7c0*/  LDC R32, c[0x0][0x228] ;  /* 0x00008a00ff207b82 */ /* 0x000ea20000000800 */
[----:B------:R-:W-:Y:S01]  /*2d7d0*/  ISETP.LT.AND P1, PT, R170, R35, !P1 ;  /* 0x00000023aa00720c */ /* 0x000fe20004f21270 */
[----:B------:R-:W-:-:S06]  /*2d7e0*/  IMAD.IADD R29, R33, 0x1, R148 ;  /* 0x00000001211d7824 */ /* 0x000fcc00078e0294 */
[----:B------:R-:W2:Y:S01]  /*2d7f0*/  LDC R10, c[0x0][0x22c] ;  /* 0x00008b00ff0a7b82 */ /* 0x000ea20000000800 */
[----:B---3--:R-:W-:Y:S01]  /*2d800*/  PRMT R31, R131, 0x7632, R31 ;  /* 0x00007632831f7816 */ /* 0x008fe2000000001f */
[----:B----4-:R-:W-:-:S06]  /*2d810*/  IMAD.WIDE R2, R33, 0x2, R18 ;  /* 0x0000000221027825 */ /* 0x010fcc00078e0212 */
[----:B------:R-:W3:Y:S01]  /*2d820*/  LDC R34, c[0x0][0x228] ;  /* 0x00008a00ff227b82 */ /* 0x000ee20000000800 */
[----:B------:R-:W-:-:S07]  /*2d830*/  IMAD.IADD R33, R29, 0x1, R148 ;  /* 0x000000011d217824 */ /* 0x000fce00078e0294 */
[----:B------:R-:W4:Y:S01]  /*2d840*/  LDC R35, c[0x0][0x228] ;  /* 0x00008a00ff237b82 */ /* 0x000f220000000800 */
[----:B------:R-:W-:Y:S01]  /*2d850*/  VIADD R37, R13, 0x61 ;  /* 0x000000610d257836 */ /* 0x000fe20000000000 */
[----:B------:R-:W-:Y:S01]  /*2d860*/  PRMT R38, R67, 0x7632, R38 ;  /* 0x0000763243267816 */ /* 0x000fe20000000026 */
[C---:B------:R-:W-:Y:S01]  /*2d870*/  IMAD.WIDE R24, R29.reuse, 0x2, R16 ;  /* 0x000000021d187825 */ /* 0x040fe200078e0210 */
[----:B------:R0:W-:Y:S03]  /*2d880*/  @P2 STG.E.U16 desc[UR60][R2.64], R31 ;  /* 0x0000001f02002986 */ /* 0x0001e6000c10153c */
[----:B------:R-:W-:Y:S01]  /*2d890*/  IMAD.WIDE R26, R29, 0x2, R18 ;  /* 0x000000021d1a7825 */ /* 0x000fe200078e0212 */
[----:B-1----:R-:W-:Y:S01]  /*2d8a0*/  ISETP.GE.AND P2, PT, R37, R0, PT ;  /* 0x000000002500720c */ /* 0x002fe20003f46270 */
[----:B------:R1:W-:Y:S01]  /*2d8b0*/  @P4 STG.E.U16 desc[UR60][R24.64], R67 ;  /* 0x0000004318004986 */ /* 0x0003e2000c10153c */
[----:B------:R-:W4:Y:S01]  /*2d8c0*/  LDC R0, c[0x0][0x22c] ;  /* 0x00008b00ff007b82 */ /* 0x000f220000000800 */
[----:B------:R-:W-:-:S04]  /*2d8d0*/  IMAD.WIDE R28, R33, 0x2, R16 ;  /* 0x00000002211c7825 */ /* 0x000fc800078e0210 */
[----:B0-----:R-:W-:Y:S01]  /*2d8e0*/  VIADD R3, R13, 0x62 ;  /* 0x000000620d037836 */ /* 0x001fe20000000000 */
[----:B------:R-:W-:Y:S01]  /*2d8f0*/  @P3 STG.E.U16 desc[UR60][R26.64], R38 ;  /* 0x000000261a003986 */ /* 0x000fe2000c10153c */
[----:B------:R-:W-:Y:S01]  /*2d900*/  IMAD.WIDE R30, R33, 0x2, R18 ;  /* 0x00000002211e7825 */ /* 0x000fe200078e0212 */
[----:B-1----:R-:W-:Y:S02]  /*2d910*/  PRMT R25, R132, 0x7632, R25 ;  /* 0x0000763284197816 */ /* 0x002fe40000000019 */
[----:B------:R-:W-:Y:S01]  /*2d920*/  @P5 STG.E.U16 desc[UR60][R28.64], R132 ;  /* 0x000000841c005986 */ /* 0x000fe2000c10153c */
[----:B------:R-:W-:Y:S01]  /*2d930*/  ISETP.GE.AND P3, PT, R3, R8, PT ;  /* 0x000000080300720c */ /* 0x000fe20003f66270 */
[----:B------:R-:W-:Y:S01]  /*2d940*/  VIADD R3, R13, 0x63 ;  /* 0x000000630d037836 */ /* 0x000fe20000000000 */
[----:B--2---:R-:W-:Y:S01]  /*2d950*/  ISETP.LT.AND P5, PT, R171, R14, !P2 ;  /* 0x0000000eab00720c */ /* 0x004fe200057a1270 */
[----:B------:R-:W0:Y:S01]  /*2d960*/  LDC R8, c[0x0][0x22c] ;  /* 0x00008b00ff087b82 */ /* 0x000e220000000800 */
[----:B------:R-:W-:Y:S01]  /*2d970*/  ISETP.LT.AND P2, PT, R170, R32, !P2 ;  /* 0x00000020aa00720c */ /* 0x000fe20005741270 */
[----:B------:R1:W-:Y:S01]  /*2d980*/  @P1 STG.E.U16 desc[UR60][R30.64], R25 ;  /* 0x000000191e001986 */ /* 0x0003e2000c10153c */
[----:B------:R-:W-:Y:S01]  /*2d990*/  IMAD.IADD R33, R33, 0x1, R148 ;  /* 0x0000000121217824 */ /* 0x000fe200078e0294 */
[----:B------:R-:W-:-:S04]  /*2d9a0*/  ISETP.GE.AND P1, PT, R3, R10, PT ;  /* 0x0000000a0300720c */ /* 0x000fc80003f26270 */
[----:B------:R-:W2:Y:S01]  /*2d9b0*/  LDC R14, c[0x0][0x228] ;  /* 0x00008a00ff0e7b82 */ /* 0x000ea20000000800 */
[----:B---3--:R-:W-:Y:S01]  /*2d9c0*/  ISETP.LT.AND P4, PT, R171, R34, !P3 ;  /* 0x00000022ab00720c */ /* 0x008fe20005f81270 */
[----:B------:R-:W-:Y:S01]  /*2d9d0*/  IMAD.WIDE R2, R33, 0x2, R16 ;  /* 0x0000000221027825 */ /* 0x000fe200078e0210 */
[----:B----4-:R-:W-:-:S05]  /*2d9e0*/  ISETP.LT.AND P3, PT, R170, R35, !P3 ;  /* 0x00000023aa00720c */ /* 0x010fca0005f61270 */
[----:B------:R-:W3:Y:S01]  /*2d9f0*/  LDC R32, c[0x0][0x228] ;  /* 0x00008a00ff207b82 */ /* 0x000ee20000000800 */
[----:B-1----:R-:W-:Y:S01]  /*2da00*/  IMAD.WIDE R24, R33, 0x2, R18 ;  /* 0x0000000221187825 */ /* 0x002fe200078e0212 */
[----:B------:R-:W-:-:S06]  /*2da10*/  PRMT R27, R68, 0x7632, R27 ;  /* 0x00007632441b7816 */ /* 0x000fcc000000001b */
[----:B------:R-:W1:Y:S01]  /*2da20*/  LDC R10, c[0x0][0x228] ;  /* 0x00008a00ff0a7b82 */ /* 0x000e620000000800 */
[--C-:B------:R-:W-:Y:S01]  /*2da30*/  IMAD.IADD R29, R33, 0x1, R148.reuse ;  /* 0x00000001211d7824 */ /* 0x100fe200078e0294 */
[----:B------:R-:W-:Y:S01]  /*2da40*/  @P5 STG.E.U16 desc[UR60][R2.64], R68 ;  /* 0x0000004402005986 */ /* 0x000fe2000c10153c */
[----:B------:R-:W-:Y:S02]  /*2da50*/  ISETP.LT.AND P5, PT, R171, R36, !P1 ;  /* 0x00000024ab00720c */ /* 0x000fe40004fa1270 */
[----:B------:R-:W-:Y:S01]  /*2da60*/  IMAD.IADD R31, R29, 0x1, R148 ;  /* 0x000000011d1f7824 */ /* 0x000fe200078e0294 */
[----:B------:R4:W-:Y:S02]  /*2da70*/  @P2 STG.E.U16 desc[UR60][R24.64], R27 ;  /* 0x0000001b18002986 */ /* 0x0009e4000c10153c */
[----:B------:R-:W1:Y:S01]  /*2da80*/  LDC R30, c[0x0][0x228] ;  /* 0x00008a00ff1e7b82 */ /* 0x000e620000000800 */
[C---:B------:R-:W-:Y:S02]  /*2da90*/  VIADD R35, R13.reuse, 0x64 ;  /* 0x000000640d237836 */ /* 0x040fe40000000000 */
[----:B------:R-:W-:-:S05]  /*2daa0*/  VIADD R37, R13, 0x65 ;  /* 0x000000650d257836 */ /* 0x000fca0000000000 */
[----:B------:R-:W1:Y:S01]  /*2dab0*/  LDC R33, c[0x0][0x228] ;  /* 0x00008a00ff217b82 */ /* 0x000e620000000800 */
[----:B----4-:R-:W-:Y:S01]  /*2dac0*/  IMAD.WIDE R26, R29, 0x2, R16 ;  /* 0x000000021d1a7825 */ /* 0x010fe200078e0210 */
[----:B------:R-:W-:-:S03]  /*2dad0*/  PRMT R25, R133, 0x7632, R25 ;  /* 0x0000763285197816 */ /* 0x000fc60000000019 */
[----:B------:R-:W-:Y:S01]  /*2dae0*/  IMAD.WIDE R28, R29, 0x2, R18 ;  /* 0x000000021d1c7825 */ /* 0x000fe200078e0212 */
[----:B------:R-:W-:Y:S01]  /*2daf0*/  @P4 STG.E.U16 desc[UR60][R26.64], R133 ;  /* 0x000000851a004986 */ /* 0x000fe2000c10153c */
[----:B0-----:R-:W-:Y:S01]  /*2db00*/  ISETP.GE.AND P2, PT, R37, R8, PT ;  /* 0x000000082500720c */ /* 0x001fe20003f46270 */
[----:B------:R-:W0:Y:S01]  /*2db10*/  LDC R34, c[0x0][0x228] ;  /* 0x00008a00ff227b82 */ /* 0x000e220000000800 */
[----:B------:R-:W-:Y:S01]  /*2db20*/  IMAD.WIDE R2, R31, 0x2, R16 ;  /* 0x000000021f027825 */ /* 0x000fe200078e0210 */
[----:B------:R-:W-:Y:S01]  /*2db30*/  @P3 STG.E.U16 desc[UR60][R28.64], R25 ;  /* 0x000000191c003986 */ /* 0x000fe2000c10153c */
[----:B------:R-:W-:-:S05]  /*2db40*/  ISETP.GE.AND P3, PT, R35, R0, PT ;  /* 0x000000002300720c */ /* 0x000fca0003f66270 */
[----:B------:R-:W4:Y:S01]  /*2db50*/  LDC R0, c[0x0][0x22c] ;  /* 0x00008b00ff007b82 */ /* 0x000f220000000800 */
[----:B------:R1:W-:Y:S01]  /*2db60*/  @P5 STG.E.U16 desc[UR60][R2.64], R69 ;  /* 0x0000004502005986 */ /* 0x0003e2000c10153c */
[C---:B--2---:R-:W-:Y:S02]  /*2db70*/  ISETP.LT.AND P4, PT, R171.reuse, R14, !P3 ;  /* 0x0000000eab00720c */ /* 0x044fe40005f81270 */
[----:B---3--:R-:W-:Y:S02]  /*2db80*/  ISETP.LT.AND P5, PT, R171, R32, !P2 ;  /* 0x00000020ab00720c */ /* 0x008fe400057a1270 */
[C---:B-1----:R-:W-:Y:S02]  /*2db90*/  ISETP.LT.AND P1, PT, R170.reuse, R10, !P1 ;  /* 0x0000000aaa00720c */ /* 0x042fe40004f21270 */
[----:B------:R-:W1:Y:S08]  /*2dba0*/  LDC R14, c[0x0][0x228] ;  /* 0x00008a00ff0e7b82 */ /* 0x000e700000000800 */
[----:B------:R-:W2:Y:S08]  /*2dbb0*/  LDC R8, c[0x0][0x22c] ;  /* 0x00008b00ff087b82 */ /* 0x000eb00000000800 */
[----:B------:R-:W3:Y:S01]  /*2dbc0*/  LDC R32, c[0x0][0x228] ;  /* 0x00008a00ff207b82 */ /* 0x000ee20000000800 */
[----:B------:R-:W-:Y:S01]  /*2dbd0*/  ISETP.LT.AND P3, PT, R170, R30, !P3 ;  /* 0x0000001eaa00720c */ /* 0x000fe20005f61270 */
[----:B------:R-:W-:Y:S01]  /*2dbe0*/  IMAD.WIDE R2, R31, 0x2, R18 ;  /* 0x000000021f027825 */ /* 0x000fe200078e0212 */
[----:B------:R-:W-:-:S05]  /*2dbf0*/  PRMT R38, R69, 0x7632, R38 ;  /* 0x0000763245267816 */ /* 0x000fca0000000026 */
[----:B------:R-:W0:Y:S01]  /*2dc00*/  LDC R10, c[0x0][0x22c] ;  /* 0x00008b00ff0a7b82 */ /* 0x000e220000000800 */
[----:B------:R-:W-:-:S07]  /*2dc10*/  IMAD.IADD R29, R31, 0x1, R148 ;  /* 0x000000011f1d7824 */ /* 0x000fce00078e0294 */
[----:B------:R-:W0:Y:S01]  /*2dc20*/  LDC R35, c[0x0][0x228] ;  /* 0x00008a00ff237b82 */ /* 0x000e220000000800 */
[----:B------:R1:W-:Y:S01]  /*2dc30*/  @P1 STG.E.U16 desc[UR60][R2.64], R38 ;  /* 0x0000002602001986 */ /* 0x0003e2000c10153c */
[----:B------:R-:W-:Y:S01]  /*2dc40*/  VIADD R37, R13, 0x66 ;  /* 0x000000660d257836 */ /* 0x000fe20000000000 */
[----:B------:R-:W-:Y:S01]  /*2dc50*/  ISETP.LT.AND P1, PT, R170, R33, !P2 ;  /* 0x00000021aa00720c */ /* 0x000fe20005721270 */
[----:B------:R-:W-:Y:S01]  /*2dc60*/  IMAD.WIDE R24, R29, 0x2, R16 ;  /* 0x000000021d187825 */ /* 0x000fe200078e0210 */
[----:B------:R-:W-:-:S03]  /*2dc70*/  PRMT R31, R134, 0x7632, R31 ;  /* 0x00007632861f7816 */ /* 0x000fc6000000001f */
[----:B------:R-:W-:Y:S01]  /*2dc80*/  IMAD.WIDE R26, R29, 0x2, R18 ;  /* 0x000000021d1a7825 */ /* 0x000fe200078e0212 */
[----:B----4-:R-:W-:Y:S01]  /*2dc90*/  ISETP.GE.AND P2, PT, R37, R0, PT ;  /* 0x000000002500720c */ /* 0x010fe20003f46270 */
[----:B------:R-:W4:Y:S02]  /*2dca0*/  LDC R36, c[0x0][0x228] ;  /* 0x00008a00ff247b82 */ /* 0x000f240000000800 */
[----:B------:R-:W-:Y:S02]  /*2dcb0*/  IMAD.IADD R33, R29, 0x1, R148 ;  /* 0x000000011d217824 */ /* 0x000fe400078e0294 */
[----:B-1----:R-:W-:Y:S01]  /*2dcc0*/  VIADD R3, R13, 0x67 ;  /* 0x000000670d037836 */ /* 0x002fe20000000000 */
[----:B------:R1:W-:Y:S01]  /*2dcd0*/  @P4 STG.E.U16 desc[UR60][R24.64], R134 ;  /* 0x0000008618004986 */ /* 0x0003e2000c10153c */
[----:B------:R-:W-:Y:S02]  /*2dce0*/  IMAD.WIDE R28, R33, 0x2, R16 ;  /* 0x00000002211c7825 */ /* 0x000fe400078e0210 */
[----:B------:R-:W4:Y:S01]  /*2dcf0*/  LDC R0, c[0x0][0x22c] ;  /* 0x00008b00ff007b82 */ /* 0x000f220000000800 */
[----:B------:R1:W-:Y:S01]  /*2dd00*/  @P3 STG.E.U16 desc[UR60][R26.64], R31 ;  /* 0x0000001f1a003986 */ /* 0x0003e2000c10153c */
[----:B--2---:R-:W-:Y:S01]  /*2dd10*/  ISETP.GE.AND P3, PT, R3, R8, PT ;  /* 0x000000080300720c */ /* 0x004fe20003f66270 */
[----:B------:R-:W-:Y:S01]  /*2dd20*/  VIADD R3, R13, 0x68 ;  /* 0x000000680d037836 */ /* 0x000fe20000000000 */
[----:B------:R-:W-:-:S02]  /*2dd30*/  ISETP.LT.AND P4, PT, R171, R14, !P2 ;  /* 0x0000000eab00720c */ /* 0x000fc40005781270 */
[----:B---3--:R-:W-:Y:S02]  /*2dd40*/  ISETP.LT.AND P2, PT, R170, R32, !P2 ;  /* 0x00000020aa00720c */ /* 0x008fe40005741270 */
[----:B------:R-:W2:Y:S01]  /*2dd50*/  LDC R14, c[0x0][0x228] ;  /* 0x00008a00ff0e7b82 */ /* 0x000ea20000000800 */
[----:B-1----:R-:W-:Y:S01]  /*2dd60*/  PRMT R25, R70, 0x7632, R25 ;  /* 0x0000763246197816 */ /* 0x002fe20000000019 */
[----:B------:R-:W-:Y:S01]  /*2dd70*/  IMAD.WIDE R30, R33, 0x2, R18 ;  /* 0x00000002211e7825 */ /* 0x000fe200078e0212 */
[----:B------:R1:W-:Y:S01]  /*2dd80*/  @P5 STG.E.U16 desc[UR60][R28.64], R70 ;  /* 0x000000461c005986 */ /* 0x0003e2000c10153c */
[----:B------:R-:W-:-:S04]  /*2dd90*/  PRMT R27, R135, 0x7632, R27 ;  /* 0x00007632871b7816 */ /* 0x000fc8000000001b */
[----:B------:R-:W3:Y:S01]  /*2dda0*/  LDC R8, c[0x0][0x22c] ;  /* 0x00008b00ff087b82 */ /* 0x000ee20000000800 */
[----:B------:R-:W-:Y:S01]  /*2ddb0*/  IMAD.IADD R33, R33, 0x1, R148 ;  /* 0x0000000121217824 */ /* 0x000fe200078e0294 */
[----:B------:R1:W-:Y:S01]  /*2ddc0*/  @P1 STG.E.U16 desc[UR60][R30.64], R25 ;  /* 0x000000191e001986 */ /* 0x0003e2000c10153c */
[----:B0-----:R-:W-:Y:S02]  /*2ddd0*/  ISETP.GE.AND P1, PT, R3, R10, PT ;  /* 0x0000000a0300720c */ /* 0x001fe40003f26270 */
[----:B------:R-:W-:Y:S01]  /*2dde0*/  ISETP.LT.AND P5, PT, R171, R34, !P3 ;  /* 0x00000022ab00720c */ /* 0x000fe20005fa1270 */
[C---:B------:R-:W-:Y:S01]  /*2ddf0*/  IMAD.WIDE R2, R33.reuse, 0x2, R16 ;  /* 0x0000000221027825 */ /* 0x040fe200078e0210 */
[----:B------:R-:W-:Y:S01]  /*2de00*/  ISETP.LT.AND P3, PT, R170, R35, !P3 ;  /* 0x00000023aa00720c */ /* 0x000fe20005f61270 */
[----:B------:R-:W0:Y:S02]  /*2de10*/  LDC R10, c[0x0][0x228] ;  /* 0x00008a00ff0a7b82 */ /* 0x000e240000000800 */
[----:B-1----:R-:W-:-:S02]  /*2de20*/  IMAD.IADD R29, R33, 0x1, R148 ;  /* 0x00000001211d7824 */ /* 0x002fc400078e0294 */
[----:B------:R-:W-:-:S04]  /*2de30*/  IMAD.WIDE R24, R33, 0x2, R18 ;  /* 0x0000000221187825 */ /* 0x000fc800078e0212 */
[----:B------:R-:W1:Y:S01]  /*2de40*/  LDC R32, c[0x0][0x228] ;  /* 0x00008a00ff207b82 */ /* 0x000e620000000800 */
[----:B------:R4:W-:Y:S01]  /*2de50*/  @P4 STG.E.U16 desc[UR60][R2.64], R135 ;  /* 0x0000008702004986 */ /* 0x0009e2000c10153c */
[----:B------:R-:W-:-:S03]  /*2de60*/  IMAD.IADD R33, R29, 0x1, R148 ;  /* 0x000000011d217824 */ /* 0x000fc600078e0294 */
[----:B------:R2:W-:Y:S03]  /*2de70*/  @P2 STG.E.U16 desc[UR60][R24.64], R27 ;  /* 0x0000001b18002986 */ /* 0x0005e6000c10153c */
[----:B------:R-:W1:Y:S01]  /*2de80*/  LDC R34, c[0x0][0x228] ;  /* 0x00008a00ff227b82 */ /* 0x000e620000000800 */
[----:B------:R-:W-:Y:S01]  /*2de90*/  VIADD R35, R13, 0x69 ;  /* 0x000000690d237836 */ /* 0x000fe20000000000 */
[----:B----4-:R-:W-:-:S06]  /*2dea0*/  PRMT R3, R71, 0x7632, R3 ;  /* 0x0000763247037816 */ /* 0x010fcc0000000003 */
[----:B------:R-:W4:Y:S01]  /*2deb0*/  LDC R37, c[0x0][0x228] ;  /* 0x00008a00ff257b82 */ /* 0x000f220000000800 */
[----:B--2---:R-:W-:-:S04]  /*2dec0*/  IMAD.WIDE R26, R29, 0x2, R16 ;  /* 0x000000021d1a7825 */ /* 0x004fc800078e0210 */
[----:B------:R-:W-:Y:S01]  /*2ded0*/  IMAD.WIDE R28, R29, 0x2, R18 ;  /* 0x000000021d1c7825 */ /* 0x000fe200078e0212 */
[----:B------:R2:W-:Y:S04]  /*2dee0*/  @P5 STG.E.U16 desc[UR60][R26.64], R71 ;  /* 0x000000471a005986 */ /* 0x0005e8000c10153c */
[----:B------:R2:W-:Y:S01]  /*2def0*/  @P3 STG.E.U16 desc[UR60][R28.64], R3 ;  /* 0x000000031c003986 */ /* 0x0005e2000c10153c */
[----:B------:R-:W-:Y:S02]  /*2df00*/  ISETP.GE.AND P3, PT, R35, R0, PT ;  /* 0x000000002300720c */ /* 0x000fe40003f66270 */
[----:B------:R-:W4:Y:S01]  /*2df10*/  LDC R0, c[0x0][0x22c] ;  /* 0x00008b00ff007b82 */ /* 0x000f220000000800 */
[----:B------:R-:W-:Y:S01]  /*2df20*/  VIADD R39, R13, 0x6a ;  /* 0x0000006a0d277836 */ /* 0x000fe20000000000 */
[----:B------:R-:W-:-:S02]  /*2df30*/  ISETP.LT.AND P4, PT, R171, R14, !P3 ;  /* 0x0000000eab00720c */ /* 0x000fc40005f81270 */
[----:B------:R-:W-:-:S04]  /*2df40*/  ISETP.LT.AND P6, PT, R171, R36, !P1 ;  /* 0x00000024ab00720c */ /* 0x000fc80004fc1270 */
[----:B------:R-:W4:Y:S01]  /*2df50*/  LDC R14, c[0x0][0x228] ;  /* 0x00008a00ff0e7b82 */ /* 0x000f220000000800 */
[C---:B0-----:R-:W-:Y:S02]  /*2df60*/  ISETP.LT.AND P1, PT, R170.reuse, R10, !P1 ;  /* 0x0000000aaa00720c */ /* 0x041fe40004f21270 */
[----:B---3--:R-:W-:Y:S02]  /*2df70*/  ISETP.GE.AND P2, PT, R39, R8, PT ;  /* 0x000000082700720c */ /* 0x008fe40003f46270 */
[----:B-1----:R-:W-:-:S03]  /*2df80*/  ISETP.LT.AND P3, PT, R170, R32, !P3 ;  /* 0x00000020aa00720c */ /* 0x002fc60005f61270 */
[----:B------:R-:W0:Y:S01]  /*2df90*/  LDC R8, c[0x0][0x22c] ;  /* 0x00008b00ff087b82 */ /* 0x000e220000000800 */
[----:B------:R-:W-:Y:S01]  /*2dfa0*/  ISETP.LT.AND P5, PT, R171, R34, !P2 ;  /* 0x00000022ab00720c */ /* 0x000fe200057a1270 */
[C---:B--2---:R-:W-:Y:S01]  /*2dfb0*/  IMAD.IADD R27, R33.reuse, 0x1, R148 ;  /* 0x00000001211b7824 */ /* 0x044fe200078e0294 */
[----:B------:R-:W-:Y:S01]  /*2dfc0*/  PRMT R29, R72, 0x7632, R29 ;  /* 0x00007632481d7816 */ /* 0x000fe2000000001d */
[----:B------:R-:W-:-:S04]  /*2dfd0*/  IMAD.WIDE R30, R33, 0x2, R16 ;  /* 0x00000002211e7825 */ /* 0x000fc800078e0210 */
[----:B------:R-:W1:Y:S01]  /*2dfe0*/  LDC R32, c[0x0][0x228] ;  /* 0x00008a00ff207b82 */ /* 0x000e620000000800 */
[----:B------:R-:W-:Y:S01]  /*2dff0*/  IMAD.WIDE R2, R33, 0x2, R18 ;  /* 0x0000000221027825 */ /* 0x000fe200078e0212 */
[----:B----4-:R-:W-:-:S06]  /*2e000*/  ISETP.LT.AND P2, PT, R170, R37, !P2 ;  /* 0x00000025aa00720c */ /* 0x010fcc0005741270 */
[----:B------:R-:W2:Y:S01]  /*2e010*/  LDC R34, c[0x0][0x228] ;  /* 0x00008a00ff227b82 */ /* 0x000ea20000000800 */
[----:B------:R-:W-:Y:S01]  /*2e020*/  IMAD.IADD R33, R27, 0x1, R148 ;  /* 0x000000011b217824 */ /* 0x000fe200078e0294 */
[----:B------:R-:W-:Y:S01]  /*2e030*/  @P6 STG.E.U16 desc[UR60][R30.64], R72 ;  /* 0x000000481e006986 */ /* 0x000fe2000c10153c */
[----:B------:R-:W-:-:S05]  /*2e040*/  VIADD R37, R13, 0x6b ;  /* 0x0000006b0d257836 */ /* 0x000fca0000000000 */
[----:B------:R-:W3:Y:S01]  /*2e050*/  LDC R35, c[0x0][0x228] ;  /* 0x00008a00ff237b82 */ /* 0x000ee20000000800 */
[C---:B------:R-:W-:Y:S01]  /*2e060*/  IMAD.WIDE R24, R27.reuse, 0x2, R16 ;  /* 0x000000021b187825 */ /* 0x040fe200078e0210 */
[----:B------:R4:W-:Y:S01]  /*2e070*/  @P1 STG.E.U16 desc[UR60][R2.64], R29 ;  /* 0x0000001d02001986 */ /* 0x0009e2000c10153c */
[----:B------:R-:W-:Y:S02]  /*2e080*/  PRMT R38, R76, 0x7632, R38 ;  /* 0x000076324c267816 */ /* 0x000fe40000000026 */
[----:B------:R-:W-:-:S03]  /*2e090*/  IMAD.WIDE R26, R27, 0x2, R18 ;  /* 0x000000021b1a7825 */ /* 0x000fc600078e0212 */
[----:B------:R-:W3:Y:S01]  /*2e0a0*/  LDC R10, c[0x0][0x22c] ;  /* 0x00008b00ff0a7b82 */ /* 0x000ee20000000800 */
[----:B------:R-:W-:Y:S01]  /*2e0b0*/  ISETP.GE.AND P1, PT, R37, R0, PT ;  /* 0x000000002500720c */ /* 0x000fe20003f26270 */
[----:B------:R3:W-:Y:S01]  /*2e0c0*/  @P4 STG.E.U16 desc[UR60][R24.64], R76 ;  /* 0x0000004c18004986 */ /* 0x0007e2000c10153c */
[----:B----4-:R-:W-:-:S03]  /*2e0d0*/  IMAD.WIDE R28, R33, 0x2, R16 ;  /* 0x00000002211c7825 */ /* 0x010fc600078e0210 */
[----:B------:R-:W-:Y:S02]  /*2e0e0*/  @P3 STG.E.U16 desc[UR60][R26.64], R38 ;  /* 0x000000261a003986 */ /* 0x000fe4000c10153c */
[----:B------:R-:W4:Y:S02]  /*2e0f0*/  LDC R36, c[0x0][0x228] ;  /* 0x00008a00ff247b82 */ /* 0x000f240000000800 */
[----:B------:R3:W-:Y:S01]  /*2e100*/  @P5 STG.E.U16 desc[UR60][R28.64], R73 ;  /* 0x000000491c005986 */ /* 0x0007e2000c10153c */
[----:B------:R-:W-:Y:S01]  /*2e110*/  ISETP.LT.AND P5, PT, R171, R14, !P1 ;  /* 0x0000000eab00720c */ /* 0x000fe20004fa1270 */
[----:B------:R-:W-:-:S04]  /*2e120*/  VIADD R39, R13, 0x6c ;  /* 0x0000006c0d277836 */ /* 0x000fc80000000000 */
[----:B------:R-:W4:Y:S01]  /*2e130*/  LDC R14, c[0x0][0x228] ;  /* 0x00008a00ff0e7b82 */ /* 0x000f220000000800 */
[----:B0-----:R-:W-:-:S07]  /*2e140*/  ISETP.GE.AND P3, PT, R39, R8, PT ;  /* 0x000000082700720c */ /* 0x001fce0003f66270 */
[----:B------:R-:W0:Y:S01]  /*2e150*/  LDC R37, c[0x0][0x228] ;  /* 0x00008a00ff257b82 */ /* 0x000e220000000800 */
[----:B-1----:R-:W-:Y:S01]  /*2e160*/  ISETP.LT.AND P1, PT, R170, R32, !P1 ;  /* 0x00000020aa00720c */ /* 0x002fe20004f21270 */
[----:B------:R-:W-:Y:S01]  /*2e170*/  IMAD.WIDE R30, R33, 0x2, R18 ;  /* 0x00000002211e7825 */ /* 0x000fe200078e0212 */
[----:B--2---:R-:W-:-:S05]  /*2e180*/  ISETP.LT.AND P4, PT, R171, R34, !P3 ;  /* 0x00000022ab00720c */ /* 0x004fca0005f81270 */
[----:B------:R-:W1:Y:S01]  /*2e190*/  LDC R0, c[0x0][0x22c] ;  /* 0x00008b00ff007b82 */ /* 0x000e620000000800 */
[----:B------:R-:W-:Y:S01]  /*2e1a0*/  PRMT R40, R73, 0x7632, R40 ;  /* 0x0000763249287816 */ /* 0x000fe20000000028 */
[----:B------:R-:W-:Y:S01]  /*2e1b0*/  VIADD R3, R13, 0x6d ;  /* 0x0000006d0d037836 */ /* 0x000fe20000000000 */
[----:B---3--:R-:W-:-:S05]  /*2e1c0*/  ISETP.LT.AND P3, PT, R170, R35, !P3 ;  /* 0x00000023aa00720c */ /* 0x008fca0005f61270 */
[----:B------:R-:W2:Y:S01]  /*2e1d0*/  LDC R8, c[0x0][0x22c] ;  /* 0x00008b00ff087b82 */ /* 0x000ea20000000800 */
[----:B------:R-:W-:Y:S01]  /*2e1e0*/  IMAD.IADD R25, R33, 0x1, R148 ;  /* 0x0000000121197824 */ /* 0x000fe200078e0294 */
[----:B------:R-:W-:Y:S06]  /*2e1f0*/  @P2 STG.E.U16 desc[UR60][R30.64], R40 ;  /* 0x000000281e002986 */ /* 0x000fec000c10153c */
[----:B------:R-:W3:Y:S01]  /*2e200*/  LDC R32, c[0x0][0x228] ;  /* 0x00008a00ff207b82 */ /* 0x000ee20000000800 */
[----:B------:R-:W-:-:S07]  /*2e210*/  ISETP.GE.AND P2, PT, R3, R10, PT ;  /* 0x0000000a0300720c */ /* 0x000fce0003f46270 */
[----:B------:R-:W3:Y:S01]  /*2e220*/  LDC R34, c[0x0][0x228] ;  /* 0x00008a00ff227b82 */ /* 0x000ee20000000800 */
[----:B------:R-:W-:-:S07]  /*2e230*/  IMAD.WIDE R2, R25, 0x2, R16 ;  /* 0x0000000219027825 */ /* 0x000fce00078e0210 */
[----:B------:R-:W3:Y:S01]  /*2e240*/  LDC R35, c[0x0][0x228] ;  /* 0x00008a00ff237b82 */ /* 0x000ee20000000800 */
[----:B------:R-:W-:Y:S01]  /*2e250*/  IMAD.IADD R29, R25, 0x1, R148 ;  /* 0x00000001191d7824 */ /* 0x000fe200078e0294 */
[----:B----4-:R-:W-:Y:S01]  /*2e260*/  ISETP.LT.AND P6, PT, R171, R36, !P2 ;  /* 0x00000024ab00720c */ /* 0x010fe200057c1270 */
[----:B------:R-:W-:Y:S01]  /*2e270*/  IMAD.WIDE R24, R25, 0x2, R18 ;  /* 0x0000000219187825 */ /* 0x000fe200078e0212 */
[----:B------:R-:W-:Y:S01]  /*2e280*/  PRMT R36, R77, 0x7632, R36 ;  /* 0x000076324d247816 */ /* 0x000fe20000000024 */
[----:B------:R4:W-:Y:S01]  /*2e290*/  @P5 STG.E.U16 desc[UR60][R2.64], R77 ;  /* 0x0000004d02005986 */ /* 0x0009e2000c10153c */
[----:B------:R-:W-:Y:S01]  /*2e2a0*/  PRMT R38, R74, 0x7632, R38 ;  /* 0x000076324a267816 */ /* 0x000fe20000000026 */
[C---:B------:R-:W-:Y:S01]  /*2e2b0*/  IMAD.IADD R33, R29.reuse, 0x1, R148 ;  /* 0x000000011d217824 */ /* 0x040fe200078e0294 */
[----:B------:R-:W3:Y:S01]  /*2e2c0*/  LDC R10, c[0x0][0x22c] ;  /* 0x00008b00ff0a7b82 */ /* 0x000ee20000000800 */
[----:B------:R-:W-:Y:S01]  /*2e2d0*/  IMAD.WIDE R26, R29, 0x2, R16 ;  /* 0x000000021d1a7825 */ /* 0x000fe200078e0210 */
[----:B------:R-:W-:-:S03]  /*2e2e0*/  ISETP.LT.AND P2, PT, R170, R14, !P2 ;  /* 0x0000000eaa00720c */ /* 0x000fc60005741270 */
[----:B------:R-:W-:Y:S01]  /*2e2f0*/  IMAD.WIDE R28, R29, 0x2, R18 ;  /* 0x000000021d1c7825 */ /* 0x000fe200078e0212 */
[----:B0-----:R-:W-:Y:S01]  /*2e300*/  ISETP.LT.AND P5, PT, R171, R37, !P0 ;  /* 0x00000025ab00720c */ /* 0x001fe200047a1270 */
[----:B------:R-:W-:Y:S01]  /*2e310*/  @P1 STG.E.U16 desc[UR60][R24.64], R36 ;  /* 0x0000002418001986 */ /* 0x000fe2000c10153c */
[----:B------:R-:W0:Y:S01]  /*2e320*/  LDC R14, c[0x0][0x228] ;  /* 0x00008a00ff0e7b82 */ /* 0x000e220000000800 */
[C---:B----4-:R-:W-:Y:S02]  /*2e330*/  VIADD R3, R13.reuse, 0x6e ;  /* 0x0000006e0d037836 */ /* 0x050fe40000000000 */
[----:B------:R-:W-:Y:S01]  /*2e340*/  VIADD R37, R13, 0x6f ;  /* 0x0000006f0d257836 */ /* 0x000fe20000000000 */
[----:B------:R4:W-:Y:S01]  /*2e350*/  @P4 STG.E.U16 desc[UR60][R26.64], R74 ;  /* 0x0000004a1a004986 */ /* 0x0009e2000c10153c */
[----:B------:R-:W-:-:S03]  /*2e360*/  IMAD.WIDE R30, R33, 0x2, R16 ;  /* 0x00000002211e7825 */ /* 0x000fc600078e0210 */
[----:B------:R-:W-:Y:S01]  /*2e370*/  @P3 STG.E.U16 desc[UR60][R28.64], R38 ;  /* 0x000000261c003986 */ /* 0x000fe2000c10153c */
[----:B-1----:R-:W-:Y:S02]  /*2e380*/  ISETP.GE.AND P3, PT, R3, R0, PT ;  /* 0x000000000300720c */ /* 0x002fe40003f66270 */
[----:B--2---:R-:W-:Y:S01]  /*2e390*/  ISETP.GE.AND P1, PT, R37, R8, PT ;  /* 0x000000082500720c */ /* 0x004fe20003f26270 */
[----:B------:R-:W1:Y:S01]  /*2e3a0*/  LDC R0, c[0x0][0x22c] ;  /* 0x00008b00ff007b82 */ /* 0x000e620000000800 */
[----:B------:R2:W-:Y:S01]  /*2e3b0*/  @P6 STG.E.U16 desc[UR60][R30.64], R78 ;  /* 0x0000004e1e006986 */ /* 0x0005e2000c10153c */
[----:B---3--:R-:W-:Y:S02]  /*2e3c0*/  ISETP.LT.AND P4, PT, R171, R32, !P3 ;  /* 0x00000020ab00720c */ /* 0x008fe40005f81270 */
[----:B------:R-:W-:Y:S01]  /*2e3d0*/  ISETP.LT.AND P6, PT, R170, R34, !P3 ;  /* 0x00000022aa00720c */ /* 0x000fe20005fc1270 */
[----:B----4-:R-:W-:Y:S01]  /*2e3e0*/  IMAD.IADD R27, R33, 0x1, R148 ;  /* 0x00000001211b7824 */ /* 0x010fe200078e0294 */
[----:B------:R-:W-:-:S02]  /*2e3f0*/  ISETP.LT.AND P3, PT, R171, R35, !P1 ;  /* 0x00000023ab00720c */ /* 0x000fc40004f61270 */
[----:B------:R-:W3:Y:S01]  /*2e400*/  LDC R36, c[0x0][0x228] ;  /* 0x00008a00ff247b82 */ /* 0x000ee20000000800 */
[----:B------:R-:W-:-:S07]  /*2e410*/  IMAD.WIDE R2, R33, 0x2, R18 ;  /* 0x0000000221027825 */ /* 0x000fce00078e0212 */
[----:B--2---:R-:W2:Y:S01]  /*2e420*/  LDC R30, c[0x0][0x228] ;  /* 0x00008a00ff1e7b82 */ /* 0x004ea20000000800 */
[C---:B------:R-:W-:Y:S01]  /*2e430*/  IMAD.IADD R31, R27.reuse, 0x1, R148 ;  /* 0x000000011b1f7824 */ /* 0x040fe200078e0294 */
[----:B------:R-:W-:Y:S01]  /*2e440*/  PRMT R78, R78, 0x7632, R78 ;  /* 0x000076324e4e7816 */ /* 0x000fe2000000004e */
[----:B------:R-:W-:-:S05]  /*2e450*/  IMAD.WIDE R24, R27, 0x2, R16 ;  /* 0x000000021b187825 */ /* 0x000fca00078e0210 */
[----:B------:R-:W4:Y:S01]  /*2e460*/  LDC R32, c[0x0][0x228] ;  /* 0x00008a00ff207b82 */ /* 0x000f220000000800 */
[----:B------:R-:W-:Y:S01]  /*2e470*/  IMAD.WIDE R26, R27, 0x2, R18 ;  /* 0x000000021b1a7825 */ /* 0x000fe200078e0212 */
[----:B------:R-:W-:Y:S01]  /*2e480*/  PRMT R34, R75, 0x7632, R34 ;  /* 0x000076324b227816 */ /* 0x000fe20000000022 */
[----:B------:R0:W-:Y:S02]  /*2e490*/  @P2 STG.E.U16 desc[UR60][R2.64], R78 ;  /* 0x0000004e02002986 */ /* 0x0001e4000c10153c */
[----:B------:R-:W-:-:S03]  /*2e4a0*/  IMAD.WIDE R28, R31, 0x2, R16 ;  /* 0x000000021f1c7825 */ /* 0x000fc600078e0210 */
[----:B------:R-:W4:Y:S01]  /*2e4b0*/  LDC R8, c[0x0][0x22c] ;  /* 0x00008b00ff087b82 */ /* 0x000f220000000800 */
[----:B------:R-:W-:Y:S01]  /*2e4c0*/  VIADD R33, R13, 0x70 ;  /* 0x000000700d217836 */ /* 0x000fe20000000000 */
[----:B------:R-:W-:Y:S04]  /*2e4d0*/  @P4 STG.E.U16 desc[UR60][R24.64], R75 ;  /* 0x0000004b18004986 */ /* 0x000fe8000c10153c */
[----:B------:R2:W-:Y:S01]  /*2e4e0*/  @P6 STG.E.U16 desc[UR60][R26.64], R34 ;  /* 0x000000221a006986 */ /* 0x0005e2000c10153c */
[----:B------:R-:W-:Y:S01]  /*2e4f0*/  ISETP.GE.AND P2, PT, R33, R10, PT ;  /* 0x0000000a2100720c */ /* 0x000fe20003f46270 */
[----:B0-----:R-:W-:Y:S01]  /*2e500*/  VIADD R3, R13, 0x71 ;  /* 0x000000710d037836 */ /* 0x001fe20000000000 */
[----:B------:R-:W0:Y:S01]  /*2e510*/  LDC R10, c[0x0][0x22c] ;  /* 0x00008b00ff0a7b82 */ /* 0x000e220000000800 */
[----:B------:R4:W-:Y:S01]  /*2e520*/  @P3 STG.E.U16 desc[UR60][R28.64], R79 ;  /* 0x0000004f1c003986 */ /* 0x0009e2000c10153c */
[----:B------:R-:W-:-:S06]  /*2e530*/  ISETP.LT.AND P3, PT, R170, R14, !P1 ;  /* 0x0000000eaa00720c */ /* 0x000fcc0004f61270 */
[----:B------:R-:W0:Y:S01]  /*2e540*/  LDC R14, c[0x0][0x228] ;  /* 0x00008a00ff0e7b82 */ /* 0x000e220000000800 */
[----:B-1----:R-:W-:Y:S01]  /*2e550*/  ISETP.GE.AND P1, PT, R3, R0, PT ;  /* 0x000000000300720c */ /* 0x002fe20003f26270 */
[----:B------:R-:W-:Y:S01]  /*2e560*/  IMAD.WIDE R2, R31, 0x2, R18 ;  /* 0x000000021f027825 */ /* 0x000fe200078e0212 */
[----:B------:R-:W-:Y:S02]  /*2e570*/  PRMT R38, R79, 0x7632, R38 ;  /* 0x000076324f267816 */ /* 0x000fe40000000026 */
[----:B---3--:R-:W-:Y:S01]  /*2e580*/  ISETP.LT.AND P4, PT, R171, R36, !P2 ;  /* 0x00000024ab00720c */ /* 0x008fe20005781270 */
[----:B------:R-:W-:Y:S01]  /*2e590*/  VIADD R37, R13, 0x72 ;  /* 0x000000720d257836 */ /* 0x000fe20000000000 */
[----:B--2---:R-:W-:Y:S01]  /*2e5a0*/  ISETP.LT.AND P6, PT, R170, R30, !P2 ;  /* 0x0000001eaa00720c */ /* 0x004fe200057c1270 */
[----:B------:R-:W1:Y:S01]  /*2e5b0*/  LDC R33, c[0x0][0x228] ;  /* 0x00008a00ff217b82 */ /* 0x000e620000000800 */
[--C-:B------:R-:W-:Y:S01]  /*2e5c0*/  IMAD.IADD R27, R31, 0x1, R148.reuse ;  /* 0x000000011f1b7824 */ /* 0x100fe200078e0294 */
[----:B----4-:R-:W-:Y:S01]  /*2e5d0*/  ISETP.LT.AND P2, PT, R171, R32, !P1 ;  /* 0x00000020ab00720c */ /* 0x010fe20004f41270 */
[----:B------:R-:W-:Y:S01]  /*2e5e0*/  @P3 STG.E.U16 desc[UR60][R2.64], R38 ;  /* 0x0000002602003986 */ /* 0x000fe2000c10153c */
[----:B------:R-:W-:Y:S01]  /*2e5f0*/  ISETP.GE.AND P3, PT, R37, R8, PT ;  /* 0x000000082500720c */ /* 0x000fe20003f66270 */
[----:B------:R-:W-:-:S03]  /*2e600*/  IMAD.IADD R31, R27, 0x1, R148 ;  /* 0x000000011b1f7824 */ /* 0x000fc600078e0294 */
[----:B------:R-:W2:Y:S01]  /*2e610*/  LDC R34, c[0x0][0x228] ;  /* 0x00008a00ff227b82 */ /* 0x000ea20000000800 */
[----:B------:R-:W-:Y:S01]  /*2e620*/  IMAD.WIDE R24, R27, 0x2, R16 ;  /* 0x000000021b187825 */ /* 0x000fe200078e0210 */
[----:B------:R-:W-:-:S03]  /*2e630*/  PRMT R32, R20, 0x7632, R32 ;  /* 0x0000763214207816 */ /* 0x000fc60000000020 */
[----:B------:R-:W-:-:S03]  /*2e640*/  IMAD.WIDE R26, R27, 0x2, R18 ;  /* 0x000000021b1a7825 */ /* 0x000fc600078e0212 */
[----:B------:R-:W3:Y:S01]  /*2e650*/  LDC R35, c[0x0][0x228] ;  /* 0x00008a00ff237b82 */ /* 0x000ee20000000800 */
[----:B------:R-:W-:Y:S01]  /*2e660*/  IMAD.WIDE R28, R31, 0x2, R16 ;  /* 0x000000021f1c7825 */ /* 0x000fe200078e0210 */
[----:B------:R-:W-:Y:S06]  /*2e670*/  @P4 STG.E.U16 desc[UR60][R24.64], R20 ;  /* 0x0000001418004986 */ /* 0x000fec000c10153c */
[----:B------:R-:W4:Y:S01]  /*2e680*/  LDC R8, c[0x0][0x228] ;  /* 0x00008a00ff087b82 */ /* 0x000f220000000800 */
[----:B------:R-:W-:Y:S01]  /*2e690*/  VIADD R37, R13, 0x73 ;  /* 0x000000730d257836 */ /* 0x000fe20000000000 */
[----:B------:R1:W-:Y:S04]  /*2e6a0*/  @P6 STG.E.U16 desc[UR60][R26.64], R32 ;  /* 0x000000201a006986 */ /* 0x0003e8000c10153c */
[----:B------:R4:W-:Y:S02]  /*2e6b0*/  @P2 STG.E.U16 desc[UR60][R28.64], R80 ;  /* 0x000000501c002986 */ /* 0x0009e4000c10153c */
[----:B------:R-:W4:Y:S01]  /*2e6c0*/  LDC R0, c[0x0][0x22c] ;  /* 0x00008b00ff007b82 */ /* 0x000f220000000800 */
[----:B0-----:R-:W-:-:S02]  /*2e6d0*/  ISETP.LT.AND P2, PT, R170, R14, !P1 ;  /* 0x0000000eaa00720c */ /* 0x001fc40004f41270 */
[----:B------:R-:W-:-:S05]  /*2e6e0*/  ISETP.GE.AND P1, PT, R37, R10, PT ;  /* 0x0000000a2500720c */ /* 0x000fca0003f26270 */
[----:B------:R-:W0:Y:S01]  /*2e6f0*/  LDC R10, c[0x0][0x228] ;  /* 0x00008a00ff0a7b82 */ /* 0x000e220000000800 */
[----:B-1----:R-:W-:Y:S01]  /*2e700*/  ISETP.LT.AND P6, PT, R171, R33, !P3 ;  /* 0x00000021ab00720c */ /* 0x002fe20005fc1270 */
[C---:B------:R-:W-:Y:S01]  /*2e710*/  IMAD.IADD R27, R31.reuse, 0x1, R148 ;  /* 0x000000011f1b7824 */ /* 0x040fe200078e0294 */
[----:B--2---:R-:W-:Y:S01]  /*2e720*/  ISETP.LT.AND P3, PT, R170, R34, !P3 ;  /* 0x00000022aa00720c */ /* 0x004fe20005f61270 */
[----:B------:R-:W-:Y:S01]  /*2e730*/  IMAD.WIDE R2, R31, 0x2, R18 ;  /* 0x000000021f027825 */ /* 0x000fe200078e0212 */
[----:B------:R-:W-:-:S03]  /*2e740*/  PRMT R32, R80, 0x7632, R32 ;  /* 0x0000763250207816 */ /* 0x000fc60000000020 */
[----:B------:R-:W1:Y:S01]  /*2e750*/  LDC R20, c[0x0][0x228] ;  /* 0x00008a00ff147b82 */ /* 0x000e620000000800 */
[----:B---3--:R-:W-:Y:S01]  /*2e760*/  ISETP.LT.AND P4, PT, R171, R35, !P1 ;  /* 0x00000023ab00720c */ /* 0x008fe20004f81270 */
[----:B------:R-:W-:Y:S01]  /*2e770*/  VIADD R14, R13, 0x75 ;  /* 0x000000750d0e7836 */ /* 0x000fe20000000000 */
[----:B----4-:R-:W-:Y:S01]  /*2e780*/  ISETP.LT.AND P1, PT, R170, R8, !P1 ;  /* 0x00000008aa00720c */ /* 0x010fe20004f21270 */
[----:B------:R-:W-:Y:S01]  /*2e790*/  IMAD.WIDE R24, R27, 0x2, R16 ;  /* 0x000000021b187825 */ /* 0x000fe200078e0210 */
[----:B------:R2:W-:Y:S03]  /*2e7a0*/  @P2 STG.E.U16 desc[UR60][R2.64], R32 ;  /* 0x0000002002002986 */ /* 0x0005e6000c10153c */
[----:B------:R-:W3:Y:S01]  /*2e7b0*/  LDC R28, c[0x0][0x228] ;  /* 0x00008a00ff1c7b82 */ /* 0x000ee20000000800 */
[----:B------:R-:W-:Y:S01]  /*2e7c0*/  VIADD R31, R13, 0x74 ;  /* 0x000000740d1f7836 */ /* 0x000fe20000000000 */
[----:B------:R-:W-:Y:S01]  /*2e7d0*/  ISETP.GE.AND P2, PT, R14, R15, PT ;  /* 0x0000000f0e00720c */ /* 0x000fe20003f46270 */
[----:B------:R-:W-:-:S05]  /*2e7e0*/  IMAD.WIDE R14, R27, 0x2, R18 ;  /* 0x000000021b0e7825 */ /* 0x000fca00078e0212 */
[----:B------:R-:W4:Y:S01]  /*2e7f0*/  LDC R8, c[0x0][0x228] ;  /* 0x00008a00ff087b82 */ /* 0x000f220000000800 */
[----:B--2---:R-:W-:Y:S01]  /*2e800*/  PRMT R3, R21, 0x7632, R3 ;  /* 0x0000763215037816 */ /* 0x004fe20000000003 */
[----:B------:R-:W-:Y:S01]  /*2e810*/  @P6 STG.E.U16 desc[UR60][R24.64], R21 ;  /* 0x0000001518006986 */ /* 0x000fe2000c10153c */
[----:B------:R-:W-:-:S05]  /*2e820*/  ISETP.GE.AND P6, PT, R31, R0, PT ;  /* 0x000000001f00720c */ /* 0x000fca0003fc6270 */
[----:B------:R-:W2:Y:S01]  /*2e830*/  LDC R30, c[0x0][0x228] ;  /* 0x00008a00ff1e7b82 */ /* 0x000ea20000000800 */
[----:B------:R1:W-:Y:S01]  /*2e840*/  @P3 STG.E.U16 desc[UR60][R14.64], R3 ;  /* 0x000000030e003986 */ /* 0x0003e2000c10153c */
[----:B0-----:R-:W-:Y:S01]  /*2e850*/  ISETP.LT.AND P3, PT, R171, R10, !P6 ;  /* 0x0000000aab00720c */ /* 0x001fe20007761270 */
[----:B------:R-:W-:-:S05]  /*2e860*/  IMAD.IADD R29, R27, 0x1, R148 ;  /* 0x000000011b1d7824 */ /* 0x000fca00078e0294 */
[----:B------:R-:W0:Y:S01]  /*2e870*/  LDC R0, c[0x0][0x228] ;  /* 0x00008a00ff007b82 */ /* 0x000e220000000800 */
[----:B------:R-:W-:-:S07]  /*2e880*/  IMAD.WIDE R26, R29, 0x2, R16 ;  /* 0x000000021d1a7825 */ /* 0x000fce00078e0210 */
[----:B------:R-:W0:Y:S01]  /*2e890*/  LDC R10, c[0x0][0x228] ;  /* 0x00008a00ff0a7b82 */ /* 0x000e220000000800 */
[----:B-1----:R-:W-:Y:S01]  /*2e8a0*/  PRMT R15, R81, 0x7632, R15 ;  /* 0x00007632510f7816 */ /* 0x002fe2000000000f */
[C---:B------:R-:W-:Y:S01]  /*2e8b0*/  IMAD.WIDE R2, R29.reuse, 0x2, R18 ;  /* 0x000000021d027825 */ /* 0x040fe200078e0212 */
[C---:B------:R-:W-:Y:S01]  /*2e8c0*/  ISETP.LT.AND P6, PT, R170.reuse, R20, !P6 ;  /* 0x00000014aa00720c */ /* 0x040fe200077c1270 */
[----:B------:R1:W-:Y:S02]  /*2e8d0*/  @P4 STG.E.U16 desc[UR60][R26.64], R81 ;  /* 0x000000511a004986 */ /* 0x0003e4000c10153c */
[--C-:B------:R-:W-:Y:S02]  /*2e8e0*/  IMAD.IADD R21, R29, 0x1, R148.reuse ;  /* 0x000000011d157824 */ /* 0x100fe400078e0294 */
[----:B------:R1:W-:Y:S01]  /*2e8f0*/  @P1 STG.E.U16 desc[UR60][R2.64], R15 ;  /* 0x0000000f02001986 */ /* 0x0003e2000c10153c */
[----:B---3--:R-:W-:Y:S01]  /*2e900*/  ISETP.LT.AND P1, PT, R171, R28, !P2 ;  /* 0x0000001cab00720c */ /* 0x008fe20005721270 */
[----:B------:R-:W-:Y:S01]  /*2e910*/  VIADD R24, R13, 0x76 ;  /* 0x000000760d187836 */ /* 0x000fe20000000000 */
[----:B----4-:R-:W-:Y:S01]  /*2e920*/  ISETP.LT.AND P2, PT, R170, R8, !P2 ;  /* 0x00000008aa00720c */ /* 0x010fe20005741270 */
[----:B------:R-:W3:Y:S01]  /*2e930*/  LDC R28, c[0x0][0x228] ;  /* 0x00008a00ff1c7b82 */ /* 0x000ee20000000800 */
[----:B-1----:R-:W-:-:S07]  /*2e940*/  IMAD.IADD R27, R21, 0x1, R148 ;  /* 0x00000001151b7824 */ /* 0x002fce00078e0294 */
[----:B------:R-:W1:Y:S01]  /*2e950*/  LDC R8, c[0x0][0x228] ;  /* 0x00008a00ff087b82 */ /* 0x000e620000000800 */
[----:B------:R-:W-:Y:S01]  /*2e960*/  IMAD.WIDE R14, R21, 0x2, R16 ;  /* 0x00000002150e7825 */ /* 0x000fe200078e0210 */
[----:B------:R-:W-:-:S03]  /*2e970*/  PRMT R3, R22, 0x7632, R3 ;  /* 0x0000763216037816 */ /* 0x000fc60000000003 */
[----:B------:R-:W-:Y:S01]  /*2e980*/  IMAD.WIDE R20, R21, 0x2, R18 ;  /* 0x0000000215147825 */ /* 0x000fe200078e0212 */
[----:B------:R-:W-:Y:S01]  /*2e990*/  ISETP.GE.AND P4, PT, R24, R87, PT ;  /* 0x000000571800720c */ /* 0x000fe20003f86270 */
[----:B------:R4:W-:Y:S01]  /*2e9a0*/  @P3 STG.E.U16 desc[UR60][R14.64], R22 ;  /* 0x000000160e003986 */ /* 0x0009e2000c10153c */
[----:B--2---:R-:W-:Y:S01]  /*2e9b0*/  ISETP.LT.AND P0, PT, R170, R30, !P0 ;  /* 0x0000001eaa00720c */ /* 0x004fe20004701270 */
[----:B------:R-:W2:Y:S01]  /*2e9c0*/  LDC R31, c[0x0][0x228] ;  /* 0x00008a00ff1f7b82 */ /* 0x000ea20000000800 */
[----:B------:R-:W-:Y:S01]  /*2e9d0*/  IMAD.WIDE R24, R27, 0x2, R16 ;  /* 0x000000021b187825 */ /* 0x000fe200078e0210 */
[----:B------:R4:W-:Y:S01]  /*2e9e0*/  @P6 STG.E.U16 desc[UR60][R20.64], R3 ;  /* 0x0000000314006986 */ /* 0x0009e2000c10153c */
[----:B0-----:R-:W-:Y:S02]  /*2e9f0*/  ISETP.LT.AND P6, PT, R171, R0, !P4 ;  /* 0x00000000ab00720c */ /* 0x001fe400067c1270 */
[----:B------:R-:W-:-:S03]  /*2ea00*/  VIADD R0, R13, 0x78 ;  /* 0x000000780d007836 */ /* 0x000fc60000000000 */
[----:B------:R-:W0:Y:S01]  /*2ea10*/  LDC R30, c[0x0][0x228] ;  /* 0x00008a00ff1e7b82 */ /* 0x000e220000000800 */
[----:B------:R-:W-:Y:S01]  /*2ea20*/  ISETP.LT.AND P4, PT, R170, R10, !P4 ;  /* 0x0000000aaa00720c */ /* 0x000fe20006781270 */
[C---:B------:R-:W-:Y:S01]  /*2ea30*/  VIADD R10, R13.reuse, 0x79 ;  /* 0x000000790d0a7836 */ /* 0x040fe20000000000 */
[----:B----4-:R-:W-:Y:S01]  /*2ea40*/  PRMT R15, R82, 0x7632, R15 ;  /* 0x00007632520f7816 */ /* 0x010fe2000000000f */
[----:B------:R-:W-:Y:S02]  /*2ea50*/  VIADD R26, R13, 0x77 ;  /* 0x000000770d1a7836 */ /* 0x000fe40000000000 */
[C---:B------:R-:W-:Y:S01]  /*2ea60*/  IMAD.WIDE R2, R27.reuse, 0x2, R18 ;  /* 0x000000021b027825 */ /* 0x040fe200078e0212 */
[----:B------:R-:W-:Y:S01]  /*2ea70*/  @P1 STG.E.U16 desc[UR60][R24.64], R82 ;  /* 0x0000005218001986 */ /* 0x000fe2000c10153c */
[----:B------:R-:W-:Y:S01]  /*2ea80*/  ISETP.GE.AND P1, PT, R0, R151, PT ;  /* 0x000000970000720c */ /* 0x000fe20003f26270 */
[----:B------:R-:W4:Y:S01]  /*2ea90*/  LDC R32, c[0x0][0x228] ;  /* 0x00008a00ff207b82 */ /* 0x000f220000000800 */
[----:B------:R-:W-:Y:S01]  /*2eaa0*/  IMAD.IADD R29, R27, 0x1, R148 ;  /* 0x000000011b1d7824 */ /* 0x000fe200078e0294 */
[----:B------:R3:W-:Y:S01]  /*2eab0*/  @P2 STG.E.U16 desc[UR60][R2.64], R15 ;  /* 0x0000000f02002986 */ /* 0x0007e2000c10153c */
[----:B------:R-:W-:-:S02]  /*2eac0*/  ISETP.GE.AND P2, PT, R10, R153, PT ;  /* 0x000000990a00720c */ /* 0x000fc40003f46270 */
[----:B------:R-:W-:-:S03]  /*2ead0*/  ISETP.GE.AND P3, PT, R26, R85, PT ;  /* 0x000000551a00720c */ /* 0x000fc60003f66270 */
[----:B------:R-:W4:Y:S01]  /*2eae0*/  LDC R0, c[0x0][0x228] ;  /* 0x00008a00ff007b82 */ /* 0x000f220000000800 */
[----:B------:R1:W4:Y:S01]  /*2eaf0*/  LDS.128 R24, [R12] ;  /* 0x000000000c187984 */ /* 0x0003220000000c00 */
[----:B------:R-:W-:-:S04]  /*2eb00*/  IMAD.WIDE R20, R29, 0x2, R18 ;  /* 0x000000021d147825 */ /* 0x000fc800078e0212 */
[----:B---3--:R-:W-:Y:S01]  /*2eb10*/  IMAD.WIDE R14, R29, 0x2, R16 ;  /* 0x000000021d0e7825 */ /* 0x008fe200078e0210 */
[----:B------:R-:W-:Y:S01]  /*2eb20*/  PRMT R3, R23, 0x7632, R3 ;  /* 0x0000763217037816 */ /* 0x000fe20000000003 */
[----:B------:R-:W3:Y:S03]  /*2eb30*/  LDC R10, c[0x0][0x228] ;  /* 0x00008a00ff0a7b82 */ /* 0x000ee60000000800 */
[----:B------:R2:W-:Y:S04]  /*2eb40*/  @P6 STG.E.U16 desc[UR60][R14.64], R23 ;  /* 0x000000170e006986 */ /* 0x0005e8000c10153c */
[----:B------:R2:W-:Y:S01]  /*2eb50*/  @P4 STG.E.U16 desc[UR60][R20.64], R3 ;  /* 0x0000000314004986 */ /* 0x0005e2000c10153c */
[----:B-1----:R-:W-:Y:S01]  /*2eb60*/  ISETP.LT.AND P4, PT, R171, R8, !P3 ;  /* 0x00000008ab00720c */ /* 0x002fe20005f81270 */
[----:B------:R-:W1:Y:S01]  /*2eb70*/  LDC R12, c[0x0][0x228] ;  /* 0x00008a00ff0c7b82 */ /* 0x000e620000000800 */
[----:B------:R-:W-:Y:S01]  /*2eb80*/  ISETP.LT.AND P3, PT, R170, R28, !P3 ;  /* 0x0000001caa00720c */ /* 0x000fe20005f61270 */
[----:B------:R-:W-:Y:S01]  /*2eb90*/  IMAD.IADD R29, R29, 0x1, R148 ;  /* 0x000000011d1d7824 */ /* 0x000fe200078e0294 */
[----:B0-----:R-:W-:-:S02]  /*2eba0*/  ISETP.LT.AND P6, PT, R171, R30, !P1 ;  /* 0x0000001eab00720c */ /* 0x001fc40004fc1270 */
[----:B--2---:R-:W-:Y:S01]  /*2ebb0*/  ISETP.LT.AND P1, PT, R170, R31, !P1 ;  /* 0x0000001faa00720c */ /* 0x004fe20004f21270 */
[C---:B------:R-:W-:Y:S02]  /*2ebc0*/  IMAD.IADD R31, R29.reuse, 0x1, R148 ;  /* 0x000000011d1f7824 */ /* 0x040fe400078e0294 */
[C---:B------:R-:W-:Y:S01]  /*2ebd0*/  IMAD.WIDE R14, R29.reuse, 0x2, R18 ;  /* 0x000000021d0e7825 */ /* 0x040fe200078e0212 */
[----:B------:R-:W0:Y:S03]  /*2ebe0*/  LDC R28, c[0x0][0x228] ;  /* 0x00008a00ff1c7b82 */ /* 0x000e260000000800 */
[----:B------:R-:W-:Y:S01]  /*2ebf0*/  IMAD.WIDE R2, R29, 0x2, R16 ;  /* 0x000000021d027825 */ /* 0x000fe200078e0210 */
[----:B------:R-:W-:-:S04]  /*2ec00*/  PRMT R29, R83, 0x7632, R29 ;  /* 0x00007632531d7816 */ /* 0x000fc8000000001d */
[----:B------:R2:W-:Y:S04]  /*2ec10*/  @P4 STG.E.U16 desc[UR60][R2.64], R83 ;  /* 0x0000005302004986 */ /* 0x0005e8000c10153c */
[----:B------:R2:W-:Y:S01]  /*2ec20*/  @P3 STG.E.U16 desc[UR60][R14.64], R29 ;  /* 0x0000001d0e003986 */ /* 0x0005e2000c10153c */
[----:B----4-:R-:W-:Y:S02]  /*2ec30*/  ISETP.LT.AND P3, PT, R171, R0, !P2 ;  /* 0x00000000ab00720c */ /* 0x010fe40005761270 */
[----:B------:R-:W4:Y:S01]  /*2ec40*/  LDC R0, c[0x0][0x228] ;  /* 0x00008a00ff007b82 */ /* 0x000f220000000800 */
[----:B---3--:R-:W-:Y:S01]  /*2ec50*/  ISETP.LT.AND P2, PT, R170, R10, !P2 ;  /* 0x0000000aaa00720c */ /* 0x008fe20005741270 */
[----:B------:R-:W-:-:S06]  /*2ec60*/  VIADD R8, R13, 0x7a ;  /* 0x0000007a0d087836 */ /* 0x000fcc0000000000 */
[----:B------:R-:W3:Y:S01]  /*2ec70*/  LDC R10, c[0x0][0x228] ;  /* 0x00008a00ff0a7b82 */ /* 0x000ee20000000800 */
[C---:B------:R-:W-:Y:S01]  /*2ec80*/  IMAD.WIDE R20, R31.reuse, 0x2, R16 ;  /* 0x000000021f147825 */ /* 0x040fe200078e0210 */
[----:B------:R-:W-:Y:S02]  /*2ec90*/  PRMT R33, R4, 0x7632, R33 ;  /* 0x0000763204217816 */ /* 0x000fe40000000021 */
[----:B------:R-:W-:Y:S01]  /*2eca0*/  ISETP.GE.AND P4, PT, R8, R9, PT ;  /* 0x000000090800720c */ /* 0x000fe20003f86270 */
[----:B------:R-:W-:Y:S01]  /*2ecb0*/  IMAD.WIDE R22, R31, 0x2, R18 ;  /* 0x000000021f167825 */ /* 0x000fe200078e0212 */
[----:B------:R1:W-:Y:S02]  /*2ecc0*/  @P6 STG.E.U16 desc[UR60][R20.64], R4 ;  /* 0x0000000414006986 */ /* 0x0003e4000c10153c */
[----:B------:R-:W-:Y:S01]  /*2ecd0*/  ISETP.LT.AND P6, PT, R171, R32, !P4 ;  /* 0x00000020ab00720c */ /* 0x000fe200067c1270 */
[----:B------:R-:W-:Y:S02]  /*2ece0*/  IMAD.IADD R9, R31, 0x1, R148 ;  /* 0x000000011f097824 */ /* 0x000fe400078e0294 */
[----:B------:R-:W-:Y:S01]  /*2ecf0*/  VIADD R30, R13, 0x7b ;  /* 0x0000007b0d1e7836 */ /* 0x000fe20000000000 */
[----:B------:R0:W-:Y:S01]  /*2ed00*/  @P1 STG.E.U16 desc[UR60][R22.64], R33 ;  /* 0x0000002116001986 */ /* 0x0001e2000c10153c */
[C---:B--2---:R-:W-:Y:S01]  /*2ed10*/  IMAD.WIDE R2, R9.reuse, 0x2, R16 ;  /* 0x0000000209027825 */ /* 0x044fe200078e0210 */
[----:B------:R-:W2:Y:S02]  /*2ed20*/  LDC R29, c[0x0][0x228] ;  /* 0x00008a00ff1d7b82 */ /* 0x000ea40000000800 */
[----:B------:R-:W-:Y:S01]  /*2ed30*/  ISETP.GE.AND P1, PT, R30, R147, PT ;  /* 0x000000931e00720c */ /* 0x000fe20003f26270 */
[----:B-1----:R-:W-:Y:S01]  /*2ed40*/  IMAD.IADD R21, R9, 0x1, R148 ;  /* 0x0000000109157824 */ /* 0x002fe200078e0294 */
[----:B------:R-:W-:-:S04]  /*2ed50*/  PRMT R4, R24, 0x7632, R4 ;  /* 0x0000763218047816 */ /* 0x000fc80000000004 */
[----:B------:R-:W1:Y:S01]  /*2ed60*/  LDC R20, c[0x0][0x228] ;  /* 0x00008a00ff147b82 */ /* 0x000e620000000800 */
[----:B------:R-:W-:Y:S01]  /*2ed70*/  IMAD.WIDE R8, R9, 0x2, R18 ;  /* 0x0000000209087825 */ /* 0x000fe200078e0212 */
[----:B------:R-:W-:-:S03]  /*2ed80*/  ISETP.LT.AND P4, PT, R170, R12, !P4 ;  /* 0x0000000caa00720c */ /* 0x000fc60006781270 */
[----:B------:R-:W-:-:S03]  /*2ed90*/  VIADD R32, R13, 0x7c ;  /* 0x0000007c0d207836 */ /* 0x000fc60000000000 */
[----:B0-----:R-:W0:Y:S01]  /*2eda0*/  LDC R22, c[0x0][0x228] ;  /* 0x00008a00ff167b82 */ /* 0x001e220000000800 */
[----:B------:R-:W-:Y:S01]  /*2edb0*/  IMAD.WIDE R14, R21, 0x2, R16 ;  /* 0x00000002150e7825 */ /* 0x000fe200078e0210 */
[----:B------:R3:W-:Y:S06]  /*2edc0*/  @P3 STG.E.U16 desc[UR60][R2.64], R24 ;  /* 0x0000001802003986 */ /* 0x0007ec000c10153c */
[----:B------:R-:W2:Y:S01]  /*2edd0*/  LDC R23, c[0x0][0x228] ;  /* 0x00008a00ff177b82 */ /* 0x000ea20000000800 */
[----:B------:R3:W-:Y:S01]  /*2ede0*/  @P2 STG.E.U16 desc[UR60][R8.64], R4 ;  /* 0x0000000408002986 */ /* 0x0007e2000c10153c */
[----:B------:R-:W-:-:S06]  /*2edf0*/  ISETP.GE.AND P3, PT, R32, R145, PT ;  /* 0x000000912000720c */ /* 0x000fcc0003f66270 */
[----:B------:R-:W2:Y:S01]  /*2ee00*/  LDC R30, c[0x0][0x228] ;  /* 0x00008a00ff1e7b82 */ /* 0x000ea20000000800 */
[----:B----4-:R-:W-:Y:S01]  /*2ee10*/  ISETP.LT.AND P2, PT, R171, R0, !P1 ;  /* 0x00000000ab00720c */ /* 0x010fe20004f41270 */
[----:B------:R4:W-:Y:S01]  /*2ee20*/  @P6 STG.E.U16 desc[UR60][R14.64], R5 ;  /* 0x000000050e006986 */ /* 0x0009e2000c10153c */
[----:B---3--:R-:W-:Y:S01]  /*2ee30*/  ISETP.LT.AND P1, PT, R170, R10, !P1 ;  /* 0x0000000aaa00720c */ /* 0x008fe20004f21270 */
[----:B------:R-:W-:Y:S01]  /*2ee40*/  IMAD.WIDE R2, R21, 0x2, R18 ;  /* 0x0000000215027825 */ /* 0x000fe200078e0212 */
[----:B------:R-:W-:Y:S02]  /*2ee50*/  PRMT R31, R5, 0x7632, R31 ;  /* 0x00007632051f7816 */ /* 0x000fe4000000001f */
[----:B------:R-:W-:Y:S01]  /*2ee60*/  ISETP.LT.AND P6, PT, R171, R28, !P3 ;  /* 0x0000001cab00720c */ /* 0x000fe20005fc1270 */
[----:B------:R-:W-:Y:S02]  /*2ee70*/  IMAD.IADD R9, R21, 0x1, R148 ;  /* 0x0000000115097824 */ /* 0x000fe400078e0294 */
[C---:B------:R-:W-:Y:S01]  /*2ee80*/  VIADD R0, R13.reuse, 0x7d ;  /* 0x0000007d0d007836 */ /* 0x040fe20000000000 */
[----:B------:R3:W-:Y:S01]  /*2ee90*/  @P4 STG.E.U16 desc[UR60][R2.64], R31 ;  /* 0x0000001f02004986 */ /* 0x0007e2000c10153c */
[----:B------:R-:W-:-:S02]  /*2eea0*/  VIADD R10, R13, 0x7e ;  /* 0x0000007e0d0a7836 */ /* 0x000fc40000000000 */
[C---:B----4-:R-:W-:Y:S02]  /*2eeb0*/  IMAD.IADD R15, R9.reuse, 0x1, R148 ;  /* 0x00000001090f7824 */ /* 0x050fe400078e0294 */
[----:B------:R-:W-:Y:S01]  /*2eec0*/  IMAD.WIDE R4, R9, 0x2, R16 ;  /* 0x0000000209047825 */ /* 0x000fe200078e0210 */
[----:B------:R-:W-:-:S03]  /*2eed0*/  ISETP.GE.AND P4, PT, R0, R11, PT ;  /* 0x0000000b0000720c */ /* 0x000fc60003f86270 */
[----:B------:R-:W-:Y:S01]  /*2eee0*/  IMAD.WIDE R8, R9, 0x2, R18 ;  /* 0x0000000209087825 */ /* 0x000fe200078e0212 */
[----:B---3--:R-:W-:-:S03]  /*2eef0*/  PRMT R3, R25, 0x7632, R3 ;  /* 0x0000763219037816 */ /* 0x008fc60000000003 */
[C---:B------:R-:W-:Y:S01]  /*2ef00*/  IMAD.WIDE R12, R15.reuse, 0x2, R16 ;  /* 0x000000020f0c7825 */ /* 0x040fe200078e0210 */
[----:B------:R3:W-:Y:S01]  /*2ef10*/  @P2 STG.E.U16 desc[UR60][R4.64], R25 ;  /* 0x0000001904002986 */ /* 0x0007e2000c10153c */
[----:B------:R-:W-:Y:S02]  /*2ef20*/  ISETP.GE.AND P2, PT, R10, R155, PT ;  /* 0x0000009b0a00720c */ /* 0x000fe40003f46270 */
[C---:B-1----:R-:W-:Y:S01]  /*2ef30*/  ISETP.LT.AND P3, PT, R170.reuse, R20, !P3 ;  /* 0x00000014aa00720c */ /* 0x042fe20005f61270 */
[----:B------:R1:W-:Y:S01]  /*2ef40*/  @P1 STG.E.U16 desc[UR60][R8.64], R3 ;  /* 0x0000000308001986 */ /* 0x0003e2000c10153c */
[----:B------:R-:W-:Y:S01]  /*2ef50*/  IMAD.IADD R11, R15, 0x1, R148 ;  /* 0x000000010f0b7824 */ /* 0x000fe200078e0294 */
[----:B0-----:R-:W-:Y:S02]  /*2ef60*/  ISETP.LT.AND P1, PT, R171, R22, !P4 ;  /* 0x00000016ab00720c */ /* 0x001fe40006721270 */
[----:B------:R0:W-:Y:S01]  /*2ef70*/  @P6 STG.E.U16 desc[UR60][R12.64], R6 ;  /* 0x000000060c006986 */ /* 0x0001e2000c10153c */
[----:B--2---:R-:W-:-:S02]  /*2ef80*/  ISETP.LT.AND P4, PT, R170, R23, !P4 ;  /* 0x00000017aa00720c */ /* 0x004fc40006781270 */
[----:B------:R-:W-:Y:S01]  /*2ef90*/  ISETP.LT.AND P6, PT, R171, R29, !P2 ;  /* 0x0000001dab00720c */ /* 0x000fe200057c1270 */
[C---:B------:R-:W-:Y:S01]  /*2efa0*/  IMAD.IADD R21, R11.reuse, 0x1, R148 ;  /* 0x000000010b157824 */ /* 0x040fe200078e0294 */
[----:B------:R-:W-:Y:S01]  /*2efb0*/  ISETP.LT.AND P2, PT, R170, R30, !P2 ;  /* 0x0000001eaa00720c */ /* 0x000fe20005741270 */
[----:B---3--:R-:W-:Y:S01]  /*2efc0*/  IMAD.WIDE R4, R11, 0x2, R16 ;  /* 0x000000020b047825 */ /* 0x008fe200078e0210 */
[----:B------:R-:W-:-:S03]  /*2efd0*/  PRMT R0, R6, 0x7632, R0 ;  /* 0x0000763206007816 */ /* 0x000fc60000000000 */
[----:B-1----:R-:W-:Y:S01]  /*2efe0*/  IMAD.WIDE R2, R15, 0x2, R18 ;  /* 0x000000020f027825 */ /* 0x002fe200078e0212 */
[----:B0-----:R-:W-:-:S03]  /*2eff0*/  PRMT R6, R26, 0x7632, R6 ;  /* 0x000076321a067816 */ /* 0x001fc60000000006 */
[----:B------:R-:W-:Y:S02]  /*2f000*/  IMAD.IADD R15, R21, 0x1, R148 ;  /* 0x00000001150f7824 */ /* 0x000fe400078e0294 */
[----:B------:R-:W-:Y:S01]  /*2f010*/  IMAD.WIDE R8, R11, 0x2, R18 ;  /* 0x000000020b087825 */ /* 0x000fe200078e0212 */
[----:B------:R-:W-:Y:S01]  /*2f020*/  PRMT R14, R7, 0x7632, R14 ;  /* 0x00007632070e7816 */ /* 0x000fe2000000000e */
[----:B------:R0:W-:Y:S02]  /*2f030*/  @P3 STG.E.U16 desc[UR60][R2.64], R0 ;  /* 0x0000000002003986 */ /* 0x0001e4000c10153c */
[C---:B------:R-:W-:Y:S02]  /*2f040*/  IMAD.WIDE R10, R21.reuse, 0x2, R16 ;  /* 0x00000002150a7825 */ /* 0x040fe400078e0210 */
[----:B------:R0:W-:Y:S02]  /*2f050*/  @P1 STG.E.U16 desc[UR60][R4.64], R26 ;  /* 0x0000001a04001986 */ /* 0x0001e4000c10153c */
[----:B------:R-:W-:-:S02]  /*2f060*/  IMAD.WIDE R12, R21, 0x2, R18 ;  /* 0x00000002150c7825 */ /* 0x000fc400078e0212 */
[----:B------:R0:W-:Y:S02]  /*2f070*/  @P4 STG.E.U16 desc[UR60][R8.64], R6 ;  /* 0x0000000608004986 */ /* 0x0001e4000c10153c */
[C---:B------:R-:W-:Y:S02]  /*2f080*/  IMAD.WIDE R16, R15.reuse, 0x2, R16 ;  /* 0x000000020f107825 */ /* 0x040fe400078e0210 */
[----:B------:R0:W-:Y:S04]  /*2f090*/  @P6 STG.E.U16 desc[UR60][R10.64], R7 ;  /* 0x000000070a006986 */ /* 0x0001e8000c10153c */
[----:B------:R0:W-:Y:S01]  /*2f0a0*/  @P2 STG.E.U16 desc[UR60][R12.64], R14 ;  /* 0x0000000e0c002986 */ /* 0x0001e2000c10153c */
[----:B------:R-:W-:-:S03]  /*2f0b0*/  IMAD.WIDE R18, R15, 0x2, R18 ;  /* 0x000000020f127825 */ /* 0x000fc600078e0212 */
[----:B------:R0:W-:Y:S01]  /*2f0c0*/  @P5 STG.E.U16 desc[UR60][R16.64], R27 ;  /* 0x0000001b10005986 */ /* 0x0001e2000c10153c */
[----:B------:R-:W-:Y:S05]  /*2f0d0*/  @!P0 EXIT ;  /* 0x000000000000894d */ /* 0x000fea0003800000 */
[----:B0-----:R-:W-:-:S05]  /*2f0e0*/  PRMT R9, R27, 0x7632, R9 ;  /* 0x000076321b097816 */ /* 0x001fca0000000009 */
[----:B------:R-:W-:Y:S01]  /*2f0f0*/  STG.E.U16 desc[UR60][R18.64], R9 ;  /* 0x0000000912007986 */ /* 0x000fe2000c10153c */
[----:B------:R-:W-:Y:S05]  /*2f100*/  EXIT ;  /* 0x000000000000794d */ /* 0x000fea0003800000 */
.L_x_2:
[----:B------:R-:W-:-:S00]  /*2f110*/  BRA `(.L_x_2) ;  /* 0xfffffffc00fc7947 */ /* 0x000fc0000383ffff */
[----:B------:R-:W-:-:S00]  /*2f120*/  NOP ;  /* 0x0000000000007918 */ /* 0x000fc00000000000 */
        /* <DEDUP_REMOVED lines=13> */
.L_x_3:


//--------------------- .nv.shared.matmul_kernel  --------------------------
	.section	.nv.shared.matmul_kernel,"aw",@nobits
	.sectionflags	@""
	.align	16
	.zero		1024


//--------------------- .nv.shared.reserved.0     --------------------------
	.section	.nv.shared.reserved.0,"aw",@nobits
	.weak		__nv_reservedSMEM_offset_0_alias
	.size		__nv_reservedSMEM_offset_0_alias, 0, 0
	.other		__nv_reservedSMEM_offset_0_alias,@"STO_CUDA_RESERVED_SHARED STV_DEFAULT"
__nv_reservedSMEM_offset_0_alias:
	.zero		0


//--------------------- .nv.constant0.matmul_kernel --------------------------
	.section	.nv.constant0.matmul_kernel,"a",@progbits
	.sectionflags	@""
	.align	4
.nv.constant0.matmul_kernel:
	.zero		608


//--------------------- SYMBOLS --------------------------

	.type		.nv.reservedSmem.offset0,@object
	.size		.nv.reservedSmem.offset0,0x4
